def matmul_kernel(
    a_ptr,
    b_ptr,
    c_ptr,
    M,
    N,
    K,
    stride_am,
    stride_ak,
    stride_bk,
    stride_bn,
    stride_cm,
    stride_cn,
    BLOCK_M: tl.constexpr,
    BLOCK_N: tl.constexpr,
    BLOCK_K: tl.constexpr,
    GROUP_M: tl.constexpr,
):
    pid = tl.program_id(axis=0)
    num_pid_m = tl.cdiv(M, BLOCK_M)
    num_pid_n = tl.cdiv(N, BLOCK_N)
    num_pid_in_group = GROUP_M * num_pid_n
    group_id = pid // num_pid_in_group
    first_pid_m = group_id * GROUP_M
    group_size_m = min(num_pid_m - first_pid_m, GROUP_M)
    pid_m = first_pid_m + ((pid % num_pid_in_group) % group_size_m)
    pid_n = (pid % num_pid_in_group) // group_size_m

    offs_am = (pid_m * BLOCK_M + tl.arange(0, BLOCK_M)) % M
    offs_bn = (pid_n * BLOCK_N + tl.arange(0, BLOCK_N)) % N
    offs_k = tl.arange(0, BLOCK_K)
    a_ptrs = a_ptr + offs_am[:, None] * stride_am + offs_k[None, :] * stride_ak
    b_ptrs = b_ptr + offs_k[:, None] * stride_bk + offs_bn[None, :] * stride_bn

    acc = tl.zeros((BLOCK_M, BLOCK_N), dtype=tl.float32)
    for kk in range(0, tl.cdiv(K, BLOCK_K)):
        a = tl.load(a_ptrs, mask=offs_k[None, :] < K - kk * BLOCK_K, other=0.0)
        b = tl.load(b_ptrs, mask=offs_k[:, None] < K - kk * BLOCK_K, other=0.0)
        acc = tl.dot(a, b, acc)
        a_ptrs += BLOCK_K * stride_ak
        b_ptrs += BLOCK_K * stride_bk

    c = acc.to(c_ptr.dtype.element_ty)
    offs_cm = pid_m * BLOCK_M + tl.arange(0, BLOCK_M)
    offs_cn = pid_n * BLOCK_N + tl.arange(0, BLOCK_N)
    c_ptrs = c_ptr + offs_cm[:, None] * stride_cm + offs_cn[None, :] * stride_cn
    mask = (offs_cm[:, None] < M) & (offs_cn[None, :] < N)
    tl.store(c_ptrs, c, mask=mask)

# config = {"BLOCK_K": 32, "BLOCK_M": 256, "BLOCK_N": 256, "GROUP_M": 8, "arch": "sm_90", "dtype": "fp16", "num_ctas": 1, "num_stages": 3, "num_warps": 4}
# arch = sm_90


// ===== COMPILED SASS (sm_90a) =====

	.target	sm_90a

	.elftype	@"ET_EXEC"


//--------------------- .note.nv.tkinfo           --------------------------
	.section	.note.nv.tkinfo,"",@"SHT_NOTE"
	.sectionflags	@"SHF_NOTE_NV_TKINFO"
	.tkinfo
        /*0018*/ 	.word	0x00000002
        /*0030*/ 	.string	""
        /*0030*/ 	.string	"ptxas"
        /*0030*/ 	.string	"Cuda compilation tools, release 13.0, V13.0.88"
        /*0030*/ 	.string	"Build cuda_13.0.r13.0/compiler.36424714_0"
        /*0030*/ 	.string	"-v  -suppress-debug-info  -lineinfo  -arch sm_90a "



//--------------------- .note.nv.cuinfo           --------------------------
	.section	.note.nv.cuinfo,"",@"SHT_NOTE"
	.sectionflags	@"SHF_NOTE_NV_CUINFO"
        /*0018*/ 	.short	0x0002
        /*001a*/ 	.short	0x005a
        /*001c*/ 	.short	0x0082
	.zero		2


//--------------------- .nv.info                  --------------------------
	.section	.nv.info,"",@"SHT_CUDA_INFO"
	.align	4


	//----- nvinfo : EIATTR_REGCOUNT
	.align		4
        /*0000*/ 	.byte	0x04, 0x2f
        /*0002*/ 	.short	(.L_1 - .L_0)
	.align		4
.L_0:
        /*0004*/ 	.word	index@(matmul_kernel)
        /*0008*/ 	.word	0x000000ff


	//----- nvinfo : EIATTR_FRAME_SIZE
	.align		4
.L_1:
        /*000c*/ 	.byte	0x04, 0x11
        /*000e*/ 	.short	(.L_3 - .L_2)
	.align		4
.L_2:
        /*0010*/ 	.word	index@(matmul_kernel)
        /*0014*/ 	.word	0x00000f40


	//----- nvinfo : EIATTR_MIN_STACK_SIZE
	.align		4
.L_3:
        /*0018*/ 	.byte	0x04, 0x12
        /*001a*/ 	.short	(.L_5 - .L_4)
	.align		4
.L_4:
        /*001c*/ 	.word	index@(matmul_kernel)
        /*0020*/ 	.word	0x00000f40
.L_5:


//--------------------- .nv.compat                --------------------------
	.section	.nv.compat,"",@"SHT_CUDA_COMPAT_INFO"
	.align	4
        /*0000*/ 	.byte	0x02, 0x09, 0x01, 0x00, 0x02, 0x02, 0x04, 0x00, 0x02, 0x05, 0x05, 0x00, 0x03, 0x07, 0x01, 0x01
        /*0010*/ 	.byte	0x02, 0x03, 0x00, 0x00, 0x02, 0x06, 0x01, 0x00, 0x04, 0x0b, 0x08, 0x00, 0x00, 0x00, 0x00, 0x00
        /*0020*/ 	.byte	0x00, 0x00, 0x00, 0x00


//--------------------- .nv.info.matmul_kernel    --------------------------
	.section	.nv.info.matmul_kernel,"",@"SHT_CUDA_INFO"
	.sectionflags	@""
	.align	4


	//----- nvinfo : EIATTR_CUDA_API_VERSION
	.align		4
        /*0000*/ 	.byte	0x04, 0x37
        /*0002*/ 	.short	(.L_7 - .L_6)
.L_6:
        /*0004*/ 	.word	0x00000082


	//----- nvinfo : EIATTR_KPARAM_INFO
	.align		4
.L_7:
        /*0008*/ 	.byte	0x04, 0x17
        /*000a*/ 	.short	(.L_9 - .L_8)
.L_8:
        /*000c*/ 	.word	0x00000000
        /*0010*/ 	.short	0x000d
        /*0012*/ 	.short	0x0048
        /*0014*/ 	.byte	0x00, 0xf4, 0x21, 0x00


	//----- nvinfo : EIATTR_KPARAM_INFO
	.align		4
.L_9:
        /*0018*/ 	.byte	0x04, 0x17
        /*001a*/ 	.short	(.L_11 - .L_10)
.L_10:
        /*001c*/ 	.word	0x00000000
        /*0020*/ 	.short	0x000c
        /*0022*/ 	.short	0x0040
        /*0024*/ 	.byte	0x00, 0xf4, 0x21, 0x00


	//----- nvinfo : EIATTR_KPARAM_INFO
	.align		4
.L_11:
        /*0028*/ 	.byte	0x04, 0x17
        /*002a*/ 	.short	(.L_13 - .L_12)
.L_12:
        /*002c*/ 	.word	0x00000000
        /*0030*/ 	.short	0x000b
        /*0032*/ 	.short	0x0038
        /*0034*/ 	.byte	0x00, 0xf0, 0x11, 0x00


	//----- nvinfo : EIATTR_KPARAM_INFO
	.align		4
.L_13:
        /*0038*/ 	.byte	0x04, 0x17
        /*003a*/ 	.short	(.L_15 - .L_14)
.L_14:
        /*003c*/ 	.word	0x00000000
        /*0040*/ 	.short	0x000a
        /*0042*/ 	.short	0x0034
        /*0044*/ 	.byte	0x00, 0xf0, 0x11, 0x00


	//----- nvinfo : EIATTR_KPARAM_INFO
	.align		4
.L_15:
        /*0048*/ 	.byte	0x04, 0x17
        /*004a*/ 	.short	(.L_17 - .L_16)
.L_16:
        /*004c*/ 	.word	0x00000000
        /*0050*/ 	.short	0x0009
        /*0052*/ 	.short	0x0030
        /*0054*/ 	.byte	0x00, 0xf0, 0x11, 0x00


	//----- nvinfo : EIATTR_KPARAM_INFO
	.align		4
.L_17:
        /*0058*/ 	.byte	0x04, 0x17
        /*005a*/ 	.short	(.L_19 - .L_18)
.L_18:
        /*005c*/ 	.word	0x00000000
        /*0060*/ 	.short	0x0008
        /*0062*/ 	.short	0x002c
        /*0064*/ 	.byte	0x00, 0xf0, 0x11, 0x00


	//----- nvinfo : EIATTR_KPARAM_INFO
	.align		4
.L_19:
        /*0068*/ 	.byte	0x04, 0x17
        /*006a*/ 	.short	(.L_21 - .L_20)
.L_20:
        /*006c*/ 	.word	0x00000000
        /*0070*/ 	.short	0x0007
        /*0072*/ 	.short	0x0028
        /*0074*/ 	.byte	0x00, 0xf0, 0x11, 0x00


	//----- nvinfo : EIATTR_KPARAM_INFO
	.align		4
.L_21:
        /*0078*/ 	.byte	0x04, 0x17
        /*007a*/ 	.short	(.L_23 - .L_22)
.L_22:
        /*007c*/ 	.word	0x00000000
        /*0080*/ 	.short	0x0006
        /*0082*/ 	.short	0x0024
        /*0084*/ 	.byte	0x00, 0xf0, 0x11, 0x00


	//----- nvinfo : EIATTR_KPARAM_INFO
	.align		4
.L_23:
        /*0088*/ 	.byte	0x04, 0x17
        /*008a*/ 	.short	(.L_25 - .L_24)
.L_24:
        /*008c*/ 	.word	0x00000000
        /*0090*/ 	.short	0x0005
        /*0092*/ 	.short	0x0020
        /*0094*/ 	.byte	0x00, 0xf0, 0x11, 0x00


	//----- nvinfo : EIATTR_KPARAM_INFO
	.align		4
.L_25:
        /*0098*/ 	.byte	0x04, 0x17
        /*009a*/ 	.short	(.L_27 - .L_26)
.L_26:
        /*009c*/ 	.word	0x00000000
        /*00a0*/ 	.short	0x0004
        /*00a2*/ 	.short	0x001c
        /*00a4*/ 	.byte	0x00, 0xf0, 0x11, 0x00


	//----- nvinfo : EIATTR_KPARAM_INFO
	.align		4
.L_27:
        /*00a8*/ 	.byte	0x04, 0x17
        /*00aa*/ 	.short	(.L_29 - .L_28)
.L_28:
        /*00ac*/ 	.word	0x00000000
        /*00b0*/ 	.short	0x0003
        /*00b2*/ 	.short	0x0018
        /*00b4*/ 	.byte	0x00, 0xf0, 0x11, 0x00


	//----- nvinfo : EIATTR_KPARAM_INFO
	.align		4
.L_29:
        /*00b8*/ 	.byte	0x04, 0x17
        /*00ba*/ 	.short	(.L_31 - .L_30)
.L_30:
        /*00bc*/ 	.word	0x00000000
        /*00c0*/ 	.short	0x0002
        /*00c2*/ 	.short	0x0010
        /*00c4*/ 	.byte	0x00, 0xf4, 0x21, 0x00


	//----- nvinfo : EIATTR_KPARAM_INFO
	.align		4
.L_31:
        /*00c8*/ 	.byte	0x04, 0x17
        /*00ca*/ 	.short	(.L_33 - .L_32)
.L_32:
        /*00cc*/ 	.word	0x00000000
        /*00d0*/ 	.short	0x0001
        /*00d2*/ 	.short	0x0008
        /*00d4*/ 	.byte	0x00, 0xf4, 0x21, 0x00


	//----- nvinfo : EIATTR_KPARAM_INFO
	.align		4
.L_33:
        /*00d8*/ 	.byte	0x04, 0x17
        /*00da*/ 	.short	(.L_35 - .L_34)
.L_34:
        /*00dc*/ 	.word	0x00000000
        /*00e0*/ 	.short	0x0000
        /*00e2*/ 	.short	0x0000
        /*00e4*/ 	.byte	0x00, 0xf4, 0x21, 0x00


	//----- nvinfo : EIATTR_SPARSE_MMA_MASK
	.align		4
.L_35:
        /*00e8*/ 	.byte	0x03, 0x50
        /*00ea*/ 	.short	0x0000


	//----- nvinfo : EIATTR_MAXREG_COUNT
	.align		4
        /*00ec*/ 	.byte	0x03, 0x1b
        /*00ee*/ 	.short	0x00ff


	//----- nvinfo : EIATTR_NUM_BARRIERS
	.align		4
        /*00f0*/ 	.byte	0x02, 0x4c
        /*00f2*/ 	.byte	0x01
	.zero		1


	//----- nvinfo : EIATTR_ANNOTATIONS
	.align		4
        /*00f4*/ 	.byte	0x04, 0x55
        /*00f6*/ 	.short	(.L_37 - .L_36)


	//   ....[0]....
.L_36:
        /*00f8*/ 	.word	0x00000001
        /*00fc*/ 	.byte	0x80, 0x00, 0x00, 0x00, 0x01, 0x00, 0x00, 0x00, 0xc0, 0x00, 0x00, 0x00, 0x01, 0x00, 0x00, 0x00
        /* <DEDUP_REMOVED lines=1174> */
        /*4a6c*/ 	.byte	0x00, 0x5e, 0x01, 0x00


	//----- nvinfo : EIATTR_MERCURY_ISA_VERSION
	.align		4
.L_37:
        /*4a70*/ 	.byte	0x03, 0x5f
        /*4a72*/ 	.short	0x0101


	//----- nvinfo : EIATTR_EXIT_INSTR_OFFSETS
	.align		4
        /*4a74*/ 	.byte	0x04, 0x1c
        /*4a76*/ 	.short	(.L_39 - .L_38)


	//   ....[0]....
.L_38:
        /*4a78*/ 	.word	0x00023150


	//   ....[1]....
        /*4a7c*/ 	.word	0x00023180


	//----- nvinfo : EIATTR_REQNTID
	.align		4
.L_39:
        /*4a80*/ 	.byte	0x04, 0x10
        /*4a82*/ 	.short	(.L_41 - .L_40)
.L_40:
        /*4a84*/ 	.word	0x00000080
        /*4a88*/ 	.word	0x00000001
        /*4a8c*/ 	.word	0x00000001


	//----- nvinfo : EIATTR_CBANK_PARAM_SIZE
	.align		4
.L_41:
        /*4a90*/ 	.byte	0x03, 0x19
        /*4a92*/ 	.short	0x0050


	//----- nvinfo : EIATTR_PARAM_CBANK
	.align		4
        /*4a94*/ 	.byte	0x04, 0x0a
        /*4a96*/ 	.short	(.L_43 - .L_42)
	.align		4
.L_42:
        /*4a98*/ 	.word	index@(.nv.constant0.matmul_kernel)
        /*4a9c*/ 	.short	0x0210
        /*4a9e*/ 	.short	0x0050


	//----- nvinfo : EIATTR_SW_WAR
	.align		4
.L_43:
        /*4aa0*/ 	.byte	0x04, 0x36
        /*4aa2*/ 	.short	(.L_45 - .L_44)
.L_44:
        /*4aa4*/ 	.word	0x00000008
.L_45:


//--------------------- .nv.callgraph             --------------------------
	.section	.nv.callgraph,"",@"SHT_CUDA_CALLGRAPH"
	.align	4
	.sectionentsize	8
	.align		4
        /*0000*/ 	.word	0x00000000
	.align		4
        /*0004*/ 	.word	0xffffffff
	.align		4
        /*0008*/ 	.word	0x00000000
	.align		4
        /*000c*/ 	.word	0xfffffffe
	.align		4
        /*0010*/ 	.word	0x00000000
	.align		4
        /*0014*/ 	.word	0xfffffffd
	.align		4
        /*0018*/ 	.word	0x00000000
	.align		4
        /*001c*/ 	.word	0xfffffffc


//--------------------- .text.matmul_kernel       --------------------------
	.section	.text.matmul_kernel,"ax",@progbits
	.align	128
        .global         matmul_kernel
        .type           matmul_kernel,@function
        .size           matmul_kernel,(.L_x_3 - matmul_kernel)
        .other          matmul_kernel,@"STO_CUDA_ENTRY STV_DEFAULT"
matmul_kernel:
.text.matmul_kernel:
[----:B------:R-:W0:Y:S08]  /*0000*/  LDC R1, c[0x0][0x28] ;  /* 0x00000a00ff017b82 */ /* 0x000e300000000800 */
[----:B------:R-:W1:Y:S01]  /*0010*/  LDC.64 R2, c[0x0][0x228] ;  /* 0x00008a00ff027b82 */ /* 0x000e620000000a00 */
[----:B------:R-:W2:Y:S01]  /*0020*/  S2R R7, SR_CTAID.X ;  /* 0x0000000000077919 */ /* 0x000ea20000002500 */
[----:B0-----:R-:W-:Y:S01]  /*0030*/  VIADD R1, R1, 0xfffff0c0 ;  /* 0xfffff0c001017836 */ /* 0x001fe20000000000 */
[----:B------:R-:W-:Y:S01]  /*0040*/  UMOV UR4, 0x400 ;  /* 0x0000040000047882 */ /* 0x000fe20000000000 */
[----:B------:R-:W-:Y:S01]  /*0050*/  ULDC.64 UR14, c[0x0][0x208] ;  /* 0x00008200000e7ab9 */ /* 0x000fe20000000a00 */
[----:B------:R-:W-:-:S02]  /*0060*/  CS2R R24, SRZ ;  /* 0x0000000000187805 */ /* 0x000fc4000001ff00 */
[----:B------:R-:W-:Y:S01]  /*0070*/  CS2R R26, SRZ ;  /* 0x00000000001a7805 */ /* 0x000fe2000001ff00 */
[----:B------:R0:W-:Y:S01]  /*0080*/  STL [R1+0x1e0], RZ ;  /* 0x0001e0ff01007387 */ /* 0x0001e20000100800 */
[----:B------:R-:W3:Y:S01]  /*0090*/  LDC R252, c[0x0][0x230] ;  /* 0x00008c00fffc7b82 */ /* 0x000ee20000000800 */
[----:B------:R-:W-:Y:S02]  /*00a0*/  CS2R R100, SRZ ;  /* 0x0000000000647805 */ /* 0x000fe4000001ff00 */
[----:B------:R-:W-:Y:S01]  /*00b0*/  CS2R R102, SRZ ;  /* 0x0000000000667805 */ /* 0x000fe2000001ff00 */
[----:B------:R0:W-:Y:S01]  /*00c0*/  STL [R1+0x1e4], RZ ;  /* 0x0001e4ff01007387 */ /* 0x0001e20000100800 */
[----:B------:R-:W-:Y:S02]  /*00d0*/  CS2R R28, SRZ ;  /* 0x00000000001c7805 */ /* 0x000fe4000001ff00 */
[----:B------:R-:W-:Y:S02]  /*00e0*/  CS2R R30, SRZ ;  /* 0x00000000001e7805 */ /* 0x000fe4000001ff00 */
[----:B------:R-:W-:Y:S01]  /*00f0*/  CS2R R96, SRZ ;  /* 0x0000000000607805 */ /* 0x000fe2000001ff00 */
[----:B------:R0:W-:Y:S01]  /*0100*/  STL [R1+0x1e8], RZ ;  /* 0x0001e8ff01007387 */ /* 0x0001e20000100800 */
[----:B------:R-:W4:Y:S01]  /*0110*/  S2UR UR12, SR_CgaCtaId ;  /* 0x00000000000c79c3 */ /* 0x000f220000008800 */
[----:B------:R-:W-:-:S02]  /*0120*/  CS2R R98, SRZ ;  /* 0x0000000000627805 */ /* 0x000fc4000001ff00 */
[----:B------:R-:W-:Y:S01]  /*0130*/  CS2R R32, SRZ ;  /* 0x0000000000207805 */ /* 0x000fe2000001ff00 */
[----:B------:R0:W-:Y:S01]  /*0140*/  STL [R1+0x1ec], RZ ;  /* 0x0001ecff01007387 */ /* 0x0001e20000100800 */
[----:B------:R-:W-:Y:S02]  /*0150*/  CS2R R34, SRZ ;  /* 0x0000000000227805 */ /* 0x000fe4000001ff00 */
[----:B------:R-:W-:Y:S02]  /*0160*/  CS2R R92, SRZ ;  /* 0x00000000005c7805 */ /* 0x000fe4000001ff00 */
[----:B------:R-:W-:Y:S01]  /*0170*/  CS2R R94, SRZ ;  /* 0x00000000005e7805 */ /* 0x000fe2000001ff00 */
[----:B------:R0:W-:Y:S01]  /*0180*/  STL [R1+0x1f0], RZ ;  /* 0x0001f0ff01007387 */ /* 0x0001e20000100800 */
[----:B-1----:R-:W-:Y:S01]  /*0190*/  VIADD R0, R3, 0xff ;  /* 0x000000ff03007836 */ /* 0x002fe20000000000 */
[----:B------:R-:W-:Y:S02]  /*01a0*/  CS2R R36, SRZ ;  /* 0x0000000000247805 */ /* 0x000fe4000001ff00 */
[----:B------:R-:W-:Y:S01]  /*01b0*/  CS2R R38, SRZ ;  /* 0x0000000000267805 */ /* 0x000fe2000001ff00 */
[----:B------:R0:W-:Y:S01]  /*01c0*/  STL [R1+0x1f4], RZ ;  /* 0x0001f4ff01007387 */ /* 0x0001e20000100800 */
[----:B------:R-:W-:-:S02]  /*01d0*/  CS2R R48, SRZ ;  /* 0x0000000000307805 */ /* 0x000fc4000001ff00 */
[----:B------:R-:W-:Y:S02]  /*01e0*/  SHF.R.S32.HI R5, RZ, 0x1f, R0 ;  /* 0x0000001fff057819 */ /* 0x000fe40000011400 */
[----:B------:R-:W-:Y:S01]  /*01f0*/  CS2R R50, SRZ ;  /* 0x0000000000327805 */ /* 0x000fe2000001ff00 */
[----:B------:R0:W-:Y:S01]  /*0200*/  STL [R1+0x1f8], RZ ;  /* 0x0001f8ff01007387 */ /* 0x0001e20000100800 */
[----:B---3--:R-:W-:Y:S01]  /*0210*/  VIADD R252, R252, 0x1f ;  /* 0x0000001ffcfc7836 */ /* 0x008fe20000000000 */
[----:B------:R-:W-:Y:S02]  /*0220*/  LEA.HI R5, R5, R0, RZ, 0x8 ;  /* 0x0000000005057211 */ /* 0x000fe400078f40ff */
[----:B------:R-:W-:Y:S02]  /*0230*/  CS2R R40, SRZ ;  /* 0x0000000000287805 */ /* 0x000fe4000001ff00 */
[----:B--2---:R-:W-:Y:S01]  /*0240*/  IABS R10, R7 ;  /* 0x00000007000a7213 */ /* 0x004fe20000000000 */
[----:B------:R0:W-:Y:S01]  /*0250*/  STL [R1+0x1fc], RZ ;  /* 0x0001fcff01007387 */ /* 0x0001e20000100800 */
[----:B------:R-:W-:-:S02]  /*0260*/  SHF.R.S32.HI R5, RZ, 0x8, R5 ;  /* 0x00000008ff057819 */ /* 0x000fc40000011405 */
[----:B------:R-:W-:Y:S02]  /*0270*/  CS2R R42, SRZ ;  /* 0x00000000002a7805 */ /* 0x000fe4000001ff00 */
[----:B------:R-:W-:Y:S01]  /*0280*/  CS2R R52, SRZ ;  /* 0x0000000000347805 */ /* 0x000fe2000001ff00 */
[----:B------:R0:W-:Y:S01]  /*0290*/  STL [R1+0x3f0], RZ ;  /* 0x0003f0ff01007387 */ /* 0x0001e20000100800 */
[----:B----4-:R-:W-:Y:S01]  /*02a0*/  ULEA UR12, UR12, UR4, 0x18 ;  /* 0x000000040c0c7291 */ /* 0x010fe2000f8ec03f */
[----:B------:R-:W-:Y:S01]  /*02b0*/  IMAD.SHL.U32 R6, R5, 0x8, RZ ;  /* 0x0000000805067824 */ /* 0x000fe200078e00ff */
[----:B------:R-:W-:Y:S01]  /*02c0*/  CS2R R54, SRZ ;  /* 0x0000000000367805 */ /* 0x000fe2000001ff00 */
[----:B------:R0:W-:Y:S01]  /*02d0*/  STL [R1+0x3f4], RZ ;  /* 0x0003f4ff01007387 */ /* 0x0001e20000100800 */
[----:B------:R-:W-:Y:S02]  /*02e0*/  CS2R R44, SRZ ;  /* 0x00000000002c7805 */ /* 0x000fe4000001ff00 */
[----:B------:R-:W-:-:S02]  /*02f0*/  CS2R R46, SRZ ;  /* 0x00000000002e7805 */ /* 0x000fc4000001ff00 */
[-C--:B------:R-:W-:Y:S01]  /*0300*/  IABS R9, R6.reuse ;  /* 0x0000000600097213 */ /* 0x080fe20000000000 */
[----:B------:R0:W-:Y:S01]  /*0310*/  STL [R1+0x3f8], RZ ;  /* 0x0003f8ff01007387 */ /* 0x0001e20000100800 */
[----:B------:R-:W-:Y:S02]  /*0320*/  IABS R12, R6 ;  /* 0x00000006000c7213 */ /* 0x000fe40000000000 */
[----:B------:R-:W-:Y:S01]  /*0330*/  CS2R R140, SRZ ;  /* 0x00000000008c7805 */ /* 0x000fe2000001ff00 */
[----:B------:R-:W1:Y:S01]  /*0340*/  I2F.RP R0, R9 ;  /* 0x0000000900007306 */ /* 0x000e620000209400 */
[----:B------:R0:W-:Y:S01]  /*0350*/  STL [R1+0x3fc], RZ ;  /* 0x0003fcff01007387 */ /* 0x0001e20000100800 */
[----:B------:R-:W-:Y:S02]  /*0360*/  CS2R R142, SRZ ;  /* 0x00000000008e7805 */ /* 0x000fe4000001ff00 */
[----:B------:R-:W-:Y:S02]  /*0370*/  CS2R R128, SRZ ;  /* 0x0000000000807805 */ /* 0x000fe4000001ff00 */
[----:B------:R-:W-:Y:S01]  /*0380*/  CS2R R130, SRZ ;  /* 0x0000000000827805 */ /* 0x000fe2000001ff00 */
[----:B------:R0:W-:Y:S01]  /*0390*/  STL [R1+0x600], RZ ;  /* 0x000600ff01007387 */ /* 0x0001e20000100800 */
[----:B------:R-:W-:-:S02]  /*03a0*/  CS2R R120, SRZ ;  /* 0x0000000000787805 */ /* 0x000fc4000001ff00 */
[----:B------:R-:W-:Y:S02]  /*03b0*/  CS2R R122, SRZ ;  /* 0x00000000007a7805 */ /* 0x000fe4000001ff00 */
[----:B------:R-:W-:Y:S01]  /*03c0*/  CS2R R116, SRZ ;  /* 0x0000000000747805 */ /* 0x000fe2000001ff00 */
[----:B------:R0:W-:Y:S01]  /*03d0*/  STL [R1+0x604], RZ ;  /* 0x000604ff01007387 */ /* 0x0001e20000100800 */
[----:B------:R-:W-:Y:S02]  /*03e0*/  CS2R R118, SRZ ;  /* 0x0000000000767805 */ /* 0x000fe4000001ff00 */
[----:B------:R-:W-:Y:S02]  /*03f0*/  CS2R R108, SRZ ;  /* 0x00000000006c7805 */ /* 0x000fe4000001ff00 */
[----:B------:R-:W-:Y:S01]  /*0400*/  CS2R R110, SRZ ;  /* 0x00000000006e7805 */ /* 0x000fe2000001ff00 */
[----:B------:R0:W-:Y:S01]  /*0410*/  STL [R1+0x608], RZ ;  /* 0x000608ff01007387 */ /* 0x0001e20000100800 */
[----:B------:R-:W-:Y:S01]  /*0420*/  CS2R R56, SRZ ;  /* 0x0000000000387805 */ /* 0x000fe2000001ff00 */
[----:B-1----:R-:W1:Y:S01]  /*0430*/  MUFU.RCP R0, R0 ;  /* 0x0000000000007308 */ /* 0x002e620000001000 */
        /* <DEDUP_REMOVED lines=15> */
[----:B------:R-:W-:Y:S01]  /*0530*/  CS2R R68, SRZ ;  /* 0x0000000000447805 */ /* 0x000fe2000001ff00 */
[----:B-1----:R-:W-:Y:S01]  /*0540*/  VIADD R4, R0, 0xffffffe ;  /* 0x0ffffffe00047836 */ /* 0x002fe20000000000 */
[----:B------:R0:W-:Y:S01]  /*0550*/  STL [R1+0x61c], RZ ;  /* 0x00061cff01007387 */ /* 0x0001e20000100800 */
[----:B------:R-:W-:Y:S01]  /*0560*/  IMAD.MOV R0, RZ, RZ, -R12 ;  /* 0x000000ffff007224 */ /* 0x000fe200078e0a0c */
[----:B------:R-:W-:Y:S01]  /*0570*/  CS2R R70, SRZ ;  /* 0x0000000000467805 */ /* 0x000fe2000001ff00 */
[----:B------:R1:W2:Y:S01]  /*0580*/  F2I.FTZ.U32.TRUNC.NTZ R5, R4 ;  /* 0x0000000400057305 */ /* 0x0002a2000021f000 */
[----:B------:R-:W-:-:S02]  /*0590*/  CS2R R76, SRZ ;  /* 0x00000000004c7805 */ /* 0x000fc4000001ff00 */
[----:B------:R-:W-:Y:S02]  /*05a0*/  CS2R R78, SRZ ;  /* 0x00000000004e7805 */ /* 0x000fe4000001ff00 */
[----:B------:R-:W-:Y:S02]  /*05b0*/  CS2R R72, SRZ ;  /* 0x0000000000487805 */ /* 0x000fe4000001ff00 */
[----:B------:R-:W-:Y:S02]  /*05c0*/  CS2R R74, SRZ ;  /* 0x00000000004a7805 */ /* 0x000fe4000001ff00 */
[----:B------:R-:W-:Y:S02]  /*05d0*/  CS2R R20, SRZ ;  /* 0x0000000000147805 */ /* 0x000fe4000001ff00 */
[----:B------:R-:W-:Y:S02]  /*05e0*/  CS2R R22, SRZ ;  /* 0x0000000000167805 */ /* 0x000fe4000001ff00 */
[----:B------:R-:W-:-:S02]  /*05f0*/  CS2R R16, SRZ ;  /* 0x0000000000107805 */ /* 0x000fc4000001ff00 */
[----:B------:R-:W-:Y:S01]  /*0600*/  CS2R R18, SRZ ;  /* 0x0000000000127805 */ /* 0x000fe2000001ff00 */
[----:B-1----:R-:W-:Y:S01]  /*0610*/  IMAD.MOV.U32 R4, RZ, RZ, RZ ;  /* 0x000000ffff047224 */ /* 0x002fe200078e00ff */
[----:B------:R-:W-:Y:S02]  /*0620*/  CS2R R14, SRZ ;  /* 0x00000000000e7805 */ /* 0x000fe4000001ff00 */
[----:B------:R-:W-:Y:S02]  /*0630*/  CS2R R104, SRZ ;  /* 0x0000000000687805 */ /* 0x000fe4000001ff00 */
[----:B------:R-:W-:Y:S02]  /*0640*/  CS2R R106, SRZ ;  /* 0x00000000006a7805 */ /* 0x000fe4000001ff00 */
[----:B------:R-:W-:Y:S02]  /*0650*/  CS2R R112, SRZ ;  /* 0x0000000000707805 */ /* 0x000fe4000001ff00 */
[----:B------:R-:W-:Y:S01]  /*0660*/  CS2R R114, SRZ ;  /* 0x0000000000727805 */ /* 0x000fe2000001ff00 */
[----:B--2---:R-:W-:Y:S01]  /*0670*/  IMAD.MOV R8, RZ, RZ, -R5 ;  /* 0x000000ffff087224 */ /* 0x004fe200078e0a05 */
[----:B------:R-:W-:-:S02]  /*0680*/  CS2R R124, SRZ ;  /* 0x00000000007c7805 */ /* 0x000fc4000001ff00 */
[----:B------:R-:W-:Y:S02]  /*0690*/  CS2R R126, SRZ ;  /* 0x00000000007e7805 */ /* 0x000fe4000001ff00 */
[----:B------:R-:W-:Y:S01]  /*06a0*/  CS2R R132, SRZ ;  /* 0x0000000000847805 */ /* 0x000fe2000001ff00 */
[----:B------:R-:W-:Y:S01]  /*06b0*/  IMAD R11, R8, R9, RZ ;  /* 0x00000009080b7224 */ /* 0x000fe200078e02ff */
[----:B------:R-:W-:Y:S01]  /*06c0*/  CS2R R134, SRZ ;  /* 0x0000000000867805 */ /* 0x000fe2000001ff00 */
[----:B------:R-:W-:Y:S01]  /*06d0*/  IMAD.MOV.U32 R8, RZ, RZ, R10 ;  /* 0x000000ffff087224 */ /* 0x000fe200078e000a */
[----:B------:R-:W-:Y:S01]  /*06e0*/  CS2R R136, SRZ ;  /* 0x0000000000887805 */ /* 0x000fe2000001ff00 */
[----:B------:R-:W-:Y:S01]  /*06f0*/  IMAD.HI.U32 R5, R5, R11, R4 ;  /* 0x0000000b05057227 */ /* 0x000fe200078e0004 */
[----:B------:R-:W-:Y:S02]  /*0700*/  CS2R R138, SRZ ;  /* 0x00000000008a7805 */ /* 0x000fe4000001ff00 */
[----:B------:R-:W-:-:S02]  /*0710*/  CS2R R144, SRZ ;  /* 0x0000000000907805 */ /* 0x000fc4000001ff00 */
[----:B------:R-:W-:Y:S02]  /*0720*/  CS2R R146, SRZ ;  /* 0x0000000000927805 */ /* 0x000fe4000001ff00 */
[----:B------:R-:W-:Y:S02]  /*0730*/  CS2R R148, SRZ ;  /* 0x0000000000947805 */ /* 0x000fe4000001ff00 */
[----:B------:R-:W-:Y:S01]  /*0740*/  CS2R R150, SRZ ;  /* 0x0000000000967805 */ /* 0x000fe2000001ff00 */
[----:B------:R-:W-:Y:S01]  /*0750*/  IMAD.HI.U32 R5, R5, R8, RZ ;  /* 0x0000000805057227 */ /* 0x000fe200078e00ff */
[----:B------:R-:W-:Y:S02]  /*0760*/  CS2R R152, SRZ ;  /* 0x0000000000987805 */ /* 0x000fe4000001ff00 */
[----:B------:R-:W-:Y:S02]  /*0770*/  CS2R R154, SRZ ;  /* 0x00000000009a7805 */ /* 0x000fe4000001ff00 */
[----:B------:R-:W-:Y:S01]  /*0780*/  CS2R R156, SRZ ;  /* 0x00000000009c7805 */ /* 0x000fe2000001ff00 */
[----:B------:R-:W-:Y:S01]  /*0790*/  IMAD R0, R5, R0, R8 ;  /* 0x0000000005007224 */ /* 0x000fe200078e0208 */
[----:B------:R-:W-:-:S02]  /*07a0*/  CS2R R158, SRZ ;  /* 0x00000000009e7805 */ /* 0x000fc4000001ff00 */
[----:B------:R-:W-:Y:S02]  /*07b0*/  CS2R R160, SRZ ;  /* 0x0000000000a07805 */ /* 0x000fe4000001ff00 */
[----:B------:R-:W-:Y:S02]  /*07c0*/  CS2R R162, SRZ ;  /* 0x0000000000a27805 */ /* 0x000fe4000001ff00 */
[----:B------:R-:W-:Y:S02]  /*07d0*/  CS2R R164, SRZ ;  /* 0x0000000000a47805 */ /* 0x000fe4000001ff00 */
[----:B------:R-:W-:Y:S02]  /*07e0*/  ISETP.GT.U32.AND P1, PT, R9, R0, PT ;  /* 0x000000000900720c */ /* 0x000fe40003f24070 */
[----:B------:R-:W-:Y:S02]  /*07f0*/  CS2R R166, SRZ ;  /* 0x0000000000a67805 */ /* 0x000fe4000001ff00 */
[----:B------:R-:W-:-:S02]  /*0800*/  CS2R R168, SRZ ;  /* 0x0000000000a87805 */ /* 0x000fc4000001ff00 */
[----:B------:R-:W-:Y:S02]  /*0810*/  CS2R R170, SRZ ;  /* 0x0000000000aa7805 */ /* 0x000fe4000001ff00 */
[----:B------:R-:W-:Y:S02]  /*0820*/  CS2R R172, SRZ ;  /* 0x0000000000ac7805 */ /* 0x000fe4000001ff00 */
[----:B------:R-:W-:Y:S02]  /*0830*/  CS2R R174, SRZ ;  /* 0x0000000000ae7805 */ /* 0x000fe4000001ff00 */
[----:B------:R-:W-:Y:S02]  /*0840*/  CS2R R176, SRZ ;  /* 0x0000000000b07805 */ /* 0x000fe4000001ff00 */
[----:B------:R-:W-:Y:S02]  /*0850*/  CS2R R178, SRZ ;  /* 0x0000000000b27805 */ /* 0x000fe4000001ff00 */
[----:B------:R-:W-:-:S02]  /*0860*/  CS2R R180, SRZ ;  /* 0x0000000000b47805 */ /* 0x000fc4000001ff00 */
[----:B------:R-:W-:Y:S02]  /*0870*/  CS2R R182, SRZ ;  /* 0x0000000000b67805 */ /* 0x000fe4000001ff00 */
[----:B------:R-:W-:Y:S02]  /*0880*/  CS2R R184, SRZ ;  /* 0x0000000000b87805 */ /* 0x000fe4000001ff00 */
[----:B------:R-:W-:Y:S02]  /*0890*/  CS2R R186, SRZ ;  /* 0x0000000000ba7805 */ /* 0x000fe4000001ff00 */
[----:B------:R-:W-:Y:S01]  /*08a0*/  CS2R R188, SRZ ;  /* 0x0000000000bc7805 */ /* 0x000fe2000001ff00 */
[----:B------:R-:W-:Y:S01]  /*08b0*/  @!P1 IMAD.IADD R0, R0, 0x1, -R9 ;  /* 0x0000000100009824 */ /* 0x000fe200078e0a09 */
[----:B------:R-:W-:Y:S01]  /*08c0*/  CS2R R190, SRZ ;  /* 0x0000000000be7805 */ /* 0x000fe2000001ff00 */
[----:B------:R-:W-:Y:S01]  /*08d0*/  @!P1 VIADD R5, R5, 0x1 ;  /* 0x0000000105059836 */ /* 0x000fe20000000000 */
[----:B------:R-:W-:-:S02]  /*08e0*/  ISETP.NE.AND P1, PT, R6, RZ, PT ;  /* 0x000000ff0600720c */ /* 0x000fc40003f25270 */
[----:B------:R-:W-:Y:S02]  /*08f0*/  CS2R R192, SRZ ;  /* 0x0000000000c07805 */ /* 0x000fe4000001ff00 */
[----:B------:R-:W-:Y:S02]  /*0900*/  ISETP.GE.U32.AND P0, PT, R0, R9, PT ;  /* 0x000000090000720c */ /* 0x000fe40003f06070 */
[----:B------:R-:W-:Y:S02]  /*0910*/  CS2R R194, SRZ ;  /* 0x0000000000c27805 */ /* 0x000fe4000001ff00 */
[----:B------:R-:W-:Y:S02]  /*0920*/  LOP3.LUT R0, R7, R6, RZ, 0x3c, !PT ;  /* 0x0000000607007212 */ /* 0x000fe400078e3cff */
[----:B------:R-:W-:Y:S02]  /*0930*/  CS2R R196, SRZ ;  /* 0x0000000000c47805 */ /* 0x000fe4000001ff00 */
[----:B------:R-:W-:-:S02]  /*0940*/  CS2R R198, SRZ ;  /* 0x0000000000c67805 */ /* 0x000fc4000001ff00 */
[----:B------:R-:W-:Y:S02]  /*0950*/  CS2R R200, SRZ ;  /* 0x0000000000c87805 */ /* 0x000fe4000001ff00 */
[----:B------:R-:W-:Y:S01]  /*0960*/  ISETP.GE.AND P2, PT, R0, RZ, PT ;  /* 0x000000ff0000720c */ /* 0x000fe20003f46270 */
[----:B------:R-:W-:Y:S01]  /*0970*/  VIADD R0, R2, 0xff ;  /* 0x000000ff02007836 */ /* 0x000fe20000000000 */
[----:B------:R-:W-:Y:S02]  /*0980*/  CS2R R202, SRZ ;  /* 0x0000000000ca7805 */ /* 0x000fe4000001ff00 */
[----:B------:R-:W-:Y:S02]  /*0990*/  CS2R R204, SRZ ;  /* 0x0000000000cc7805 */ /* 0x000fe4000001ff00 */
[----:B------:R-:W-:Y:S02]  /*09a0*/  CS2R R206, SRZ ;  /* 0x0000000000ce7805 */ /* 0x000fe4000001ff00 */
[----:B------:R-:W-:-:S02]  /*09b0*/  CS2R R208, SRZ ;  /* 0x0000000000d07805 */ /* 0x000fc4000001ff00 */
[----:B------:R-:W-:Y:S01]  /*09c0*/  CS2R R210, SRZ ;  /* 0x0000000000d27805 */ /* 0x000fe2000001ff00 */
[----:B------:R-:W-:Y:S01]  /*09d0*/  @P0 VIADD R5, R5, 0x1 ;  /* 0x0000000105050836 */ /* 0x000fe20000000000 */
[----:B------:R-:W-:Y:S02]  /*09e0*/  CS2R R212, SRZ ;  /* 0x0000000000d47805 */ /* 0x000fe4000001ff00 */
[----:B------:R-:W-:Y:S02]  /*09f0*/  CS2R R214, SRZ ;  /* 0x0000000000d67805 */ /* 0x000fe4000001ff00 */
[----:B------:R-:W-:Y:S01]  /*0a00*/  CS2R R216, SRZ ;  /* 0x0000000000d87805 */ /* 0x000fe2000001ff00 */
[----:B------:R-:W-:Y:S01]  /*0a10*/  IMAD.MOV.U32 R4, RZ, RZ, R5 ;  /* 0x000000ffff047224 */ /* 0x000fe200078e0005 */
[----:B------:R-:W-:Y:S02]  /*0a20*/  SHF.R.S32.HI R5, RZ, 0x1f, R0 ;  /* 0x0000001fff057819 */ /* 0x000fe40000011400 */
[----:B------:R-:W-:-:S02]  /*0a30*/  CS2R R218, SRZ ;  /* 0x0000000000da7805 */ /* 0x000fc4000001ff00 */
[----:B------:R-:W-:Y:S01]  /*0a40*/  CS2R R220, SRZ ;  /* 0x0000000000dc7805 */ /* 0x000fe2000001ff00 */
[----:B------:R-:W-:Y:S01]  /*0a50*/  @!P2 IMAD.MOV R4, RZ, RZ, -R4 ;  /* 0x000000ffff04a224 */ /* 0x000fe200078e0a04 */
[----:B------:R-:W-:Y:S02]  /*0a60*/  @!P1 LOP3.LUT R4, RZ, R6, RZ, 0x33, !PT ;  /* 0x00000006ff049212 */ /* 0x000fe400078e33ff */
[----:B------:R-:W-:Y:S02]  /*0a70*/  CS2R R222, SRZ ;  /* 0x0000000000de7805 */ /* 0x000fe4000001ff00 */
[----:B------:R-:W-:Y:S02]  /*0a80*/  LEA.HI R5, R5, R0, RZ, 0x8 ;  /* 0x0000000005057211 */ /* 0x000fe400078f40ff */
[----:B------:R-:W-:Y:S02]  /*0a90*/  CS2R R224, SRZ ;  /* 0x0000000000e07805 */ /* 0x000fe4000001ff00 */
[----:B------:R-:W-:Y:S01]  /*0aa0*/  CS2R R226, SRZ ;  /* 0x0000000000e27805 */ /* 0x000fe2000001ff00 */
[----:B------:R-:W-:Y:S01]  /*0ab0*/  IMAD.SHL.U32 R10, R4, 0x8, RZ ;  /* 0x00000008040a7824 */ /* 0x000fe200078e00ff */
[----:B------:R-:W-:Y:S01]  /*0ac0*/  CS2R R228, SRZ ;  /* 0x0000000000e47805 */ /* 0x000fe2000001ff00 */
[----:B------:R-:W-:Y:S01]  /*0ad0*/  IMAD.MOV R4, RZ, RZ, -R4 ;  /* 0x000000ffff047224 */ /* 0x000fe200078e0a04 */
[----:B------:R-:W-:-:S02]  /*0ae0*/  CS2R R230, SRZ ;  /* 0x0000000000e67805 */ /* 0x000fc4000001ff00 */
[----:B------:R-:W-:Y:S02]  /*0af0*/  CS2R R232, SRZ ;  /* 0x0000000000e87805 */ /* 0x000fe4000001ff00 */
[----:B------:R-:W-:Y:S01]  /*0b00*/  LEA.HI.SX32 R5, R5, -R10, 0x18 ;  /* 0x8000000a05057211 */ /* 0x000fe200078fc2ff */
[----:B------:R-:W-:Y:S01]  /*0b10*/  IMAD R6, R6, R4, R7 ;  /* 0x0000000406067224 */ /* 0x000fe200078e0207 */
[----:B------:R-:W-:Y:S02]  /*0b20*/  CS2R R234, SRZ ;  /* 0x0000000000ea7805 */ /* 0x000fe4000001ff00 */
[----:B------:R-:W-:Y:S02]  /*0b30*/  CS2R R236, SRZ ;  /* 0x0000000000ec7805 */ /* 0x000fe4000001ff00 */
[----:B------:R-:W-:Y:S02]  /*0b40*/  VIMNMX R13, R5, 0x8, PT ;  /* 0x00000008050d7848 */ /* 0x000fe40003fe0100 */
[----:B------:R-:W-:-:S02]  /*0b50*/  CS2R R238, SRZ ;  /* 0x0000000000ee7805 */ /* 0x000fc4000001ff00 */
[----:B------:R-:W-:Y:S02]  /*0b60*/  IABS R11, R6 ;  /* 0x00000006000b7213 */ /* 0x000fe40000000000 */
[----:B------:R-:W-:Y:S02]  /*0b70*/  CS2R R248, SRZ ;  /* 0x0000000000f87805 */ /* 0x000fe4000001ff00 */
[----:B------:R-:W-:Y:S02]  /*0b80*/  IABS R9, R13 ;  /* 0x0000000d00097213 */ /* 0x000fe40000000000 */
[----:B------:R-:W-:Y:S02]  /*0b90*/  CS2R R250, SRZ ;  /* 0x0000000000fa7805 */ /* 0x000fe4000001ff00 */
[----:B------:R-:W1:Y:S08]  /*0ba0*/  I2F.RP R0, R9 ;  /* 0x0000000900007306 */ /* 0x000e700000209400 */
[----:B-1----:R-:W1:Y:S02]  /*0bb0*/  MUFU.RCP R0, R0 ;  /* 0x0000000000007308 */ /* 0x002e640000001000 */
[----:B-1----:R-:W-:-:S06]  /*0bc0*/  VIADD R5, R0, 0xffffffe ;  /* 0x0ffffffe00057836 */ /* 0x002fcc0000000000 */
[----:B------:R-:W1:Y:S02]  /*0bd0*/  F2I.FTZ.U32.TRUNC.NTZ R5, R5 ;  /* 0x0000000500057305 */ /* 0x000e64000021f000 */
[----:B-1----:R-:W-:-:S04]  /*0be0*/  IMAD.MOV R8, RZ, RZ, -R5 ;  /* 0x000000ffff087224 */ /* 0x002fc800078e0a05 */
[----:B------:R-:W-:Y:S01]  /*0bf0*/  IMAD.MOV.U32 R4, RZ, RZ, R8 ;  /* 0x000000ffff047224 */ /* 0x000fe200078e0008 */
[----:B------:R-:W-:-:S03]  /*0c00*/  IABS R8, R13 ;  /* 0x0000000d00087213 */ /* 0x000fc60000000000 */
[----:B------:R-:W-:Y:S02]  /*0c10*/  IMAD R7, R4, R9, RZ ;  /* 0x0000000904077224 */ /* 0x000fe400078e02ff */
[----:B------:R-:W-:Y:S02]  /*0c20*/  IMAD.MOV.U32 R4, RZ, RZ, RZ ;  /* 0x000000ffff047224 */ /* 0x000fe400078e00ff */
[----:B------:R-:W-:Y:S02]  /*0c30*/  IMAD.MOV R0, RZ, RZ, -R8 ;  /* 0x000000ffff007224 */ /* 0x000fe400078e0a08 */
[----:B------:R-:W-:Y:S01]  /*0c40*/  IMAD.HI.U32 R4, R5, R7, R4 ;  /* 0x0000000705047227 */ /* 0x000fe200078e0004 */
[----:B------:R-:W-:-:S04]  /*0c50*/  LOP3.LUT R5, R6, R13, RZ, 0x3c, !PT ;  /* 0x0000000d06057212 */ /* 0x000fc800078e3cff */
[----:B------:R-:W-:Y:S01]  /*0c60*/  ISETP.GE.AND P2, PT, R5, RZ, PT ;  /* 0x000000ff0500720c */ /* 0x000fe20003f46270 */
[----:B------:R-:W-:-:S04]  /*0c70*/  IMAD.HI.U32 R4, R4, R11, RZ ;  /* 0x0000000b04047227 */ /* 0x000fc800078e00ff */
[----:B------:R-:W-:-:S05]  /*0c80*/  IMAD R0, R4, R0, R11 ;  /* 0x0000000004007224 */ /* 0x000fca00078e020b */
[----:B------:R-:W-:-:S13]  /*0c90*/  ISETP.GT.U32.AND P1, PT, R9, R0, PT ;  /* 0x000000000900720c */ /* 0x000fda0003f24070 */
[----:B------:R-:W-:Y:S02]  /*0ca0*/  @!P1 IMAD.IADD R0, R0, 0x1, -R9 ;  /* 0x0000000100009824 */ /* 0x000fe400078e0a09 */
[----:B------:R-:W-:Y:S01]  /*0cb0*/  @!P1 VIADD R4, R4, 0x1 ;  /* 0x0000000104049836 */ /* 0x000fe20000000000 */
[----:B------:R-:W-:Y:S02]  /*0cc0*/  ISETP.NE.AND P1, PT, R13, RZ, PT ;  /* 0x000000ff0d00720c */ /* 0x000fe40003f25270 */
[----:B------:R-:W-:Y:S02]  /*0cd0*/  ISETP.GE.U32.AND P0, PT, R0, R9, PT ;  /* 0x000000090000720c */ /* 0x000fe40003f06070 */
[----:B------:R-:W1:Y:S11]  /*0ce0*/  S2R R0, SR_TID.X ;  /* 0x0000000000007919 */ /* 0x000e760000002100 */
[----:B------:R-:W-:Y:S01]  /*0cf0*/  @P0 VIADD R4, R4, 0x1 ;  /* 0x0000000104040836 */ /* 0x000fe20000000000 */
[----:B------:R-:W-:-:S03]  /*0d00*/  ISETP.GE.AND P0, PT, R252, 0x20, PT ;  /* 0x00000020fc00780c */ /* 0x000fc60003f06270 */
[----:B------:R-:W-:-:S04]  /*0d10*/  IMAD.MOV.U32 R8, RZ, RZ, R4 ;  /* 0x000000ffff087224 */ /* 0x000fc800078e0004 */
[----:B------:R-:W-:Y:S01]  /*0d20*/  @!P2 IMAD.MOV R8, RZ, RZ, -R8 ;  /* 0x000000ffff08a224 */ /* 0x000fe200078e0a08 */
[----:B------:R-:W-:-:S05]  /*0d30*/  @!P1 LOP3.LUT R8, RZ, R13, RZ, 0x33, !PT ;  /* 0x0000000dff089212 */ /* 0x000fca00078e33ff */
[----:B------:R-:W-:Y:S02]  /*0d40*/  IMAD.MOV R4, RZ, RZ, -R8 ;  /* 0x000000ffff047224 */ /* 0x000fe400078e0a08 */
[----:B------:R-:W-:Y:S02]  /*0d50*/  IMAD.SHL.U32 R8, R8, 0x100, RZ ;  /* 0x0000010008087824 */ /* 0x000fe400078e00ff */
[----:B------:R-:W-:Y:S01]  /*0d60*/  IMAD R4, R13, R4, R6 ;  /* 0x000000040d047224 */ /* 0x000fe200078e0206 */
[----:B------:R-:W-:Y:S02]  /*0d70*/  CS2R R12, SRZ ;  /* 0x00000000000c7805 */ /* 0x000fe4000001ff00 */
[----:B------:R-:W-:Y:S02]  /*0d80*/  CS2R R6, SRZ ;  /* 0x0000000000067805 */ /* 0x000fe4000001ff00 */
[----:B-1----:R-:W-:Y:S01]  /*0d90*/  LOP3.LUT R9, R0, 0x7f, RZ, 0xc0, !PT ;  /* 0x0000007f00097812 */ /* 0x002fe200078ec0ff */
[----:B------:R-:W-:Y:S01]  /*0da0*/  IMAD.IADD R4, R10, 0x1, R4 ;  /* 0x000000010a047824 */ /* 0x000fe200078e0204 */
[----:B------:R-:W-:-:S03]  /*0db0*/  LOP3.LUT R11, R0, 0x60, RZ, 0xc0, !PT ;  /* 0x00000060000b7812 */ /* 0x000fc600078ec0ff */
[----:B------:R-:W-:Y:S01]  /*0dc0*/  IMAD R9, R4, 0x100, R9 ;  /* 0x0000010004097824 */ /* 0x000fe200078e0209 */
[----:B------:R-:W-:-:S03]  /*0dd0*/  CS2R R4, SRZ ;  /* 0x0000000000047805 */ /* 0x000fc6000001ff00 */
[----:B------:R-:W-:Y:S01]  /*0de0*/  VIADD R10, R9, 0x80 ;  /* 0x00000080090a7836 */ /* 0x000fe20000000000 */
[----:B0-----:R-:W-:Y:S06]  /*0df0*/  @!P0 BRA `(.L_x_0) ;  /* 0x0000012c00dc8947 */ /* 0x001fec0003800000 */
[----:B------:R-:W-:Y:S01]  /*0e00*/  IABS R22, R2 ;  /* 0x0000000200167213 */ /* 0x000fe20000000000 */
[----:B------:R-:W0:Y:S01]  /*0e10*/  LDC R242, c[0x0][0x238] ;  /* 0x00008e00fff27b82 */ /* 0x000e220000000800 */
[----:B------:R-:W-:Y:S01]  /*0e20*/  IABS R4, R3 ;  /* 0x0000000300047213 */ /* 0x000fe20000000000 */
[----:B------:R-:W-:Y:S01]  /*0e30*/  ULDC UR6, c[0x0][0x234] ;  /* 0x00008d0000067ab9 */ /* 0x000fe20000000800 */
[----:B------:R-:W1:Y:S01]  /*0e40*/  I2F.RP R14, R22 ;  /* 0x00000016000e7306 */ /* 0x000e620000209400 */
[----:B------:R-:W-:Y:S01]  /*0e50*/  IABS R17, R9 ;  /* 0x0000000900117213 */ /* 0x000fe20000000000 */
[----:B------:R-:W-:Y:S01]  /*0e60*/  USHF.R.U32.HI UR13, URZ, 0x4, UR12 ;  /* 0x000000043f0d7899 */ /* 0x000fe2000801160c */
[----:B------:R-:W-:Y:S01]  /*0e70*/  IABS R16, R10 ;  /* 0x0000000a00107213 */ /* 0x000fe20000000000 */
[----:B------:R-:W-:Y:S01]  /*0e80*/  UIADD3 UR4, UR12, 0x4000, URZ ;  /* 0x000040000c047890 */ /* 0x000fe2000fffe03f */
[----:B------:R-:W-:Y:S01]  /*0e90*/  ISETP.GE.AND P6, PT, R9, RZ, PT ;  /* 0x000000ff0900720c */ /* 0x000fe20003fc6270 */
[----:B------:R-:W-:Y:S01]  /*0ea0*/  USGXT.U32 UR13, UR13, 0xe ;  /* 0x0000000e0d0d789a */ /* 0x000fe20008000000 */
[----:B------:R-:W-:Y:S01]  /*0eb0*/  ISETP.GE.AND P3, PT, R10, RZ, PT ;  /* 0x000000ff0a00720c */ /* 0x000fe20003f66270 */
[----:B------:R-:W2:Y:S01]  /*0ec0*/  I2F.RP R5, R4 ;  /* 0x0000000400057306 */ /* 0x000ea20000209400 */
[----:B------:R-:W-:Y:S01]  /*0ed0*/  USHF.R.U32.HI UR4, URZ, 0x4, UR4 ;  /* 0x000000043f047899 */ /* 0x000fe20008011604 */
[----:B------:R-:W-:Y:S01]  /*0ee0*/  CS2R R100, SRZ ;  /* 0x0000000000647805 */ /* 0x000fe2000001ff00 */
[----:B------:R-:W-:Y:S01]  /*0ef0*/  UIADD3 UR8, UP0, UR13, 0x80, URZ ;  /* 0x000000800d087890 */ /* 0x000fe2000ff1e03f */
[----:B------:R-:W-:Y:S01]  /*0f00*/  CS2R R102, SRZ ;  /* 0x0000000000667805 */ /* 0x000fe2000001ff00 */
[----:B------:R-:W-:Y:S01]  /*0f10*/  USGXT.U32 UR4, UR4, 0xe ;  /* 0x0000000e0404789a */ /* 0x000fe20008000000 */
[----:B------:R-:W-:Y:S01]  /*0f20*/  CS2R R104, SRZ ;  /* 0x0000000000687805 */ /* 0x000fe2000001ff00 */
[----:B------:R-:W-:Y:S01]  /*0f30*/  UMOV UR5, URZ ;  /* 0x0000003f00057c82 */ /* 0x000fe20008000000 */
[----:B-1----:R-:W1:Y:S01]  /*0f40*/  MUFU.RCP R14, R14 ;  /* 0x0000000e000e7308 */ /* 0x002e620000001000 */
[----:B------:R-:W-:Y:S01]  /*0f50*/  ULDC.64 UR18, c[0x0][0x210] ;  /* 0x0000840000127ab9 */ /* 0x000fe20000000a00 */
[----:B------:R-:W-:Y:S01]  /*0f60*/  UIADD3.X UR9, UR5, 0x40000040, URZ, UP0, !UPT ;  /* 0x4000004005097890 */ /* 0x000fe200087fe43f */
[----:B------:R-:W-:Y:S01]  /*0f70*/  CS2R R106, SRZ ;  /* 0x00000000006a7805 */ /* 0x000fe2000001ff00 */
[----:B------:R-:W-:Y:S01]  /*0f80*/  ULDC UR7, c[0x0][0x230] ;  /* 0x00008c0000077ab9 */ /* 0x000fe20000000800 */
[C---:B0-----:R-:W-:Y:S01]  /*0f90*/  IMAD R152, R242.reuse, 0x16, RZ ;  /* 0x00000016f2987824 */ /* 0x041fe200078e02ff */
[----:B------:R-:W-:Y:S01]  /*0fa0*/  CS2R R108, SRZ ;  /* 0x00000000006c7805 */ /* 0x000fe2000001ff00 */
[C---:B------:R-:W-:Y:S01]  /*0fb0*/  IMAD R153, R242.reuse, 0x15, RZ ;  /* 0x00000015f2997824 */ /* 0x040fe200078e02ff */
[----:B--2---:R-:W0:Y:S01]  /*0fc0*/  MUFU.RCP R5, R5 ;  /* 0x0000000500057308 */ /* 0x004e220000001000 */
[C---:B------:R-:W-:Y:S01]  /*0fd0*/  IMAD R154, R242.reuse, 0x14, RZ ;  /* 0x00000014f29a7824 */ /* 0x040fe200078e02ff */
[----:B------:R-:W-:Y:S01]  /*0fe0*/  CS2R R110, SRZ ;  /* 0x00000000006e7805 */ /* 0x000fe2000001ff00 */
[C---:B------:R-:W-:Y:S01]  /*0ff0*/  IMAD R155, R242.reuse, 0x13, RZ ;  /* 0x00000013f29b7824 */ /* 0x040fe200078e02ff */
[----:B------:R-:W-:Y:S01]  /*1000*/  CS2R R112, SRZ ;  /* 0x0000000000707805 */ /* 0x000fe2000001ff00 */
[C---:B------:R-:W-:Y:S01]  /*1010*/  IMAD R156, R242.reuse, 0x12, RZ ;  /* 0x00000012f29c7824 */ /* 0x040fe200078e02ff */
[----:B------:R-:W-:Y:S01]  /*1020*/  CS2R R114, SRZ ;  /* 0x0000000000727805 */ /* 0x000fe2000001ff00 */
[----:B------:R-:W-:Y:S01]  /*1030*/  IMAD R157, R242, 0x11, RZ ;  /* 0x00000011f29d7824 */ /* 0x000fe200078e02ff */
[----:B------:R-:W-:Y:S01]  /*1040*/  CS2R R116, SRZ ;  /* 0x0000000000747805 */ /* 0x000fe2000001ff00 */
[----:B-1----:R-:W-:Y:S01]  /*1050*/  VIADD R12, R14, 0xffffffe ;  /* 0x0ffffffe0e0c7836 */ /* 0x002fe20000000000 */
[----:B------:R-:W-:Y:S01]  /*1060*/  CS2R R118, SRZ ;  /* 0x0000000000767805 */ /* 0x000fe2000001ff00 */
[C---:B------:R-:W-:Y:S01]  /*1070*/  IMAD.SHL.U32 R158, R242.reuse, 0x10, RZ ;  /* 0x00000010f29e7824 */ /* 0x040fe200078e00ff */
[----:B------:R-:W-:Y:S01]  /*1080*/  CS2R R120, SRZ ;  /* 0x0000000000787805 */ /* 0x000fe2000001ff00 */
[----:B------:R1:W2:Y:S01]  /*1090*/  F2I.FTZ.U32.TRUNC.NTZ R13, R12 ;  /* 0x0000000c000d7305 */ /* 0x0002a2000021f000 */
[C---:B------:R-:W-:Y:S01]  /*10a0*/  IMAD R159, R242.reuse, 0xf, RZ ;  /* 0x0000000ff29f7824 */ /* 0x040fe200078e02ff */
[----:B------:R-:W-:Y:S01]  /*10b0*/  CS2R R122, SRZ ;  /* 0x00000000007a7805 */ /* 0x000fe2000001ff00 */
[C---:B------:R-:W-:Y:S01]  /*10c0*/  IMAD R160, R242.reuse, 0xe, RZ ;  /* 0x0000000ef2a07824 */ /* 0x040fe200078e02ff */
[----:B------:R-:W-:Y:S01]  /*10d0*/  CS2R R124, SRZ ;  /* 0x00000000007c7805 */ /* 0x000fe2000001ff00 */
[----:B0-----:R-:W-:Y:S01]  /*10e0*/  VIADD R6, R5, 0xffffffe ;  /* 0x0ffffffe05067836 */ /* 0x001fe20000000000 */
[----:B------:R-:W-:Y:S01]  /*10f0*/  CS2R R126, SRZ ;  /* 0x00000000007e7805 */ /* 0x000fe2000001ff00 */
[C---:B------:R-:W-:Y:S01]  /*1100*/  IMAD R161, R242.reuse, 0xd, RZ ;  /* 0x0000000df2a17824 */ /* 0x040fe200078e02ff */
[----:B------:R-:W-:Y:S01]  /*1110*/  CS2R R128, SRZ ;  /* 0x0000000000807805 */ /* 0x000fe2000001ff00 */
[----:B------:R0:W3:Y:S01]  /*1120*/  F2I.FTZ.U32.TRUNC.NTZ R7, R6 ;  /* 0x0000000600077305 */ /* 0x0000e2000021f000 */
[----:B-1----:R-:W-:Y:S01]  /*1130*/  IMAD.MOV.U32 R12, RZ, RZ, RZ ;  /* 0x000000ffff0c7224 */ /* 0x002fe200078e00ff */
[----:B------:R-:W-:Y:S01]  /*1140*/  CS2R R130, SRZ ;  /* 0x0000000000827805 */ /* 0x000fe2000001ff00 */
[C---:B------:R-:W-:Y:S01]  /*1150*/  IMAD R162, R242.reuse, 0xc, RZ ;  /* 0x0000000cf2a27824 */ /* 0x040fe200078e02ff */
[----:B------:R-:W-:Y:S01]  /*1160*/  CS2R R132, SRZ ;  /* 0x0000000000847805 */ /* 0x000fe2000001ff00 */
[C---:B------:R-:W-:Y:S01]  /*1170*/  IMAD R163, R242.reuse, 0xb, RZ ;  /* 0x0000000bf2a37824 */ /* 0x040fe200078e02ff */
[----:B------:R-:W-:Y:S01]  /*1180*/  CS2R R134, SRZ ;  /* 0x0000000000867805 */ /* 0x000fe2000001ff00 */
[--C-:B--2---:R-:W-:Y:S01]  /*1190*/  IMAD.MOV R15, RZ, RZ, -R13.reuse ;  /* 0x000000ffff0f7224 */ /* 0x104fe200078e0a0d */
[----:B------:R-:W-:Y:S01]  /*11a0*/  CS2R R136, SRZ ;  /* 0x0000000000887805 */ /* 0x000fe2000001ff00 */
[----:B0-----:R-:W-:Y:S01]  /*11b0*/  IMAD.MOV.U32 R6, RZ, RZ, RZ ;  /* 0x000000ffff067224 */ /* 0x001fe200078e00ff */
[----:B------:R-:W-:Y:S01]  /*11c0*/  CS2R R138, SRZ ;  /* 0x00000000008a7805 */ /* 0x000fe2000001ff00 */
[----:B------:R-:W-:Y:S01]  /*11d0*/  IMAD R15, R15, R22, RZ ;  /* 0x000000160f0f7224 */ /* 0x000fe200078e02ff */
[----:B------:R-:W-:Y:S01]  /*11e0*/  CS2R R140, SRZ ;  /* 0x00000000008c7805 */ /* 0x000fe2000001ff00 */
[----:B------:R-:W-:Y:S01]  /*11f0*/  IMAD R164, R242, 0xa, RZ ;  /* 0x0000000af2a47824 */ /* 0x000fe200078e02ff */
[----:B------:R-:W-:Y:S01]  /*1200*/  CS2R R142, SRZ ;  /* 0x00000000008e7805 */ /* 0x000fe2000001ff00 */
[----:B------:R-:W-:Y:S01]  /*1210*/  IMAD.HI.U32 R13, R13, R15, R12 ;  /* 0x0000000f0d0d7227 */ /* 0x000fe200078e000c */
[----:B------:R-:W-:-:S02]  /*1220*/  CS2R R144, SRZ ;  /* 0x0000000000907805 */ /* 0x000fc4000001ff00 */
[----:B------:R-:W-:Y:S02]  /*1230*/  CS2R R146, SRZ ;  /* 0x0000000000927805 */ /* 0x000fe4000001ff00 */
[----:B------:R-:W-:Y:S01]  /*1240*/  CS2R R148, SRZ ;  /* 0x0000000000947805 */ /* 0x000fe2000001ff00 */
[----:B------:R-:W-:Y:S01]  /*1250*/  IMAD.MOV.U32 R12, RZ, RZ, R17 ;  /* 0x000000ffff0c7224 */ /* 0x000fe200078e0011 */
[----:B------:R-:W-:Y:S01]  /*1260*/  CS2R R150, SRZ ;  /* 0x0000000000967805 */ /* 0x000fe2000001ff00 */
[C---:B------:R-:W-:Y:S01]  /*1270*/  IMAD.HI.U32 R5, R13.reuse, R16, RZ ;  /* 0x000000100d057227 */ /* 0x040fe200078e00ff */
[----:B------:R-:W-:Y:S01]  /*1280*/  UMOV UR10, 0xfffffffe ;  /* 0xfffffffe000a7882 */ /* 0x000fe20000000000 */
[----:B------:R-:W-:Y:S01]  /*1290*/  UMOV UR11, 0x7fffffdf ;  /* 0x7fffffdf000b7882 */ /* 0x000fe20000000000 */
[----:B------:R-:W-:Y:S01]  /*12a0*/  UIADD3.64 UR16, UR8, 0x80, URZ ;  /* 0x0000008008107897 */ /* 0x000fe2000fffe03f */
[----:B---3--:R-:W-:Y:S01]  /*12b0*/  IMAD.MOV R15, RZ, RZ, -R7 ;  /* 0x000000ffff0f7224 */ /* 0x008fe200078e0a07 */
[----:B------:R-:W-:Y:S01]  /*12c0*/  UIADD3.64 UR10, UR4, -UR10, URZ ;  /* 0x8000000a040a7297 */ /* 0x000fe2000fffe03f */
[----:B------:R-:W-:Y:S01]  /*12d0*/  IMAD.HI.U32 R13, R13, R12, RZ ;  /* 0x0000000c0d0d7227 */ /* 0x000fe200078e00ff */
[----:B------:R-:W-:-:S02]  /*12e0*/  UIADD3.64 UR20, UR8, 0x100, URZ ;  /* 0x0000010008147897 */ /* 0x000fc4000fffe03f */
[----:B------:R-:W-:Y:S01]  /*12f0*/  UIADD3.64 UR24, UR8, 0x180, URZ ;  /* 0x0000018008187897 */ /* 0x000fe2000fffe03f */
[----:B------:R-:W-:Y:S01]  /*1300*/  IMAD.MOV R17, RZ, RZ, -R5 ;  /* 0x000000ffff117224 */ /* 0x000fe200078e0a05 */
[----:B------:R-:W-:Y:S01]  /*1310*/  LEA.HI R5, R11, R8, RZ, 0x1b ;  /* 0x000000080b057211 */ /* 0x000fe200078fd8ff */
[----:B------:R-:W-:Y:S01]  /*1320*/  IMAD R15, R15, R4, RZ ;  /* 0x000000040f0f7224 */ /* 0x000fe200078e02ff */
[----:B------:R-:W-:Y:S01]  /*1330*/  UIADD3.64 UR28, UR8, 0x200, URZ ;  /* 0x00000200081c7897 */ /* 0x000fe2000fffe03f */
[----:B------:R-:W-:Y:S01]  /*1340*/  IMAD.MOV R13, RZ, RZ, -R13 ;  /* 0x000000ffff0d7224 */ /* 0x000fe200078e0a0d */
[----:B------:R-:W-:Y:S01]  /*1350*/  IABS R99, R5 ;  /* 0x0000000500637213 */ /* 0x000fe20000000000 */
[----:B------:R-:W-:Y:S01]  /*1360*/  IMAD.HI.U32 R7, R7, R15, R6 ;  /* 0x0000000f07077227 */ /* 0x000fe200078e0006 */
[----:B------:R-:W-:Y:S02]  /*1370*/  UIADD3.64 UR32, UR8, 0x280, URZ ;  /* 0x0000028008207897 */ /* 0x000fe4000fffe03f */
[----:B------:R-:W-:Y:S01]  /*1380*/  UIADD3.64 UR36, UR8, 0x300, URZ ;  /* 0x0000030008247897 */ /* 0x000fe2000fffe03f */
[----:B------:R-:W-:-:S02]  /*1390*/  IMAD R16, R22, R17, R16 ;  /* 0x0000001116107224 */ /* 0x000fc400078e0210 */
[C---:B------:R-:W-:Y:S02]  /*13a0*/  IMAD R17, R22.reuse, R13, R12 ;  /* 0x0000000d16117224 */ /* 0x040fe400078e020c */
[C---:B------:R-:W-:Y:S01]  /*13b0*/  VIADD R15, R5.reuse, 0xfc ;  /* 0x000000fc050f7836 */ /* 0x040fe20000000000 */
[C---:B------:R-:W-:Y:S01]  /*13c0*/  ISETP.GT.U32.AND P0, PT, R22.reuse, R16, PT ;  /* 0x000000101600720c */ /* 0x040fe20003f04070 */
[C---:B------:R-:W-:Y:S01]  /*13d0*/  VIADD R25, R5.reuse, 0xf0 ;  /* 0x000000f005197836 */ /* 0x040fe20000000000 */
[----:B------:R-:W-:Y:S01]  /*13e0*/  ISETP.GT.U32.AND P1, PT, R22, R17, PT ;  /* 0x000000111600720c */ /* 0x000fe20003f24070 */
[C---:B------:R-:W-:Y:S01]  /*13f0*/  VIADD R23, R5.reuse, 0xf8 ;  /* 0x000000f805177836 */ /* 0x040fe20000000000 */
[----:B------:R-:W-:Y:S01]  /*1400*/  IABS R14, R15 ;  /* 0x0000000f000e7213 */ /* 0x000fe20000000000 */
[C---:B------:R-:W-:Y:S01]  /*1410*/  VIADD R24, R5.reuse, 0xf4 ;  /* 0x000000f405187836 */ /* 0x040fe20000000000 */
[----:B------:R-:W-:Y:S01]  /*1420*/  IABS R20, R25 ;  /* 0x0000001900147213 */ /* 0x000fe20000000000 */
[----:B------:R-:W-:Y:S01]  /*1430*/  VIADD R28, R5, 0xd0 ;  /* 0x000000d0051c7836 */ /* 0x000fe20000000000 */
[----:B------:R-:W-:Y:S01]  /*1440*/  ISETP.GE.AND P2, PT, R15, RZ, PT ;  /* 0x000000ff0f00720c */ /* 0x000fe20003f46270 */
[----:B------:R-:W-:Y:S01]  /*1450*/  IMAD.HI.U32 R6, R7, R14, RZ ;  /* 0x0000000e07067227 */ /* 0x000fe200078e00ff */
[----:B------:R-:W-:-:S02]  /*1460*/  IABS R18, R23 ;  /* 0x0000001700127213 */ /* 0x000fc40000000000 */
[----:B------:R-:W-:Y:S01]  /*1470*/  IABS R19, R24 ;  /* 0x0000001800137213 */ /* 0x000fe20000000000 */
[----:B------:R-:W-:Y:S01]  /*1480*/  IMAD.HI.U32 R13, R7, R20, RZ ;  /* 0x00000014070d7227 */ /* 0x000fe200078e00ff */
[----:B------:R-:W-:Y:S02]  /*1490*/  ISETP.GE.AND P5, PT, R23, RZ, PT ;  /* 0x000000ff1700720c */ /* 0x000fe40003fa6270 */
[----:B------:R-:W-:Y:S01]  /*14a0*/  IABS R26, R28 ;  /* 0x0000001c001a7213 */ /* 0x000fe20000000000 */
[----:B------:R-:W-:Y:S02]  /*14b0*/  IMAD.MOV R15, RZ, RZ, -R6 ;  /* 0x000000ffff0f7224 */ /* 0x000fe400078e0a06 */
[----:B------:R-:W-:Y:S02]  /*14c0*/  IMAD.MOV R21, RZ, RZ, -R13 ;  /* 0x000000ffff157224 */ /* 0x000fe400078e0a0d */
[----:B------:R-:W-:Y:S02]  /*14d0*/  @!P1 IMAD.IADD R17, R17, 0x1, -R22 ;  /* 0x0000000111119824 */ /* 0x000fe400078e0a16 */
[----:B------:R-:W-:-:S02]  /*14e0*/  IMAD R13, R4, R15, R14 ;  /* 0x0000000f040d7224 */ /* 0x000fc400078e020e */
[----:B------:R-:W-:Y:S01]  /*14f0*/  @!P0 IMAD.IADD R16, R16, 0x1, -R22 ;  /* 0x0000000110108824 */ /* 0x000fe200078e0a16 */
[----:B------:R-:W-:Y:S01]  /*1500*/  ISETP.GT.U32.AND P1, PT, R22, R17, PT ;  /* 0x000000111600720c */ /* 0x000fe20003f24070 */
[C---:B------:R-:W-:Y:S01]  /*1510*/  IMAD.HI.U32 R11, R7.reuse, R18, RZ ;  /* 0x00000012070b7227 */ /* 0x040fe200078e00ff */
[----:B------:R-:W-:Y:S02]  /*1520*/  ISETP.GT.U32.AND P4, PT, R4, R13, PT ;  /* 0x0000000d0400720c */ /* 0x000fe40003f84070 */
[----:B------:R-:W-:Y:S01]  /*1530*/  ISETP.GT.U32.AND P0, PT, R22, R16, PT ;  /* 0x000000101600720c */ /* 0x000fe20003f04070 */
[----:B------:R-:W-:-:S04]  /*1540*/  IMAD.HI.U32 R12, R7, R19, RZ ;  /* 0x00000013070c7227 */ /* 0x000fc800078e00ff */
[----:B------:R-:W-:Y:S02]  /*1550*/  IMAD.MOV R11, RZ, RZ, -R11 ;  /* 0x000000ffff0b7224 */ /* 0x000fe400078e0a0b */
[C---:B------:R-:W-:Y:S02]  /*1560*/  IMAD R14, R4.reuse, R21, R20 ;  /* 0x00000015040e7224 */ /* 0x040fe400078e0214 */
[----:B------:R-:W-:Y:S02]  /*1570*/  @!P1 IMAD.IADD R17, R17, 0x1, -R22 ;  /* 0x0000000111119824 */ /* 0x000fe400078e0a16 */
[----:B------:R-:W-:Y:S01]  /*1580*/  @!P4 IMAD.IADD R13, R13, 0x1, -R4 ;  /* 0x000000010d0dc824 */ /* 0x000fe200078e0a04 */
[----:B------:R-:W-:Y:S01]  /*1590*/  ISETP.GT.U32.AND P4, PT, R4, R14, PT ;  /* 0x0000000e0400720c */ /* 0x000fe20003f84070 */
[----:B------:R-:W-:Y:S02]  /*15a0*/  VIADD R20, R5, 0xec ;  /* 0x000000ec05147836 */ /* 0x000fe40000000000 */
[----:B------:R-:W-:-:S02]  /*15b0*/  IMAD.MOV R12, RZ, RZ, -R12 ;  /* 0x000000ffff0c7224 */ /* 0x000fc400078e0a0c */
[C---:B------:R-:W-:Y:S01]  /*15c0*/  IMAD R6, R4.reuse, R11, R18 ;  /* 0x0000000b04067224 */ /* 0x040fe200078e0212 */
[----:B------:R-:W-:Y:S01]  /*15d0*/  IABS R18, R20 ;  /* 0x0000001400127213 */ /* 0x000fe20000000000 */
[----:B------:R-:W-:Y:S01]  /*15e0*/  @!P6 IMAD.MOV R17, RZ, RZ, -R17 ;  /* 0x000000ffff11e224 */ /* 0x000fe200078e0a11 */
[----:B------:R-:W-:Y:S01]  /*15f0*/  ISETP.GT.U32.AND P6, PT, R4, R13, PT ;  /* 0x0000000d0400720c */ /* 0x000fe20003fc4070 */
[----:B------:R-:W-:Y:S01]  /*1600*/  @!P0 IMAD.IADD R16, R16, 0x1, -R22 ;  /* 0x0000000110108824 */ /* 0x000fe200078e0a16 */
[----:B------:R-:W-:Y:S01]  /*1610*/  ISETP.GT.U32.AND P1, PT, R4, R6, PT ;  /* 0x000000060400720c */ /* 0x000fe20003f24070 */
[----:B------:R-:W-:Y:S01]  /*1620*/  VIADD R21, R5, 0xe8 ;  /* 0x000000e805157836 */ /* 0x000fe20000000000 */
[----:B------:R-:W-:Y:S01]  /*1630*/  ISETP.NE.AND P0, PT, R2, RZ, PT ;  /* 0x000000ff0200720c */ /* 0x000fe20003f05270 */
[C---:B------:R-:W-:Y:S01]  /*1640*/  IMAD R15, R4.reuse, R12, R19 ;  /* 0x0000000c040f7224 */ /* 0x040fe200078e0213 */
[----:B------:R-:W-:Y:S01]  /*1650*/  LOP3.LUT R11, RZ, R2, RZ, 0x33, !PT ;  /* 0x00000002ff0b7212 */ /* 0x000fe200078e33ff */
[----:B------:R-:W-:Y:S01]  /*1660*/  @!P3 IMAD.MOV R16, RZ, RZ, -R16 ;  /* 0x000000ffff10b224 */ /* 0x000fe200078e0a10 */
[----:B------:R-:W-:Y:S01]  /*1670*/  IABS R19, R21 ;  /* 0x0000001500137213 */ /* 0x000fe20000000000 */
[----:B------:R-:W-:Y:S01]  /*1680*/  IMAD.HI.U32 R2, R7, R18, RZ ;  /* 0x0000001207027227 */ /* 0x000fe200078e00ff */
[----:B------:R-:W-:-:S02]  /*1690*/  ISETP.GT.U32.AND P3, PT, R4, R15, PT ;  /* 0x0000000f0400720c */ /* 0x000fc40003f64070 */
[----:B------:R-:W-:Y:S01]  /*16a0*/  SEL R12, R11, R16, !P0 ;  /* 0x000000100b0c7207 */ /* 0x000fe20004000000 */
[----:B------:R-:W-:Y:S01]  /*16b0*/  @!P6 IMAD.IADD R13, R13, 0x1, -R4 ;  /* 0x000000010d0de824 */ /* 0x000fe200078e0a04 */
[----:B------:R-:W-:Y:S01]  /*16c0*/  SEL R11, R11, R17, !P0 ;  /* 0x000000110b0b7207 */ /* 0x000fe20004000000 */
[----:B------:R-:W-:Y:S01]  /*16d0*/  IMAD.MOV R17, RZ, RZ, -R2 ;  /* 0x000000ffff117224 */ /* 0x000fe200078e0a02 */
[----:B------:R-:W-:Y:S01]  /*16e0*/  ISETP.GE.AND P0, PT, R24, RZ, PT ;  /* 0x000000ff1800720c */ /* 0x000fe20003f06270 */
[----:B------:R-:W-:-:S04]  /*16f0*/  IMAD.HI.U32 R2, R7, R19, RZ ;  /* 0x0000001307027227 */ /* 0x000fc800078e00ff */
[----:B------:R-:W-:Y:S02]  /*1700*/  IMAD.MOV R16, RZ, RZ, -R2 ;  /* 0x000000ffff107224 */ /* 0x000fe400078e0a02 */
[----:B------:R-:W-:Y:S01]  /*1710*/  @!P1 IMAD.IADD R6, R6, 0x1, -R4 ;  /* 0x0000000106069824 */ /* 0x000fe200078e0a04 */
[----:B------:R-:W-:Y:S01]  /*1720*/  ISETP.GE.AND P1, PT, R25, RZ, PT ;  /* 0x000000ff1900720c */ /* 0x000fe20003f26270 */
[C---:B------:R-:W-:Y:S02]  /*1730*/  IMAD R17, R4.reuse, R17, R18 ;  /* 0x0000001104117224 */ /* 0x040fe400078e0212 */
[----:B------:R-:W-:Y:S02]  /*1740*/  IMAD.MOV.U32 R2, RZ, RZ, R13 ;  /* 0x000000ffff027224 */ /* 0x000fe400078e000d */
[----:B------:R-:W-:Y:S01]  /*1750*/  @!P3 IMAD.IADD R15, R15, 0x1, -R4 ;  /* 0x000000010f0fb824 */ /* 0x000fe200078e0a04 */
[C---:B------:R-:W-:Y:S01]  /*1760*/  ISETP.GT.U32.AND P3, PT, R4.reuse, R6, PT ;  /* 0x000000060400720c */ /* 0x040fe20003f64070 */
[----:B------:R-:W-:Y:S01]  /*1770*/  @!P2 IMAD.MOV R2, RZ, RZ, -R2 ;  /* 0x000000ffff02a224 */ /* 0x000fe200078e0a02 */
[C---:B------:R-:W-:Y:S01]  /*1780*/  ISETP.GT.U32.AND P2, PT, R4.reuse, R17, PT ;  /* 0x000000110400720c */ /* 0x040fe20003f44070 */
[----:B------:R-:W-:Y:S01]  /*1790*/  VIADD R22, R5, 0xe4 ;  /* 0x000000e405167836 */ /* 0x000fe20000000000 */
[----:B------:R-:W-:Y:S01]  /*17a0*/  ISETP.GT.U32.AND P6, PT, R4, R15, PT ;  /* 0x0000000f0400720c */ /* 0x000fe20003fc4070 */
[----:B------:R-:W-:-:S02]  /*17b0*/  @!P4 IMAD.IADD R14, R14, 0x1, -R4 ;  /* 0x000000010e0ec824 */ /* 0x000fc400078e0a04 */
[C---:B------:R-:W-:Y:S01]  /*17c0*/  IMAD R16, R4.reuse, R16, R19 ;  /* 0x0000001004107224 */ /* 0x040fe200078e0213 */
[----:B------:R-:W-:Y:S01]  /*17d0*/  IABS R19, R22 ;  /* 0x0000001600137213 */ /* 0x000fe20000000000 */
[C---:B------:R-:W-:Y:S01]  /*17e0*/  VIADD R23, R5.reuse, 0xe0 ;  /* 0x000000e005177836 */ /* 0x040fe20000000000 */
[----:B------:R-:W-:Y:S01]  /*17f0*/  ISETP.GT.U32.AND P4, PT, R4, R14, PT ;  /* 0x0000000e0400720c */ /* 0x000fe20003f84070 */
[----:B------:R-:W-:Y:S02]  /*1800*/  VIADD R24, R5, 0xdc ;  /* 0x000000dc05187836 */ /* 0x000fe40000000000 */
[--C-:B------:R-:W-:Y:S01]  /*1810*/  @!P3 IMAD.IADD R6, R6, 0x1, -R4.reuse ;  /* 0x000000010606b824 */ /* 0x100fe200078e0a04 */
[----:B------:R-:W-:Y:S01]  /*1820*/  ISETP.GE.AND P3, PT, R20, RZ, PT ;  /* 0x000000ff1400720c */ /* 0x000fe20003f66270 */
[----:B------:R-:W-:Y:S01]  /*1830*/  @!P2 IMAD.IADD R17, R17, 0x1, -R4 ;  /* 0x000000011111a824 */ /* 0x000fe200078e0a04 */
[----:B------:R-:W-:Y:S01]  /*1840*/  IABS R20, R23 ;  /* 0x0000001700147213 */ /* 0x000fe20000000000 */
[----:B------:R-:W-:Y:S01]  /*1850*/  IMAD.HI.U32 R13, R7, R19, RZ ;  /* 0x00000013070d7227 */ /* 0x000fe200078e00ff */
[----:B------:R-:W-:-:S02]  /*1860*/  ISETP.GE.AND P2, PT, R22, RZ, PT ;  /* 0x000000ff1600720c */ /* 0x000fc40003f46270 */
[----:B------:R-:W-:Y:S01]  /*1870*/  IABS R22, R24 ;  /* 0x0000001800167213 */ /* 0x000fe20000000000 */
[----:B------:R-:W-:Y:S01]  /*1880*/  @!P5 IMAD.MOV R6, RZ, RZ, -R6 ;  /* 0x000000ffff06d224 */ /* 0x000fe200078e0a06 */
[C---:B------:R-:W-:Y:S01]  /*1890*/  ISETP.GT.U32.AND P5, PT, R4.reuse, R17, PT ;  /* 0x000000110400720c */ /* 0x040fe20003fa4070 */
[----:B------:R-:W-:Y:S01]  /*18a0*/  @!P6 IMAD.IADD R15, R15, 0x1, -R4 ;  /* 0x000000010f0fe824 */ /* 0x000fe200078e0a04 */
[----:B------:R-:W-:Y:S01]  /*18b0*/  ISETP.GT.U32.AND P6, PT, R4, R16, PT ;  /* 0x000000100400720c */ /* 0x000fe20003fc4070 */
[----:B------:R-:W-:Y:S02]  /*18c0*/  IMAD.MOV R13, RZ, RZ, -R13 ;  /* 0x000000ffff0d7224 */ /* 0x000fe400078e0a0d */
[----:B------:R-:W-:-:S04]  /*18d0*/  IMAD.HI.U32 R18, R7, R20, RZ ;  /* 0x0000001407127227 */ /* 0x000fc800078e00ff */
[----:B------:R-:W-:Y:S02]  /*18e0*/  IMAD R19, R4, R13, R19 ;  /* 0x0000000d04137224 */ /* 0x000fe400078e0213 */
[----:B------:R-:W-:Y:S02]  /*18f0*/  IMAD.MOV.U32 R13, RZ, RZ, R15 ;  /* 0x000000ffff0d7224 */ /* 0x000fe400078e000f */
[----:B------:R-:W-:-:S04]  /*1900*/  IMAD.HI.U32 R15, R7, R22, RZ ;  /* 0x00000016070f7227 */ /* 0x000fc800078e00ff */
[----:B------:R-:W-:Y:S01]  /*1910*/  @!P4 IMAD.IADD R14, R14, 0x1, -R4 ;  /* 0x000000010e0ec824 */ /* 0x000fe200078e0a04 */
[----:B------:R-:W-:Y:S01]  /*1920*/  ISETP.GE.AND P4, PT, R21, RZ, PT ;  /* 0x000000ff1500720c */ /* 0x000fe20003f86270 */
[----:B------:R-:W-:Y:S02]  /*1930*/  IMAD.MOV R21, RZ, RZ, -R18 ;  /* 0x000000ffff157224 */ /* 0x000fe400078e0a12 */
[----:B------:R-:W-:Y:S01]  /*1940*/  @!P0 IMAD.MOV R13, RZ, RZ, -R13 ;  /* 0x000000ffff0d8224 */ /* 0x000fe200078e0a0d */
[C---:B------:R-:W-:Y:S01]  /*1950*/  ISETP.GT.U32.AND P0, PT, R4.reuse, R19, PT ;  /* 0x000000130400720c */ /* 0x040fe20003f04070 */
[----:B------:R-:W-:Y:S02]  /*1960*/  IMAD.MOV R15, RZ, RZ, -R15 ;  /* 0x000000ffff0f7224 */ /* 0x000fe400078e0a0f */
[----:B------:R-:W-:Y:S02]  /*1970*/  @!P5 IMAD.IADD R17, R17, 0x1, -R4 ;  /* 0x000000011111d824 */ /* 0x000fe400078e0a04 */
[----:B------:R-:W-:-:S02]  /*1980*/  IMAD R18, R4, R21, R20 ;  /* 0x0000001504127224 */ /* 0x000fc400078e0214 */
[----:B------:R-:W-:Y:S02]  /*1990*/  @!P6 IMAD.IADD R16, R16, 0x1, -R4 ;  /* 0x000000011010e824 */ /* 0x000fe400078e0a04 */
[C---:B------:R-:W-:Y:S01]  /*19a0*/  IMAD R21, R4.reuse, R15, R22 ;  /* 0x0000000f04157224 */ /* 0x040fe200078e0216 */
[C---:B------:R-:W-:Y:S01]  /*19b0*/  ISETP.GT.U32.AND P5, PT, R4.reuse, R18, PT ;  /* 0x000000120400720c */ /* 0x040fe20003fa4070 */
[----:B------:R-:W-:Y:S01]  /*19c0*/  IMAD.MOV.U32 R15, RZ, RZ, R17 ;  /* 0x000000ffff0f7224 */ /* 0x000fe200078e0011 */
[C---:B------:R-:W-:Y:S01]  /*19d0*/  ISETP.GT.U32.AND P6, PT, R4.reuse, R16, PT ;  /* 0x000000100400720c */ /* 0x040fe20003fc4070 */
[----:B------:R-:W-:Y:S02]  /*19e0*/  @!P0 IMAD.IADD R19, R19, 0x1, -R4 ;  /* 0x0000000113138824 */ /* 0x000fe400078e0a04 */
[----:B------:R-:W-:Y:S01]  /*19f0*/  @!P3 IMAD.MOV R15, RZ, RZ, -R15 ;  /* 0x000000ffff0fb224 */ /* 0x000fe200078e0a0f */
[C---:B------:R-:W-:Y:S01]  /*1a00*/  ISETP.GT.U32.AND P3, PT, R4.reuse, R21, PT ;  /* 0x000000150400720c */ /* 0x040fe20003f64070 */
[C---:B------:R-:W-:Y:S01]  /*1a10*/  VIADD R20, R5.reuse, 0xd8 ;  /* 0x000000d805147836 */ /* 0x040fe20000000000 */
[----:B------:R-:W-:Y:S01]  /*1a20*/  ISETP.GT.U32.AND P0, PT, R4, R19, PT ;  /* 0x000000130400720c */ /* 0x000fe20003f04070 */
[----:B------:R-:W-:-:S02]  /*1a30*/  VIADD R25, R5, 0xd4 ;  /* 0x000000d405197836 */ /* 0x000fc40000000000 */
[----:B------:R-:W-:Y:S01]  /*1a40*/  @!P1 IMAD.MOV R14, RZ, RZ, -R14 ;  /* 0x000000ffff0e9224 */ /* 0x000fe200078e0a0e */
[----:B------:R-:W-:Y:S01]  /*1a50*/  ISETP.GE.AND P1, PT, R23, RZ, PT ;  /* 0x000000ff1700720c */ /* 0x000fe20003f26270 */
[--C-:B------:R-:W-:Y:S01]  /*1a60*/  @!P5 IMAD.IADD R18, R18, 0x1, -R4.reuse ;  /* 0x000000011212d824 */ /* 0x100fe200078e0a04 */
[----:B------:R-:W-:Y:S01]  /*1a70*/  IABS R23, R20 ;  /* 0x0000001400177213 */ /* 0x000fe20000000000 */
[--C-:B------:R-:W-:Y:S01]  /*1a80*/  @!P6 IMAD.IADD R16, R16, 0x1, -R4.reuse ;  /* 0x000000011010e824 */ /* 0x100fe200078e0a04 */
[----:B------:R-:W-:Y:S01]  /*1a90*/  ISETP.GE.AND P6, PT, R24, RZ, PT ;  /* 0x000000ff1800720c */ /* 0x000fe20003fc6270 */
[----:B------:R-:W-:Y:S01]  /*1aa0*/  IMAD.HI.U32 R22, R7, R26, RZ ;  /* 0x0000001a07167227 */ /* 0x000fe200078e00ff */
[----:B------:R-:W-:Y:S02]  /*1ab0*/  IABS R24, R25 ;  /* 0x0000001900187213 */ /* 0x000fe40000000000 */
[----:B------:R-:W-:Y:S01]  /*1ac0*/  ISETP.GT.U32.AND P5, PT, R4, R18, PT ;  /* 0x000000120400720c */ /* 0x000fe20003fa4070 */
[----:B------:R-:W-:-:S02]  /*1ad0*/  @!P3 IMAD.IADD R21, R21, 0x1, -R4 ;  /* 0x000000011515b824 */ /* 0x000fc400078e0a04 */
[----:B------:R-:W-:Y:S01]  /*1ae0*/  @!P4 IMAD.MOV R16, RZ, RZ, -R16 ;  /* 0x000000ffff10c224 */ /* 0x000fe200078e0a10 */
[----:B------:R-:W-:Y:S01]  /*1af0*/  ISETP.GE.AND P4, PT, R20, RZ, PT ;  /* 0x000000ff1400720c */ /* 0x000fe20003f86270 */
[----:B------:R-:W-:Y:S01]  /*1b00*/  IMAD.HI.U32 R17, R7, R23, RZ ;  /* 0x0000001707117227 */ /* 0x000fe200078e00ff */
[----:B------:R-:W-:-:S03]  /*1b10*/  ISETP.GT.U32.AND P3, PT, R4, R21, PT ;  /* 0x000000150400720c */ /* 0x000fc60003f64070 */
[----:B------:R-:W-:-:S04]  /*1b20*/  IMAD.HI.U32 R20, R7, R24, RZ ;  /* 0x0000001807147227 */ /* 0x000fc800078e00ff */
[----:B------:R-:W-:Y:S01]  /*1b30*/  @!P0 IMAD.IADD R19, R19, 0x1, -R4 ;  /* 0x0000000113138824 */ /* 0x000fe200078e0a04 */
[----:B------:R-:W-:Y:S01]  /*1b40*/  ISETP.GE.AND P0, PT, R25, RZ, PT ;  /* 0x000000ff1900720c */ /* 0x000fe20003f06270 */
[----:B------:R-:W-:Y:S02]  /*1b50*/  IMAD.MOV R17, RZ, RZ, -R17 ;  /* 0x000000ffff117224 */ /* 0x000fe400078e0a11 */
[----:B------:R-:W-:Y:S02]  /*1b60*/  IMAD.MOV R25, RZ, RZ, -R20 ;  /* 0x000000ffff197224 */ /* 0x000fe400078e0a14 */
[C---:B------:R-:W-:Y:S02]  /*1b70*/  IMAD R20, R4.reuse, R17, R23 ;  /* 0x0000001104147224 */ /* 0x040fe400078e0217 */
[----:B------:R-:W-:Y:S02]  /*1b80*/  IMAD R23, R4, R25, R24 ;  /* 0x0000001904177224 */ /* 0x000fe400078e0218 */
[----:B------:R-:W-:-:S02]  /*1b90*/  IMAD.MOV.U32 R17, RZ, RZ, R19 ;  /* 0x000000ffff117224 */ /* 0x000fc400078e0013 */
[----:B------:R-:W-:Y:S02]  /*1ba0*/  IMAD.MOV R27, RZ, RZ, -R22 ;  /* 0x000000ffff1b7224 */ /* 0x000fe400078e0a16 */
[----:B------:R-:W-:Y:S02]  /*1bb0*/  VIADD R19, R5, 0xcc ;  /* 0x000000cc05137836 */ /* 0x000fe40000000000 */
[--C-:B------:R-:W-:Y:S01]  /*1bc0*/  @!P3 IMAD.IADD R21, R21, 0x1, -R4.reuse ;  /* 0x000000011515b824 */ /* 0x100fe200078e0a04 */
[----:B------:R-:W-:Y:S01]  /*1bd0*/  ISETP.GT.U32.AND P3, PT, R4, R23, PT ;  /* 0x000000170400720c */ /* 0x000fe20003f64070 */
[----:B------:R-:W-:Y:S01]  /*1be0*/  @!P5 IMAD.IADD R18, R18, 0x1, -R4 ;  /* 0x000000011212d824 */ /* 0x000fe200078e0a04 */
[----:B------:R-:W-:Y:S01]  /*1bf0*/  ISETP.GE.AND P5, PT, R28, RZ, PT ;  /* 0x000000ff1c00720c */ /* 0x000fe20003fa6270 */
[----:B------:R-:W-:Y:S01]  /*1c00*/  IMAD R22, R4, R27, R26 ;  /* 0x0000001b04167224 */ /* 0x000fe200078e021a */
[----:B------:R-:W-:Y:S01]  /*1c10*/  IABS R27, R19 ;  /* 0x00000013001b7213 */ /* 0x000fe20000000000 */
[----:B------:R-:W-:Y:S01]  /*1c20*/  @!P1 IMAD.MOV R18, RZ, RZ, -R18 ;  /* 0x000000ffff129224 */ /* 0x000fe200078e0a12 */
[----:B------:R-:W-:Y:S01]  /*1c30*/  ISETP.GE.AND P1, PT, R19, RZ, PT ;  /* 0x000000ff1300720c */ /* 0x000fe20003f26270 */
[----:B------:R-:W-:-:S02]  /*1c40*/  VIADD R32, R5, 0xc8 ;  /* 0x000000c805207836 */ /* 0x000fc40000000000 */
[----:B------:R-:W-:-:S03]  /*1c50*/  IMAD.HI.U32 R19, R7, R27, RZ ;  /* 0x0000001b07137227 */ /* 0x000fc600078e00ff */
[----:B------:R-:W-:Y:S01]  /*1c60*/  IABS R29, R32 ;  /* 0x00000020001d7213 */ /* 0x000fe20000000000 */
[----:B------:R-:W-:Y:S02]  /*1c70*/  VIADD R34, R5, 0xc4 ;  /* 0x000000c405227836 */ /* 0x000fe40000000000 */
[----:B------:R-:W-:Y:S02]  /*1c80*/  IMAD.MOV R28, RZ, RZ, -R19 ;  /* 0x000000ffff1c7224 */ /* 0x000fe400078e0a13 */
[----:B------:R-:W-:Y:S01]  /*1c90*/  @!P3 IMAD.IADD R23, R23, 0x1, -R4 ;  /* 0x000000011717b824 */ /* 0x000fe200078e0a04 */
[----:B------:R-:W-:Y:S01]  /*1ca0*/  IABS R30, R34 ;  /* 0x00000022001e7213 */ /* 0x000fe20000000000 */
[----:B------:R-:W-:Y:S02]  /*1cb0*/  IMAD.MOV.U32 R19, RZ, RZ, R21 ;  /* 0x000000ffff137224 */ /* 0x000fe400078e0015 */
[----:B------:R-:W-:Y:S01]  /*1cc0*/  @!P2 IMAD.MOV R17, RZ, RZ, -R17 ;  /* 0x000000ffff11a224 */ /* 0x000fe200078e0a11 */
[C---:B------:R-:W-:Y:S01]  /*1cd0*/  ISETP.GT.U32.AND P2, PT, R4.reuse, R20, PT ;  /* 0x000000140400720c */ /* 0x040fe20003f44070 */
[----:B------:R-:W-:Y:S01]  /*1ce0*/  @!P6 IMAD.MOV R19, RZ, RZ, -R19 ;  /* 0x000000ffff13e224 */ /* 0x000fe200078e0a13 */
[C---:B------:R-:W-:Y:S01]  /*1cf0*/  ISETP.GT.U32.AND P3, PT, R4.reuse, R23, PT ;  /* 0x000000170400720c */ /* 0x040fe20003f64070 */
[----:B------:R-:W-:Y:S01]  /*1d00*/  IMAD.HI.U32 R24, R7, R29, RZ ;  /* 0x0000001d07187227 */ /* 0x000fe200078e00ff */
[----:B------:R-:W-:-:S03]  /*1d10*/  ISETP.GT.U32.AND P6, PT, R4, R22, PT ;  /* 0x000000160400720c */ /* 0x000fc60003fc4070 */
[----:B------:R-:W-:-:S04]  /*1d20*/  IMAD.HI.U32 R25, R7, R30, RZ ;  /* 0x0000001e07197227 */ /* 0x000fc800078e00ff */
[----:B------:R-:W-:Y:S02]  /*1d30*/  IMAD.MOV R24, RZ, RZ, -R24 ;  /* 0x000000ffff187224 */ /* 0x000fe400078e0a18 */
[----:B------:R-:W-:Y:S02]  /*1d40*/  IMAD.MOV R21, RZ, RZ, -R25 ;  /* 0x000000ffff157224 */ /* 0x000fe400078e0a19 */
[----:B------:R-:W-:Y:S02]  /*1d50*/  VIADD R35, R5, 0xc0 ;  /* 0x000000c005237836 */ /* 0x000fe40000000000 */
[C---:B------:R-:W-:Y:S02]  /*1d60*/  IMAD R25, R4.reuse, R28, R27 ;  /* 0x0000001c04197224 */ /* 0x040fe400078e021b */
[----:B------:R-:W-:Y:S01]  /*1d70*/  IMAD R24, R4, R24, R29 ;  /* 0x0000001804187224 */ /* 0x000fe200078e021d */
[----:B------:R-:W-:Y:S01]  /*1d80*/  IABS R31, R35 ;  /* 0x00000023001f7213 */ /* 0x000fe20000000000 */
[----:B------:R-:W-:-:S02]  /*1d90*/  @!P2 IMAD.IADD R20, R20, 0x1, -R4 ;  /* 0x000000011414a824 */ /* 0x000fc400078e0a04 */
[--C-:B------:R-:W-:Y:S01]  /*1da0*/  @!P3 IMAD.IADD R23, R23, 0x1, -R4.reuse ;  /* 0x000000011717b824 */ /* 0x100fe200078e0a04 */
[----:B------:R-:W-:Y:S01]  /*1db0*/  ISETP.GT.U32.AND P3, PT, R4, R25, PT ;  /* 0x000000190400720c */ /* 0x000fe20003f64070 */
[----:B------:R-:W-:Y:S01]  /*1dc0*/  @!P6 IMAD.IADD R22, R22, 0x1, -R4 ;  /* 0x000000011616e824 */ /* 0x000fe200078e0a04 */
[C---:B------:R-:W-:Y:S01]  /*1dd0*/  ISETP.GT.U32.AND P6, PT, R4.reuse, R24, PT ;  /* 0x000000180400720c */ /* 0x040fe20003fc4070 */
[----:B------:R-:W-:Y:S01]  /*1de0*/  IMAD.HI.U32 R26, R7, R31, RZ ;  /* 0x0000001f071a7227 */ /* 0x000fe200078e00ff */
[----:B------:R-:W-:-:S03]  /*1df0*/  ISETP.GT.U32.AND P2, PT, R4, R20, PT ;  /* 0x000000140400720c */ /* 0x000fc60003f44070 */
[C---:B------:R-:W-:Y:S02]  /*1e00*/  VIADD R36, R5.reuse, 0xbc ;  /* 0x000000bc05247836 */ /* 0x040fe40000000000 */
[----:B------:R-:W-:Y:S02]  /*1e10*/  IMAD.MOV R26, RZ, RZ, -R26 ;  /* 0x000000ffff1a7224 */ /* 0x000fe400078e0a1a */
[----:B------:R-:W-:Y:S02]  /*1e20*/  VIADD R37, R5, 0xb8 ;  /* 0x000000b805257836 */ /* 0x000fe40000000000 */
[C---:B------:R-:W-:Y:S01]  /*1e30*/  IMAD R27, R4.reuse, R21, R30 ;  /* 0x00000015041b7224 */ /* 0x040fe200078e021e */
[----:B------:R-:W-:Y:S01]  /*1e40*/  IABS R30, R36 ;  /* 0x00000024001e7213 */ /* 0x000fe20000000000 */
[C---:B------:R-:W-:Y:S01]  /*1e50*/  IMAD R26, R4.reuse, R26, R31 ;  /* 0x0000001a041a7224 */ /* 0x040fe200078e021f */
[----:B------:R-:W-:Y:S01]  /*1e60*/  IABS R31, R37 ;  /* 0x00000025001f7213 */ /* 0x000fe20000000000 */
[--C-:B------:R-:W-:Y:S01]  /*1e70*/  @!P3 IMAD.IADD R25, R25, 0x1, -R4.reuse ;  /* 0x000000011919b824 */ /* 0x100fe200078e0a04 */
[----:B------:R-:W-:Y:S01]  /*1e80*/  ISETP.GT.U32.AND P3, PT, R4, R22, PT ;  /* 0x000000160400720c */ /* 0x000fe20003f64070 */
[----:B------:R-:W-:-:S02]  /*1e90*/  @!P6 IMAD.IADD R24, R24, 0x1, -R4 ;  /* 0x000000011818e824 */ /* 0x000fc400078e0a04 */
[----:B------:R-:W-:Y:S01]  /*1ea0*/  @!P2 IMAD.IADD R20, R20, 0x1, -R4 ;  /* 0x000000011414a824 */ /* 0x000fe200078e0a04 */
[----:B------:R-:W-:Y:S01]  /*1eb0*/  ISETP.GE.AND P2, PT, R32, RZ, PT ;  /* 0x000000ff2000720c */ /* 0x000fe20003f46270 */
[----:B------:R-:W-:Y:S01]  /*1ec0*/  IMAD.HI.U32 R28, R7, R30, RZ ;  /* 0x0000001e071c7227 */ /* 0x000fe200078e00ff */
[----:B------:R-:W-:-:S03]  /*1ed0*/  ISETP.GT.U32.AND P6, PT, R4, R24, PT ;  /* 0x000000180400720c */ /* 0x000fc60003fc4070 */
[----:B------:R-:W-:-:S04]  /*1ee0*/  IMAD.HI.U32 R29, R7, R31, RZ ;  /* 0x0000001f071d7227 */ /* 0x000fc800078e00ff */
[----:B------:R-:W-:Y:S01]  /*1ef0*/  @!P4 IMAD.MOV R20, RZ, RZ, -R20 ;  /* 0x000000ffff14c224 */ /* 0x000fe200078e0a14 */
[----:B------:R-:W-:Y:S01]  /*1f00*/  ISETP.GT.U32.AND P4, PT, R4, R25, PT ;  /* 0x000000190400720c */ /* 0x000fe20003f84070 */
[----:B------:R-:W-:Y:S02]  /*1f10*/  IMAD.MOV.U32 R21, RZ, RZ, R23 ;  /* 0x000000ffff157224 */ /* 0x000fe400078e0017 */
[----:B------:R-:W-:Y:S02]  /*1f20*/  IMAD.MOV R23, RZ, RZ, -R28 ;  /* 0x000000ffff177224 */ /* 0x000fe400078e0a1c */
[----:B------:R-:W-:Y:S02]  /*1f30*/  IMAD.MOV R28, RZ, RZ, -R29 ;  /* 0x000000ffff1c7224 */ /* 0x000fe400078e0a1d */
[----:B------:R-:W-:Y:S01]  /*1f40*/  @!P3 IMAD.IADD R22, R22, 0x1, -R4 ;  /* 0x000000011616b824 */ /* 0x000fe200078e0a04 */
[C---:B------:R-:W-:Y:S01]  /*1f50*/  ISETP.GT.U32.AND P3, PT, R4.reuse, R26, PT ;  /* 0x0000001a0400720c */ /* 0x040fe20003f64070 */
[----:B------:R-:W-:-:S02]  /*1f60*/  IMAD R28, R4, R28, R31 ;  /* 0x0000001c041c7224 */ /* 0x000fc400078e021f */
[----:B------:R-:W-:Y:S01]  /*1f70*/  @!P0 IMAD.MOV R21, RZ, RZ, -R21 ;  /* 0x000000ffff158224 */ /* 0x000fe200078e0a15 */
[C---:B------:R-:W-:Y:S01]  /*1f80*/  ISETP.GT.U32.AND P0, PT, R4.reuse, R27, PT ;  /* 0x0000001b0400720c */ /* 0x040fe20003f04070 */
[----:B------:R-:W-:Y:S02]  /*1f90*/  IMAD R29, R4, R23, R30 ;  /* 0x00000017041d7224 */ /* 0x000fe400078e021e */
[--C-:B------:R-:W-:Y:S01]  /*1fa0*/  @!P6 IMAD.IADD R24, R24, 0x1, -R4.reuse ;  /* 0x000000011818e824 */ /* 0x100fe200078e0a04 */
[C---:B------:R-:W-:Y:S01]  /*1fb0*/  ISETP.GT.U32.AND P6, PT, R4.reuse, R28, PT ;  /* 0x0000001c0400720c */ /* 0x040fe20003fc4070 */
[----:B------:R-:W-:Y:S01]  /*1fc0*/  @!P4 IMAD.IADD R25, R25, 0x1, -R4 ;  /* 0x000000011919c824 */ /* 0x000fe200078e0a04 */
[----:B------:R-:W-:Y:S01]  /*1fd0*/  ISETP.GT.U32.AND P4, PT, R4, R29, PT ;  /* 0x0000001d0400720c */ /* 0x000fe20003f84070 */
[C---:B------:R-:W-:Y:S02]  /*1fe0*/  VIADD R38, R5.reuse, 0xb4 ;  /* 0x000000b405267836 */ /* 0x040fe40000000000 */
[----:B------:R-:W-:-:S02]  /*1ff0*/  VIADD R39, R5, 0xb0 ;  /* 0x000000b005277836 */ /* 0x000fc40000000000 */
[--C-:B------:R-:W-:Y:S01]  /*2000*/  @!P3 IMAD.IADD R26, R26, 0x1, -R4.reuse ;  /* 0x000000011a1ab824 */ /* 0x100fe200078e0a04 */
[----:B------:R-:W-:Y:S01]  /*2010*/  IABS R32, R38 ;  /* 0x0000002600207213 */ /* 0x000fe20000000000 */
[----:B------:R-:W-:Y:S01]  /*2020*/  @!P0 IMAD.IADD R27, R27, 0x1, -R4 ;  /* 0x000000011b1b8824 */ /* 0x000fe200078e0a04 */
[----:B------:R-:W-:Y:S01]  /*2030*/  IABS R33, R39 ;  /* 0x0000002700217213 */ /* 0x000fe20000000000 */
[----:B------:R-:W-:Y:S01]  /*2040*/  @!P5 IMAD.MOV R22, RZ, RZ, -R22 ;  /* 0x000000ffff16d224 */ /* 0x000fe200078e0a16 */
[----:B------:R-:W-:Y:S01]  /*2050*/  ISETP.GE.AND P3, PT, R35, RZ, PT ;  /* 0x000000ff2300720c */ /* 0x000fe20003f66270 */
[----:B------:R-:W-:Y:S01]  /*2060*/  IMAD.HI.U32 R23, R7, R32, RZ ;  /* 0x0000002007177227 */ /* 0x000fe200078e00ff */
[----:B------:R-:W-:-:S03]  /*2070*/  ISETP.GE.AND P0, PT, R34, RZ, PT ;  /* 0x000000ff2200720c */ /* 0x000fc60003f06270 */
[----:B------:R-:W-:Y:S01]  /*2080*/  @!P6 IMAD.IADD R28, R28, 0x1, -R4 ;  /* 0x000000011c1ce824 */ /* 0x000fe200078e0a04 */
[----:B------:R-:W-:Y:S01]  /*2090*/  ISETP.GT.U32.AND P6, PT, R4, R26, PT ;  /* 0x0000001a0400720c */ /* 0x000fe20003fc4070 */
[----:B------:R-:W-:-:S04]  /*20a0*/  IMAD.HI.U32 R30, R7, R33, RZ ;  /* 0x00000021071e7227 */ /* 0x000fc800078e00ff */
[----:B------:R-:W-:Y:S01]  /*20b0*/  @!P4 IMAD.IADD R29, R29, 0x1, -R4 ;  /* 0x000000011d1dc824 */ /* 0x000fe200078e0a04 */
[C---:B------:R-:W-:Y:S01]  /*20c0*/  ISETP.GT.U32.AND P4, PT, R4.reuse, R27, PT ;  /* 0x0000001b0400720c */ /* 0x040fe20003f84070 */
[----:B------:R-:W-:Y:S02]  /*20d0*/  IMAD.MOV R23, RZ, RZ, -R23 ;  /* 0x000000ffff177224 */ /* 0x000fe400078e0a17 */
[----:B------:R-:W-:Y:S01]  /*20e0*/  IMAD.MOV R30, RZ, RZ, -R30 ;  /* 0x000000ffff1e7224 */ /* 0x000fe200078e0a1e */
[C---:B------:R-:W-:Y:S01]  /*20f0*/  ISETP.GT.U32.AND P5, PT, R4.reuse, R29, PT ;  /* 0x0000001d0400720c */ /* 0x040fe20003fa4070 */
[C---:B------:R-:W-:Y:S02]  /*2100*/  IMAD R31, R4.reuse, R23, R32 ;  /* 0x00000017041f7224 */ /* 0x040fe400078e0220 */
[----:B------:R-:W-:Y:S02]  /*2110*/  VIADD R40, R5, 0xac ;  /* 0x000000ac05287836 */ /* 0x000fe40000000000 */
[----:B------:R-:W-:-:S02]  /*2120*/  IMAD R30, R4, R30, R33 ;  /* 0x0000001e041e7224 */ /* 0x000fc400078e0221 */
[----:B------:R-:W-:Y:S01]  /*2130*/  VIADD R41, R5, 0xa8 ;  /* 0x000000a805297836 */ /* 0x000fe20000000000 */
[----:B------:R-:W-:Y:S01]  /*2140*/  IABS R33, R40 ;  /* 0x0000002800217213 */ /* 0x000fe20000000000 */
[----:B------:R-:W-:Y:S02]  /*2150*/  IMAD.MOV.U32 R23, RZ, RZ, R25 ;  /* 0x000000ffff177224 */ /* 0x000fe400078e0019 */
[----:B------:R-:W-:Y:S01]  /*2160*/  @!P2 IMAD.MOV R24, RZ, RZ, -R24 ;  /* 0x000000ffff18a224 */ /* 0x000fe200078e0a18 */
[----:B------:R-:W-:Y:S01]  /*2170*/  ISETP.GT.U32.AND P2, PT, R4, R31, PT ;  /* 0x0000001f0400720c */ /* 0x000fe20003f44070 */
[--C-:B------:R-:W-:Y:S01]  /*2180*/  @!P6 IMAD.IADD R26, R26, 0x1, -R4.reuse ;  /* 0x000000011a1ae824 */ /* 0x100fe200078e0a04 */
[C---:B------:R-:W-:Y:S01]  /*2190*/  ISETP.GT.U32.AND P6, PT, R4.reuse, R30, PT ;  /* 0x0000001e0400720c */ /* 0x040fe20003fc4070 */
[----:B------:R-:W-:Y:S01]  /*21a0*/  @!P1 IMAD.MOV R23, RZ, RZ, -R23 ;  /* 0x000000ffff179224 */ /* 0x000fe200078e0a17 */
[----:B------:R-:W-:Y:S01]  /*21b0*/  ISETP.GT.U32.AND P1, PT, R4, R28, PT ;  /* 0x0000001c0400720c */ /* 0x000fe20003f24070 */
[----:B------:R-:W-:Y:S01]  /*21c0*/  @!P4 IMAD.IADD R27, R27, 0x1, -R4 ;  /* 0x000000011b1bc824 */ /* 0x000fe200078e0a04 */
[----:B------:R-:W-:Y:S01]  /*21d0*/  IABS R35, R41 ;  /* 0x0000002900237213 */ /* 0x000fe20000000000 */
[----:B------:R-:W-:Y:S01]  /*21e0*/  IMAD.HI.U32 R25, R7, R33, RZ ;  /* 0x0000002107197227 */ /* 0x000fe200078e00ff */
[----:B------:R-:W-:-:S03]  /*21f0*/  ISETP.GE.AND P4, PT, R36, RZ, PT ;  /* 0x000000ff2400720c */ /* 0x000fc60003f86270 */
[----:B------:R-:W-:Y:S01]  /*2200*/  @!P5 IMAD.IADD R29, R29, 0x1, -R4 ;  /* 0x000000011d1dd824 */ /* 0x000fe200078e0a04 */
[----:B------:R-:W-:Y:S01]  /*2210*/  ISETP.GE.AND P5, PT, R37, RZ, PT ;  /* 0x000000ff2500720c */ /* 0x000fe20003fa6270 */
[----:B------:R-:W-:-:S04]  /*2220*/  IMAD.HI.U32 R32, R7, R35, RZ ;  /* 0x0000002307207227 */ /* 0x000fc800078e00ff */
[----:B------:R-:W-:Y:S02]  /*2230*/  IMAD.MOV R34, RZ, RZ, -R25 ;  /* 0x000000ffff227224 */ /* 0x000fe400078e0a19 */
[----:B------:R-:W-:Y:S02]  /*2240*/  IMAD.MOV.U32 R25, RZ, RZ, R27 ;  /* 0x000000ffff197224 */ /* 0x000fe400078e001b */
[----:B------:R-:W-:Y:S01]  /*2250*/  @!P2 IMAD.IADD R31, R31, 0x1, -R4 ;  /* 0x000000011f1fa824 */ /* 0x000fe200078e0a04 */
[----:B------:R-:W-:Y:S01]  /*2260*/  ISETP.GE.AND P2, PT, R39, RZ, PT ;  /* 0x000000ff2700720c */ /* 0x000fe20003f46270 */
[----:B------:R-:W-:Y:S02]  /*2270*/  IMAD.MOV R32, RZ, RZ, -R32 ;  /* 0x000000ffff207224 */ /* 0x000fe400078e0a20 */
[----:B------:R-:W-:Y:S02]  /*2280*/  IMAD R33, R4, R34, R33 ;  /* 0x0000002204217224 */ /* 0x000fe400078e0221 */
[----:B------:R-:W-:-:S02]  /*2290*/  IMAD.MOV.U32 R27, RZ, RZ, R29 ;  /* 0x000000ffff1b7224 */ /* 0x000fc400078e001d */
[--C-:B------:R-:W-:Y:S01]  /*22a0*/  @!P6 IMAD.IADD R30, R30, 0x1, -R4.reuse ;  /* 0x000000011e1ee824 */ /* 0x100fe200078e0a04 */
[----:B------:R-:W-:Y:S01]  /*22b0*/  ISETP.GE.AND P6, PT, R40, RZ, PT ;  /* 0x000000ff2800720c */ /* 0x000fe20003fc6270 */
[----:B------:R-:W-:Y:S01]  /*22c0*/  @!P1 IMAD.IADD R28, R28, 0x1, -R4 ;  /* 0x000000011c1c9824 */ /* 0x000fe200078e0a04 */
[----:B------:R-:W-:Y:S01]  /*22d0*/  ISETP.GE.AND P1, PT, R38, RZ, PT ;  /* 0x000000ff2600720c */ /* 0x000fe20003f26270 */
[----:B------:R-:W-:Y:S01]  /*22e0*/  @!P0 IMAD.MOV R25, RZ, RZ, -R25 ;  /* 0x000000ffff198224 */ /* 0x000fe200078e0a19 */
[C---:B------:R-:W-:Y:S01]  /*22f0*/  ISETP.GT.U32.AND P0, PT, R4.reuse, R31, PT ;  /* 0x0000001f0400720c */ /* 0x040fe20003f04070 */
[C---:B------:R-:W-:Y:S02]  /*2300*/  IMAD R32, R4.reuse, R32, R35 ;  /* 0x0000002004207224 */ /* 0x040fe400078e0223 */
[----:B------:R-:W-:Y:S01]  /*2310*/  @!P4 IMAD.MOV R27, RZ, RZ, -R27 ;  /* 0x000000ffff1bc224 */ /* 0x000fe200078e0a1b */
[C---:B------:R-:W-:Y:S01]  /*2320*/  ISETP.GT.U32.AND P4, PT, R4.reuse, R33, PT ;  /* 0x000000210400720c */ /* 0x040fe20003f84070 */
[----:B------:R-:W-:Y:S01]  /*2330*/  @!P3 IMAD.MOV R26, RZ, RZ, -R26 ;  /* 0x000000ffff1ab224 */ /* 0x000fe200078e0a1a */
[C---:B------:R-:W-:Y:S01]  /*2340*/  ISETP.GT.U32.AND P3, PT, R4.reuse, R30, PT ;  /* 0x0000001e0400720c */ /* 0x040fe20003f64070 */
[----:B------:R-:W-:Y:S01]  /*2350*/  @!P5 IMAD.MOV R28, RZ, RZ, -R28 ;  /* 0x000000ffff1cd224 */ /* 0x000fe200078e0a1c */
[----:B------:R-:W-:Y:S01]  /*2360*/  ISETP.GT.U32.AND P5, PT, R4, R32, PT ;  /* 0x000000200400720c */ /* 0x000fe20003fa4070 */
[----:B------:R-:W-:-:S02]  /*2370*/  VIADD R29, R5, 0xa4 ;  /* 0x000000a4051d7836 */ /* 0x000fc40000000000 */
[----:B------:R-:W-:Y:S02]  /*2380*/  VIADD R34, R5, 0xa0 ;  /* 0x000000a005227836 */ /* 0x000fe40000000000 */
[--C-:B------:R-:W-:Y:S01]  /*2390*/  @!P0 IMAD.IADD R31, R31, 0x1, -R4.reuse ;  /* 0x000000011f1f8824 */ /* 0x100fe200078e0a04 */
[----:B------:R-:W-:Y:S01]  /*23a0*/  IABS R36, R29 ;  /* 0x0000001d00247213 */ /* 0x000fe20000000000 */
[----:B------:R-:W-:Y:S01]  /*23b0*/  VIADD R35, R5, 0x9c ;  /* 0x0000009c05237836 */ /* 0x000fe20000000000 */
[----:B------:R-:W-:Y:S01]  /*23c0*/  IABS R37, R34 ;  /* 0x0000002200257213 */ /* 0x000fe20000000000 */
[--C-:B------:R-:W-:Y:S01]  /*23d0*/  @!P4 IMAD.IADD R33, R33, 0x1, -R4.reuse ;  /* 0x000000012121c824 */ /* 0x100fe200078e0a04 */
[----:B------:R-:W-:Y:S01]  /*23e0*/  ISETP.GE.AND P4, PT, R34, RZ, PT ;  /* 0x000000ff2200720c */ /* 0x000fe20003f86270 */
[--C-:B------:R-:W-:Y:S01]  /*23f0*/  @!P3 IMAD.IADD R30, R30, 0x1, -R4.reuse ;  /* 0x000000011e1eb824 */ /* 0x100fe200078e0a04 */
[----:B------:R-:W-:Y:S01]  /*2400*/  ISETP.GE.AND P3, PT, R29, RZ, PT ;  /* 0x000000ff1d00720c */ /* 0x000fe20003f66270 */
[----:B------:R-:W-:Y:S01]  /*2410*/  IMAD.MOV.U32 R29, RZ, RZ, R31 ;  /* 0x000000ffff1d7224 */ /* 0x000fe200078e001f */
[----:B------:R-:W-:Y:S01]  /*2420*/  IABS R38, R35 ;  /* 0x0000002300267213 */ /* 0x000fe20000000000 */
[----:B------:R-:W-:Y:S01]  /*2430*/  @!P5 IMAD.IADD R32, R32, 0x1, -R4 ;  /* 0x000000012020d824 */ /* 0x000fe200078e0a04 */
[----:B------:R-:W-:Y:S01]  /*2440*/  ISETP.GT.U32.AND P5, PT, R4, R33, PT ;  /* 0x000000210400720c */ /* 0x000fe20003fa4070 */
[----:B------:R-:W-:Y:S01]  /*2450*/  IMAD.HI.U32 R31, R7, R36, RZ ;  /* 0x00000024071f7227 */ /* 0x000fe200078e00ff */
[----:B------:R-:W-:-:S03]  /*2460*/  ISETP.GE.AND P0, PT, R41, RZ, PT ;  /* 0x000000ff2900720c */ /* 0x000fc60003f06270 */
[----:B------:R-:W-:Y:S01]  /*2470*/  @!P1 IMAD.MOV R29, RZ, RZ, -R29 ;  /* 0x000000ffff1d9224 */ /* 0x000fe200078e0a1d */
[C---:B------:R-:W-:Y:S01]  /*2480*/  ISETP.GT.U32.AND P1, PT, R4.reuse, R32, PT ;  /* 0x000000200400720c */ /* 0x040fe20003f24070 */
[----:B------:R-:W-:Y:S02]  /*2490*/  IMAD.MOV R31, RZ, RZ, -R31 ;  /* 0x000000ffff1f7224 */ /* 0x000fe400078e0a1f */
[----:B------:R-:W-:Y:S01]  /*24a0*/  @!P2 IMAD.MOV R30, RZ, RZ, -R30 ;  /* 0x000000ffff1ea224 */ /* 0x000fe200078e0a1e */
[----:B------:R-:W-:Y:S01]  /*24b0*/  ISETP.GE.AND P2, PT, R35, RZ, PT ;  /* 0x000000ff2300720c */ /* 0x000fe20003f46270 */
[----:B------:R-:W-:Y:S02]  /*24c0*/  IMAD R35, R4, R31, R36 ;  /* 0x0000001f04237224 */ /* 0x000fe400078e0224 */
[----:B------:R-:W-:-:S04]  /*24d0*/  IMAD.HI.U32 R34, R7, R37, RZ ;  /* 0x0000002507227227 */ /* 0x000fc800078e00ff */
[----:B------:R-:W-:Y:S02]  /*24e0*/  VIADD R31, R5, 0x98 ;  /* 0x00000098051f7836 */ /* 0x000fe40000000000 */
[----:B------:R-:W-:Y:S01]  /*24f0*/  @!P5 IMAD.IADD R33, R33, 0x1, -R4 ;  /* 0x000000012121d824 */ /* 0x000fe200078e0a04 */
[----:B------:R-:W-:Y:S01]  /*2500*/  ISETP.GT.U32.AND P5, PT, R4, R35, PT ;  /* 0x000000230400720c */ /* 0x000fe20003fa4070 */
[----:B------:R-:W-:Y:S01]  /*2510*/  IMAD.MOV R34, RZ, RZ, -R34 ;  /* 0x000000ffff227224 */ /* 0x000fe200078e0a22 */
[----:B------:R-:W-:Y:S01]  /*2520*/  IABS R40, R31 ;  /* 0x0000001f00287213 */ /* 0x000fe20000000000 */
[----:B------:R-:W-:Y:S01]  /*2530*/  @!P1 IMAD.IADD R32, R32, 0x1, -R4 ;  /* 0x0000000120209824 */ /* 0x000fe200078e0a04 */
[----:B------:R-:W-:Y:S01]  /*2540*/  ISETP.GE.AND P1, PT, R31, RZ, PT ;  /* 0x000000ff1f00720c */ /* 0x000fe20003f26270 */
[----:B------:R-:W-:Y:S02]  /*2550*/  IMAD R34, R4, R34, R37 ;  /* 0x0000002204227224 */ /* 0x000fe400078e0225 */
[----:B------:R-:W-:-:S02]  /*2560*/  IMAD.MOV.U32 R31, RZ, RZ, R33 ;  /* 0x000000ffff1f7224 */ /* 0x000fc400078e0021 */
[----:B------:R-:W-:-:S04]  /*2570*/  IMAD.HI.U32 R36, R7, R38, RZ ;  /* 0x0000002607247227 */ /* 0x000fc800078e00ff */
[----:B------:R-:W-:Y:S01]  /*2580*/  @!P6 IMAD.MOV R31, RZ, RZ, -R31 ;  /* 0x000000ffff1fe224 */ /* 0x000fe200078e0a1f */
[C---:B------:R-:W-:Y:S01]  /*2590*/  ISETP.GT.U32.AND P6, PT, R4.reuse, R34, PT ;  /* 0x000000220400720c */ /* 0x040fe20003fc4070 */
[----:B------:R-:W-:Y:S02]  /*25a0*/  @!P5 IMAD.IADD R35, R35, 0x1, -R4 ;  /* 0x000000012323d824 */ /* 0x000fe400078e0a04 */
[----:B------:R-:W-:Y:S02]  /*25b0*/  VIADD R37, R5, 0x94 ;  /* 0x0000009405257836 */ /* 0x000fe40000000000 */
[----:B------:R-:W-:Y:S01]  /*25c0*/  IMAD.MOV R39, RZ, RZ, -R36 ;  /* 0x000000ffff277224 */ /* 0x000fe200078e0a24 */
[----:B------:R-:W-:Y:S01]  /*25d0*/  ISETP.GT.U32.AND P5, PT, R4, R35, PT ;  /* 0x000000230400720c */ /* 0x000fe20003fa4070 */
[----:B------:R-:W-:Y:S01]  /*25e0*/  IMAD.HI.U32 R33, R7, R40, RZ ;  /* 0x0000002807217227 */ /* 0x000fe200078e00ff */
[----:B------:R-:W-:-:S03]  /*25f0*/  IABS R36, R37 ;  /* 0x0000002500247213 */ /* 0x000fc60000000000 */
[----:B------:R-:W-:Y:S02]  /*2600*/  VIADD R45, R5, 0x90 ;  /* 0x00000090052d7836 */ /* 0x000fe40000000000 */
[----:B------:R-:W-:Y:S01]  /*2610*/  @!P0 IMAD.MOV R32, RZ, RZ, -R32 ;  /* 0x000000ffff208224 */ /* 0x000fe200078e0a20 */
[----:B------:R-:W-:Y:S01]  /*2620*/  ISETP.GE.AND P0, PT, R37, RZ, PT ;  /* 0x000000ff2500720c */ /* 0x000fe20003f06270 */
[----:B------:R-:W-:Y:S01]  /*2630*/  @!P6 IMAD.IADD R34, R34, 0x1, -R4 ;  /* 0x000000012222e824 */ /* 0x000fe200078e0a04 */
[----:B------:R-:W-:Y:S01]  /*2640*/  IABS R41, R45 ;  /* 0x0000002d00297213 */ /* 0x000fe20000000000 */
[C---:B------:R-:W-:Y:S02]  /*2650*/  IMAD R37, R4.reuse, R39, R38 ;  /* 0x0000002704257224 */ /* 0x040fe400078e0226 */
[----:B------:R-:W-:Y:S01]  /*2660*/  IMAD.MOV R33, RZ, RZ, -R33 ;  /* 0x000000ffff217224 */ /* 0x000fe200078e0a21 */
[----:B------:R-:W-:Y:S01]  /*2670*/  ISETP.GT.U32.AND P6, PT, R4, R34, PT ;  /* 0x000000220400720c */ /* 0x000fe20003fc4070 */
[----:B------:R-:W-:-:S02]  /*2680*/  IMAD.MOV.U32 R39, RZ, RZ, R36 ;  /* 0x000000ffff277224 */ /* 0x000fc400078e0024 */
[----:B------:R-:W-:Y:S02]  /*2690*/  IMAD R36, R4, R33, R40 ;  /* 0x0000002104247224 */ /* 0x000fe400078e0228 */
[----:B------:R-:W-:-:S04]  /*26a0*/  IMAD.HI.U32 R33, R7, R39, RZ ;  /* 0x0000002707217227 */ /* 0x000fc800078e00ff */
[----:B------:R-:W-:Y:S01]  /*26b0*/  @!P5 IMAD.IADD R35, R35, 0x1, -R4 ;  /* 0x000000012323d824 */ /* 0x000fe200078e0a04 */
[----:B------:R-:W-:Y:S01]  /*26c0*/  ISETP.GT.U32.AND P5, PT, R4, R37, PT ;  /* 0x000000250400720c */ /* 0x000fe20003fa4070 */
[----:B------:R-:W-:-:S04]  /*26d0*/  IMAD.HI.U32 R38, R7, R41, RZ ;  /* 0x0000002907267227 */ /* 0x000fc800078e00ff */
[----:B------:R-:W-:Y:S02]  /*26e0*/  IMAD.MOV R40, RZ, RZ, -R33 ;  /* 0x000000ffff287224 */ /* 0x000fe400078e0a21 */
[----:B------:R-:W-:Y:S02]  /*26f0*/  IMAD.MOV R42, RZ, RZ, -R38 ;  /* 0x000000ffff2a7224 */ /* 0x000fe400078e0a26 */
[C---:B------:R-:W-:Y:S02]  /*2700*/  IMAD R38, R4.reuse, R40, R39 ;  /* 0x0000002804267224 */ /* 0x040fe400078e0227 */
[----:B------:R-:W-:Y:S02]  /*2710*/  IMAD R39, R4, R42, R41 ;  /* 0x0000002a04277224 */ /* 0x000fe400078e0229 */
[----:B------:R-:W-:Y:S01]  /*2720*/  @!P6 IMAD.IADD R34, R34, 0x1, -R4 ;  /* 0x000000012222e824 */ /* 0x000fe200078e0a04 */
[----:B------:R-:W-:Y:S01]  /*2730*/  ISETP.GT.U32.AND P6, PT, R4, R38, PT ;  /* 0x000000260400720c */ /* 0x000fe20003fc4070 */
[----:B------:R-:W-:-:S02]  /*2740*/  VIADD R46, R5, 0x8c ;  /* 0x0000008c052e7836 */ /* 0x000fc40000000000 */
[----:B------:R-:W-:Y:S01]  /*2750*/  @!P5 IMAD.IADD R37, R37, 0x1, -R4 ;  /* 0x000000012525d824 */ /* 0x000fe200078e0a04 */
[C---:B------:R-:W-:Y:S01]  /*2760*/  ISETP.GT.U32.AND P5, PT, R4.reuse, R39, PT ;  /* 0x000000270400720c */ /* 0x040fe20003fa4070 */
[----:B------:R-:W-:Y:S01]  /*2770*/  IMAD.MOV.U32 R33, RZ, RZ, R35 ;  /* 0x000000ffff217224 */ /* 0x000fe200078e0023 */
[----:B------:R-:W-:Y:S01]  /*2780*/  IABS R43, R46 ;  /* 0x0000002e002b7213 */ /* 0x000fe20000000000 */
[----:B------:R-:W-:Y:S02]  /*2790*/  VIADD R47, R5, 0x88 ;  /* 0x00000088052f7836 */ /* 0x000fe40000000000 */
[----:B------:R-:W-:Y:S01]  /*27a0*/  @!P3 IMAD.MOV R33, RZ, RZ, -R33 ;  /* 0x000000ffff21b224 */ /* 0x000fe200078e0a21 */
[----:B------:R-:W-:Y:S01]  /*27b0*/  ISETP.GT.U32.AND P3, PT, R4, R36, PT ;  /* 0x000000240400720c */ /* 0x000fe20003f64070 */
[----:B------:R-:W-:Y:S01]  /*27c0*/  IMAD.HI.U32 R35, R7, R43, RZ ;  /* 0x0000002b07237227 */ /* 0x000fe200078e00ff */
[----:B------:R-:W-:-:S03]  /*27d0*/  IABS R40, R47 ;  /* 0x0000002f00287213 */ /* 0x000fc60000000000 */
[--C-:B------:R-:W-:Y:S02]  /*27e0*/  @!P6 IMAD.IADD R38, R38, 0x1, -R4.reuse ;  /* 0x000000012626e824 */ /* 0x100fe400078e0a04 */
[----:B------:R-:W-:Y:S02]  /*27f0*/  IMAD.MOV R35, RZ, RZ, -R35 ;  /* 0x000000ffff237224 */ /* 0x000fe400078e0a23 */
[----:B------:R-:W-:Y:S01]  /*2800*/  @!P5 IMAD.IADD R39, R39, 0x1, -R4 ;  /* 0x000000012727d824 */ /* 0x000fe200078e0a04 */
[C---:B------:R-:W-:Y:S01]  /*2810*/  ISETP.GT.U32.AND P5, PT, R4.reuse, R38, PT ;  /* 0x000000260400720c */ /* 0x040fe20003fa4070 */
[----:B------:R-:W-:Y:S02]  /*2820*/  IMAD R41, R4, R35, R43 ;  /* 0x0000002304297224 */ /* 0x000fe400078e022b */
[----:B------:R-:W-:-:S04]  /*2830*/  IMAD.HI.U32 R35, R7, R40, RZ ;  /* 0x0000002807237227 */ /* 0x000fc800078e00ff */
[----:B------:R-:W-:Y:S02]  /*2840*/  IMAD.MOV R35, RZ, RZ, -R35 ;  /* 0x000000ffff237224 */ /* 0x000fe400078e0a23 */
[----:B------:R-:W-:Y:S01]  /*2850*/  @!P3 IMAD.IADD R36, R36, 0x1, -R4 ;  /* 0x000000012424b824 */ /* 0x000fe200078e0a04 */
[C---:B------:R-:W-:Y:S01]  /*2860*/  ISETP.GT.U32.AND P3, PT, R4.reuse, R37, PT ;  /* 0x000000250400720c */ /* 0x040fe20003f64070 */
[C---:B------:R-:W-:Y:S02]  /*2870*/  IMAD R40, R4.reuse, R35, R40 ;  /* 0x0000002304287224 */ /* 0x040fe400078e0228 */
[----:B------:R-:W-:Y:S01]  /*2880*/  @!P4 IMAD.MOV R34, RZ, RZ, -R34 ;  /* 0x000000ffff22c224 */ /* 0x000fe200078e0a22 */
[C---:B------:R-:W-:Y:S01]  /*2890*/  ISETP.GT.U32.AND P4, PT, R4.reuse, R39, PT ;  /* 0x000000270400720c */ /* 0x040fe20003f84070 */
[C---:B------:R-:W-:Y:S01]  /*28a0*/  VIADD R48, R5.reuse, 0x84 ;  /* 0x0000008405307836 */ /* 0x040fe20000000000 */
[----:B------:R-:W-:Y:S01]  /*28b0*/  ISETP.GT.U32.AND P6, PT, R4, R36, PT ;  /* 0x000000240400720c */ /* 0x000fe20003fc4070 */
[----:B------:R-:W-:Y:S01]  /*28c0*/  @!P5 IMAD.IADD R38, R38, 0x1, -R4 ;  /* 0x000000012626d824 */ /* 0x000fe200078e0a04 */
[----:B------:R-:W-:Y:S01]  /*28d0*/  ISETP.GT.U32.AND P5, PT, R4, R40, PT ;  /* 0x000000280400720c */ /* 0x000fe20003fa4070 */
[C---:B------:R-:W-:Y:S01]  /*28e0*/  VIADD R49, R5.reuse, 0x80 ;  /* 0x0000008005317836 */ /* 0x040fe20000000000 */
[----:B------:R-:W-:Y:S01]  /*28f0*/  IABS R43, R48 ;  /* 0x00000030002b7213 */ /* 0x000fe20000000000 */
[----:B------:R-:W-:-:S02]  /*2900*/  VIADD R50, R5, 0x7c ;  /* 0x0000007c05327836 */ /* 0x000fc40000000000 */
[----:B------:R-:W-:Y:S01]  /*2910*/  @!P3 IMAD.IADD R37, R37, 0x1, -R4 ;  /* 0x000000012525b824 */ /* 0x000fe200078e0a04 */
[----:B------:R-:W-:Y:S01]  /*2920*/  IABS R44, R49 ;  /* 0x00000031002c7213 */ /* 0x000fe20000000000 */
[----:B------:R-:W-:Y:S01]  /*2930*/  IMAD.HI.U32 R35, R7, R43, RZ ;  /* 0x0000002b07237227 */ /* 0x000fe200078e00ff */
[----:B------:R-:W-:-:S03]  /*2940*/  ISETP.GT.U32.AND P3, PT, R4, R41, PT ;  /* 0x000000290400720c */ /* 0x000fc60003f64070 */
[--C-:B------:R-:W-:Y:S01]  /*2950*/  @!P4 IMAD.IADD R39, R39, 0x1, -R4.reuse ;  /* 0x000000012727c824 */ /* 0x100fe200078e0a04 */
[----:B------:R-:W-:Y:S01]  /*2960*/  ISETP.GE.AND P4, PT, R46, RZ, PT ;  /* 0x000000ff2e00720c */ /* 0x000fe20003f86270 */
[----:B------:R-:W-:Y:S01]  /*2970*/  IMAD.MOV R35, RZ, RZ, -R35 ;  /* 0x000000ffff237224 */ /* 0x000fe200078e0a23 */
[----:B------:R-:W-:Y:S01]  /*2980*/  IABS R46, R50 ;  /* 0x00000032002e7213 */ /* 0x000fe20000000000 */
[----:B------:R-:W-:Y:S02]  /*2990*/  @!P5 IMAD.IADD R40, R40, 0x1, -R4 ;  /* 0x000000012828d824 */ /* 0x000fe400078e0a04 */
[----:B------:R-:W-:-:S03]  /*29a0*/  IMAD.HI.U32 R42, R7, R44, RZ ;  /* 0x0000002c072a7227 */ /* 0x000fc600078e00ff */
[----:B------:R-:W-:Y:S01]  /*29b0*/  ISETP.GT.U32.AND P5, PT, R4, R40, PT ;  /* 0x000000280400720c */ /* 0x000fe20003fa4070 */
[----:B------:R-:W-:Y:S01]  /*29c0*/  @!P6 IMAD.IADD R36, R36, 0x1, -R4 ;  /* 0x000000012424e824 */ /* 0x000fe200078e0a04 */
[----:B------:R-:W-:Y:S01]  /*29d0*/  ISETP.GE.AND P6, PT, R45, RZ, PT ;  /* 0x000000ff2d00720c */ /* 0x000fe20003fc6270 */
[----:B------:R-:W-:Y:S02]  /*29e0*/  IMAD R43, R4, R35, R43 ;  /* 0x00000023042b7224 */ /* 0x000fe400078e022b */
[----:B------:R-:W-:Y:S02]  /*29f0*/  IMAD.MOV R45, RZ, RZ, -R42 ;  /* 0x000000ffff2d7224 */ /* 0x000fe400078e0a2a */
[----:B------:R-:W-:Y:S02]  /*2a00*/  IMAD.MOV.U32 R35, RZ, RZ, R37 ;  /* 0x000000ffff237224 */ /* 0x000fe400078e0025 */
[----:B------:R-:W-:-:S04]  /*2a10*/  IMAD.HI.U32 R37, R7, R46, RZ ;  /* 0x0000002e07257227 */ /* 0x000fc800078e00ff */
[C---:B------:R-:W-:Y:S02]  /*2a20*/  IMAD R42, R4.reuse, R45, R44 ;  /* 0x0000002d042a7224 */ /* 0x040fe400078e022c */
[----:B------:R-:W-:Y:S01]  /*2a30*/  @!P3 IMAD.IADD R41, R41, 0x1, -R4 ;  /* 0x000000012929b824 */ /* 0x000fe200078e0a04 */
[----:B------:R-:W-:Y:S01]  /*2a40*/  ISETP.GE.AND P3, PT, R47, RZ, PT ;  /* 0x000000ff2f00720c */ /* 0x000fe20003f66270 */
[----:B------:R-:W-:Y:S02]  /*2a50*/  IMAD.MOV R45, RZ, RZ, -R37 ;  /* 0x000000ffff2d7224 */ /* 0x000fe400078e0a25 */
[----:B------:R-:W-:Y:S01]  /*2a60*/  @!P2 IMAD.MOV R35, RZ, RZ, -R35 ;  /* 0x000000ffff23a224 */ /* 0x000fe200078e0a23 */
[C---:B------:R-:W-:Y:S01]  /*2a70*/  ISETP.GT.U32.AND P2, PT, R4.reuse, R41, PT ;  /* 0x000000290400720c */ /* 0x040fe20003f44070 */
[----:B------:R-:W-:Y:S02]  /*2a80*/  IMAD R45, R4, R45, R46 ;  /* 0x0000002d042d7224 */ /* 0x000fe400078e022e */
[----:B------:R-:W-:-:S02]  /*2a90*/  @!P5 IMAD.IADD R40, R40, 0x1, -R4 ;  /* 0x000000012828d824 */ /* 0x000fc400078e0a04 */
[C---:B------:R-:W-:Y:S01]  /*2aa0*/  VIADD R51, R5.reuse, 0x78 ;  /* 0x0000007805337836 */ /* 0x040fe20000000000 */
[C---:B------:R-:W-:Y:S01]  /*2ab0*/  ISETP.GT.U32.AND P5, PT, R4.reuse, R45, PT ;  /* 0x0000002d0400720c */ /* 0x040fe20003fa4070 */
[----:B------:R-:W-:Y:S02]  /*2ac0*/  IMAD.MOV.U32 R37, RZ, RZ, R39 ;  /* 0x000000ffff257224 */ /* 0x000fe400078e0027 */
[----:B------:R-:W-:Y:S01]  /*2ad0*/  @!P1 IMAD.MOV R36, RZ, RZ, -R36 ;  /* 0x000000ffff249224 */ /* 0x000fe200078e0a24 */
[----:B------:R-:W-:Y:S01]  /*2ae0*/  IABS R44, R51 ;  /* 0x00000033002c7213 */ /* 0x000fe20000000000 */
[----:B------:R-:W-:Y:S01]  /*2af0*/  VIADD R52, R5, 0x74 ;  /* 0x0000007405347836 */ /* 0x000fe20000000000 */
[C---:B------:R-:W-:Y:S01]  /*2b00*/  ISETP.GT.U32.AND P1, PT, R4.reuse, R43, PT ;  /* 0x0000002b0400720c */ /* 0x040fe20003f24070 */
[--C-:B------:R-:W-:Y:S01]  /*2b10*/  @!P2 IMAD.IADD R41, R41, 0x1, -R4.reuse ;  /* 0x000000012929a824 */ /* 0x100fe200078e0a04 */
[----:B------:R-:W-:Y:S01]  /*2b20*/  ISETP.GE.AND P2, PT, R49, RZ, PT ;  /* 0x000000ff3100720c */ /* 0x000fe20003f46270 */
[----:B------:R-:W-:Y:S01]  /*2b30*/  @!P6 IMAD.MOV R37, RZ, RZ, -R37 ;  /* 0x000000ffff25e224 */ /* 0x000fe200078e0a25 */
[----:B------:R-:W-:Y:S01]  /*2b40*/  ISETP.GT.U32.AND P6, PT, R4, R42, PT ;  /* 0x0000002a0400720c */ /* 0x000fe20003fc4070 */
[----:B------:R-:W-:Y:S01]  /*2b50*/  IMAD.MOV.U32 R39, RZ, RZ, R41 ;  /* 0x000000ffff277224 */ /* 0x000fe200078e0029 */
[----:B------:R-:W-:Y:S01]  /*2b60*/  IABS R46, R52 ;  /* 0x00000034002e7213 */ /* 0x000fe20000000000 */
[----:B------:R-:W-:-:S02]  /*2b70*/  @!P5 IMAD.IADD R45, R45, 0x1, -R4 ;  /* 0x000000012d2dd824 */ /* 0x000fc400078e0a04 */
[----:B------:R-:W-:-:S03]  /*2b80*/  IMAD.HI.U32 R41, R7, R44, RZ ;  /* 0x0000002c07297227 */ /* 0x000fc600078e00ff */
[----:B------:R-:W-:Y:S01]  /*2b90*/  ISETP.GT.U32.AND P5, PT, R4, R45, PT ;  /* 0x0000002d0400720c */ /* 0x000fe20003fa4070 */
[----:B------:R-:W-:Y:S02]  /*2ba0*/  IMAD.MOV R47, RZ, RZ, -R41 ;  /* 0x000000ffff2f7224 */ /* 0x000fe400078e0a29 */
[----:B------:R-:W-:-:S04]  /*2bb0*/  IMAD.HI.U32 R41, R7, R46, RZ ;  /* 0x0000002e07297227 */ /* 0x000fc800078e00ff */
[--C-:B------:R-:W-:Y:S01]  /*2bc0*/  @!P1 IMAD.IADD R43, R43, 0x1, -R4.reuse ;  /* 0x000000012b2b9824 */ /* 0x100fe200078e0a04 */
[----:B------:R-:W-:Y:S01]  /*2bd0*/  ISETP.GE.AND P1, PT, R50, RZ, PT ;  /* 0x000000ff3200720c */ /* 0x000fe20003f26270 */
[----:B------:R-:W-:Y:S02]  /*2be0*/  IMAD.MOV R41, RZ, RZ, -R41 ;  /* 0x000000ffff297224 */ /* 0x000fe400078e0a29 */
[----:B------:R-:W-:Y:S02]  /*2bf0*/  VIADD R53, R5, 0x70 ;  /* 0x0000007005357836 */ /* 0x000fe40000000000 */
[----:B------:R-:W-:Y:S01]  /*2c00*/  @!P6 IMAD.IADD R42, R42, 0x1, -R4 ;  /* 0x000000012a2ae824 */ /* 0x000fe200078e0a04 */
[C---:B------:R-:W-:Y:S01]  /*2c10*/  ISETP.GT.U32.AND P6, PT, R4.reuse, R43, PT ;  /* 0x0000002b0400720c */ /* 0x040fe20003fc4070 */
[C---:B------:R-:W-:Y:S02]  /*2c20*/  IMAD R44, R4.reuse, R47, R44 ;  /* 0x0000002f042c7224 */ /* 0x040fe400078e022c */
[----:B------:R-:W-:-:S02]  /*2c30*/  IMAD R47, R4, R41, R46 ;  /* 0x00000029042f7224 */ /* 0x000fc400078e022e */
[----:B------:R-:W-:Y:S01]  /*2c40*/  @!P0 IMAD.MOV R38, RZ, RZ, -R38 ;  /* 0x000000ffff268224 */ /* 0x000fe200078e0a26 */
[----:B------:R-:W-:Y:S01]  /*2c50*/  ISETP.GE.AND P0, PT, R48, RZ, PT ;  /* 0x000000ff3000720c */ /* 0x000fe20003f06270 */
[----:B------:R-:W-:Y:S01]  /*2c60*/  VIADD R54, R5, 0x6c ;  /* 0x0000006c05367836 */ /* 0x000fe20000000000 */
[----:B------:R-:W-:Y:S01]  /*2c70*/  IABS R48, R53 ;  /* 0x0000003500307213 */ /* 0x000fe20000000000 */
[----:B------:R-:W-:Y:S01]  /*2c80*/  @!P4 IMAD.MOV R39, RZ, RZ, -R39 ;  /* 0x000000ffff27c224 */ /* 0x000fe200078e0a27 */
[C---:B------:R-:W-:Y:S01]  /*2c90*/  ISETP.GT.U32.AND P4, PT, R4.reuse, R42, PT ;  /* 0x0000002a0400720c */ /* 0x040fe20003f84070 */
[----:B------:R-:W-:Y:S01]  /*2ca0*/  @!P5 IMAD.IADD R45, R45, 0x1, -R4 ;  /* 0x000000012d2dd824 */ /* 0x000fe200078e0a04 */
[----:B------:R-:W-:Y:S01]  /*2cb0*/  ISETP.GT.U32.AND P5, PT, R4, R47, PT ;  /* 0x0000002f0400720c */ /* 0x000fe20003fa4070 */
[----:B------:R-:W-:Y:S01]  /*2cc0*/  IMAD.HI.U32 R41, R7, R48, RZ ;  /* 0x0000003007297227 */ /* 0x000fe200078e00ff */
[----:B------:R-:W-:-:S03]  /*2cd0*/  IABS R49, R54 ;  /* 0x0000003600317213 */ /* 0x000fc60000000000 */
[----:B------:R-:W-:Y:S02]  /*2ce0*/  IMAD.MOV R41, RZ, RZ, -R41 ;  /* 0x000000ffff297224 */ /* 0x000fe400078e0a29 */
[----:B------:R-:W-:-:S04]  /*2cf0*/  IMAD.HI.U32 R46, R7, R49, RZ ;  /* 0x00000031072e7227 */ /* 0x000fc800078e00ff */
[----:B------:R-:W-:Y:S01]  /*2d00*/  @!P6 IMAD.IADD R43, R43, 0x1, -R4 ;  /* 0x000000012b2be824 */ /* 0x000fe200078e0a04 */
[----:B------:R-:W-:Y:S01]  /*2d10*/  ISETP.GT.U32.AND P6, PT, R4, R44, PT ;  /* 0x0000002c0400720c */ /* 0x000fe20003fc4070 */
[----:B------:R-:W-:Y:S02]  /*2d20*/  VIADD R55, R5, 0x68 ;  /* 0x0000006805377836 */ /* 0x000fe40000000000 */
[----:B------:R-:W-:Y:S02]  /*2d30*/  IMAD.MOV R50, RZ, RZ, -R46 ;  /* 0x000000ffff327224 */ /* 0x000fe400078e0a2e */
[----:B------:R-:W-:Y:S01]  /*2d40*/  @!P4 IMAD.IADD R42, R42, 0x1, -R4 ;  /* 0x000000012a2ac824 */ /* 0x000fe200078e0a04 */
[----:B------:R-:W-:Y:S01]  /*2d50*/  ISETP.GE.AND P4, PT, R51, RZ, PT ;  /* 0x000000ff3300720c */ /* 0x000fe20003f86270 */
[----:B------:R-:W-:Y:S01]  /*2d60*/  IMAD R46, R4, R41, R48 ;  /* 0x00000029042e7224 */ /* 0x000fe200078e0230 */
[----:B------:R-:W-:Y:S01]  /*2d70*/  IABS R51, R55 ;  /* 0x0000003700337213 */ /* 0x000fe20000000000 */
[----:B------:R-:W-:-:S02]  /*2d80*/  @!P5 IMAD.IADD R47, R47, 0x1, -R4 ;  /* 0x000000012f2fd824 */ /* 0x000fc400078e0a04 */
[----:B------:R-:W-:Y:S01]  /*2d90*/  IMAD.MOV.U32 R41, RZ, RZ, R43 ;  /* 0x000000ffff297224 */ /* 0x000fe200078e002b */
[----:B------:R-:W-:Y:S01]  /*2da0*/  ISETP.GT.U32.AND P5, PT, R4, R46, PT ;  /* 0x0000002e0400720c */ /* 0x000fe20003fa4070 */
[----:B------:R-:W-:-:S04]  /*2db0*/  IMAD.HI.U32 R48, R7, R51, RZ ;  /* 0x0000003307307227 */ /* 0x000fc800078e00ff */
[----:B------:R-:W-:Y:S01]  /*2dc0*/  @!P0 IMAD.MOV R41, RZ, RZ, -R41 ;  /* 0x000000ffff298224 */ /* 0x000fe200078e0a29 */
[----:B------:R-:W-:Y:S01]  /*2dd0*/  ISETP.GT.U32.AND P0, PT, R4, R47, PT ;  /* 0x0000002f0400720c */ /* 0x000fe20003f04070 */
[----:B------:R-:W-:Y:S02]  /*2de0*/  IMAD.MOV R48, RZ, RZ, -R48 ;  /* 0x000000ffff307224 */ /* 0x000fe400078e0a30 */
[----:B------:R-:W-:Y:S01]  /*2df0*/  @!P6 IMAD.IADD R44, R44, 0x1, -R4 ;  /* 0x000000012c2ce824 */ /* 0x000fe200078e0a04 */
[----:B------:R-:W-:Y:S01]  /*2e00*/  ISETP.GE.AND P6, PT, R52, RZ, PT ;  /* 0x000000ff3400720c */ /* 0x000fe20003fc6270 */
[----:B------:R-:W-:Y:S02]  /*2e10*/  VIADD R52, R5, 0x64 ;  /* 0x0000006405347836 */ /* 0x000fe40000000000 */
[C---:B------:R-:W-:Y:S02]  /*2e20*/  IMAD R48, R4.reuse, R48, R51 ;  /* 0x0000003004307224 */ /* 0x040fe400078e0233 */
[----:B------:R-:W-:Y:S01]  /*2e30*/  IMAD R49, R4, R50, R49 ;  /* 0x0000003204317224 */ /* 0x000fe200078e0231 */
[----:B------:R-:W-:Y:S01]  /*2e40*/  IABS R50, R52 ;  /* 0x0000003400327213 */ /* 0x000fe20000000000 */
[----:B------:R-:W-:-:S02]  /*2e50*/  IMAD.MOV.U32 R43, RZ, RZ, R45 ;  /* 0x000000ffff2b7224 */ /* 0x000fc400078e002d */
[----:B------:R-:W-:Y:S01]  /*2e60*/  @!P0 IMAD.IADD R47, R47, 0x1, -R4 ;  /* 0x000000012f2f8824 */ /* 0x000fe200078e0a04 */
[C---:B------:R-:W-:Y:S01]  /*2e70*/  ISETP.GT.U32.AND P0, PT, R4.reuse, R48, PT ;  /* 0x000000300400720c */ /* 0x040fe20003f04070 */
[----:B------:R-:W-:Y:S02]  /*2e80*/  IMAD.MOV.U32 R51, RZ, RZ, R50 ;  /* 0x000000ffff337224 */ /* 0x000fe400078e0032 */
[----:B------:R-:W-:Y:S01]  /*2e90*/  @!P1 IMAD.MOV R43, RZ, RZ, -R43 ;  /* 0x000000ffff2b9224 */ /* 0x000fe200078e0a2b */
[----:B------:R-:W-:Y:S01]  /*2ea0*/  ISETP.GT.U32.AND P1, PT, R4, R49, PT ;  /* 0x000000310400720c */ /* 0x000fe20003f24070 */
[----:B------:R-:W-:Y:S02]  /*2eb0*/  VIADD R50, R5, 0x60 ;  /* 0x0000006005327836 */ /* 0x000fe40000000000 */
[----:B------:R-:W-:-:S04]  /*2ec0*/  IMAD.HI.U32 R45, R7, R51, RZ ;  /* 0x00000033072d7227 */ /* 0x000fc800078e00ff */
[----:B------:R-:W-:Y:S01]  /*2ed0*/  @!P2 IMAD.MOV R42, RZ, RZ, -R42 ;  /* 0x000000ffff2aa224 */ /* 0x000fe200078e0a2a */
[----:B------:R-:W-:Y:S01]  /*2ee0*/  ISETP.GE.AND P2, PT, R53, RZ, PT ;  /* 0x000000ff3500720c */ /* 0x000fe20003f46270 */
[----:B------:R-:W-:Y:S01]  /*2ef0*/  IMAD.MOV R45, RZ, RZ, -R45 ;  /* 0x000000ffff2d7224 */ /* 0x000fe200078e0a2d */
[----:B------:R-:W-:Y:S01]  /*2f00*/  IABS R53, R50 ;  /* 0x0000003200357213 */ /* 0x000fe20000000000 */
[----:B------:R-:W-:Y:S02]  /*2f10*/  @!P0 IMAD.IADD R48, R48, 0x1, -R4 ;  /* 0x0000000130308824 */ /* 0x000fe400078e0a04 */
[----:B------:R-:W-:Y:S01]  /*2f20*/  @!P3 IMAD.MOV R40, RZ, RZ, -R40 ;  /* 0x000000ffff28b224 */ /* 0x000fe200078e0a28 */
[----:B------:R-:W-:Y:S01]  /*2f30*/  ISETP.GT.U32.AND P3, PT, R4, R44, PT ;  /* 0x0000002c0400720c */ /* 0x000fe20003f64070 */
[----:B------:R-:W-:Y:S01]  /*2f40*/  @!P5 IMAD.IADD R46, R46, 0x1, -R4 ;  /* 0x000000012e2ed824 */ /* 0x000fe200078e0a04 */
[C---:B------:R-:W-:Y:S01]  /*2f50*/  ISETP.GT.U32.AND P0, PT, R4.reuse, R48, PT ;  /* 0x000000300400720c */ /* 0x040fe20003f04070 */
[----:B------:R-:W-:Y:S01]  /*2f60*/  IMAD R51, R4, R45, R51 ;  /* 0x0000002d04337224 */ /* 0x000fe200078e0233 */
[----:B------:R-:W-:Y:S01]  /*2f70*/  ISETP.GE.AND P5, PT, R55, RZ, PT ;  /* 0x000000ff3700720c */ /* 0x000fe20003fa6270 */
[----:B------:R-:W-:-:S02]  /*2f80*/  IMAD.MOV.U32 R45, RZ, RZ, R47 ;  /* 0x000000ffff2d7224 */ /* 0x000fc400078e002f */
[----:B------:R-:W-:-:S04]  /*2f90*/  IMAD.HI.U32 R47, R7, R53, RZ ;  /* 0x00000035072f7227 */ /* 0x000fc800078e00ff */
[--C-:B------:R-:W-:Y:S01]  /*2fa0*/  @!P1 IMAD.IADD R49, R49, 0x1, -R4.reuse ;  /* 0x0000000131319824 */ /* 0x100fe200078e0a04 */
[----:B------:R-:W-:Y:S01]  /*2fb0*/  ISETP.GT.U32.AND P1, PT, R4, R46, PT ;  /* 0x0000002e0400720c */ /* 0x000fe20003f24070 */
[----:B------:R-:W-:Y:S02]  /*2fc0*/  IMAD.MOV R47, RZ, RZ, -R47 ;  /* 0x000000ffff2f7224 */ /* 0x000fe400078e0a2f */
[--C-:B------:R-:W-:Y:S01]  /*2fd0*/  @!P3 IMAD.IADD R44, R44, 0x1, -R4.reuse ;  /* 0x000000012c2cb824 */ /* 0x100fe200078e0a04 */
[----:B------:R-:W-:Y:S01]  /*2fe0*/  ISETP.GE.AND P3, PT, R54, RZ, PT ;  /* 0x000000ff3600720c */ /* 0x000fe20003f66270 */
[----:B------:R-:W-:Y:S02]  /*2ff0*/  IMAD R53, R4, R47, R53 ;  /* 0x0000002f04357224 */ /* 0x000fe400078e0235 */
[----:B------:R-:W-:Y:S02]  /*3000*/  @!P0 IMAD.IADD R48, R48, 0x1, -R4 ;  /* 0x0000000130308824 */ /* 0x000fe400078e0a04 */
[C---:B------:R-:W-:Y:S01]  /*3010*/  VIADD R56, R5.reuse, 0x5c ;  /* 0x0000005c05387836 */ /* 0x040fe20000000000 */
[C---:B------:R-:W-:Y:S01]  /*3020*/  ISETP.GT.U32.AND P0, PT, R4.reuse, R53, PT ;  /* 0x000000350400720c */ /* 0x040fe20003f04070 */
[----:B------:R-:W-:Y:S01]  /*3030*/  @!P4 IMAD.MOV R44, RZ, RZ, -R44 ;  /* 0x000000ffff2cc224 */ /* 0x000fe200078e0a2c */
[----:B------:R-:W-:Y:S01]  /*3040*/  ISETP.GT.U32.AND P4, PT, R4, R49, PT ;  /* 0x000000310400720c */ /* 0x000fe20003f84070 */
[----:B------:R-:W-:Y:S01]  /*3050*/  @!P1 IMAD.IADD R46, R46, 0x1, -R4 ;  /* 0x000000012e2e9824 */ /* 0x000fe200078e0a04 */
[----:B------:R-:W-:Y:S01]  /*3060*/  ISETP.GT.U32.AND P1, PT, R4, R51, PT ;  /* 0x000000330400720c */ /* 0x000fe20003f24070 */
[C---:B------:R-:W-:Y:S01]  /*3070*/  VIADD R57, R5.reuse, 0x58 ;  /* 0x0000005805397836 */ /* 0x040fe20000000000 */
[----:B------:R-:W-:Y:S01]  /*3080*/  IABS R55, R56 ;  /* 0x0000003800377213 */ /* 0x000fe20000000000 */
[----:B------:R-:W-:Y:S01]  /*3090*/  @!P6 IMAD.MOV R45, RZ, RZ, -R45 ;  /* 0x000000ffff2de224 */ /* 0x000fe200078e0a2d */
[----:B------:R-:W-:Y:S01]  /*30a0*/  ISETP.GE.AND P6, PT, R52, RZ, PT ;  /* 0x000000ff3400720c */ /* 0x000fe20003fc6270 */
[----:B------:R-:W-:Y:S01]  /*30b0*/  VIADD R58, R5, 0x54 ;  /* 0x00000054053a7836 */ /* 0x000fe20000000000 */
[----:B------:R-:W-:Y:S01]  /*30c0*/  IABS R52, R57 ;  /* 0x0000003900347213 */ /* 0x000fe20000000000 */
[----:B------:R-:W-:-:S03]  /*30d0*/  IMAD.HI.U32 R47, R7, R55, RZ ;  /* 0x00000037072f7227 */ /* 0x000fc600078e00ff */
[----:B------:R-:W-:Y:S01]  /*30e0*/  IABS R54, R58 ;  /* 0x0000003a00367213 */ /* 0x000fe20000000000 */
[--C-:B------:R-:W-:Y:S02]  /*30f0*/  @!P0 IMAD.IADD R53, R53, 0x1, -R4.reuse ;  /* 0x0000000135358824 */ /* 0x100fe400078e0a04 */
[----:B------:R-:W-:Y:S02]  /*3100*/  IMAD.MOV R47, RZ, RZ, -R47 ;  /* 0x000000ffff2f7224 */ /* 0x000fe400078e0a2f */
[--C-:B------:R-:W-:Y:S01]  /*3110*/  @!P4 IMAD.IADD R49, R49, 0x1, -R4.reuse ;  /* 0x000000013131c824 */ /* 0x100fe200078e0a04 */
[----:B------:R-:W-:Y:S01]  /*3120*/  ISETP.GE.AND P4, PT, R50, RZ, PT ;  /* 0x000000ff3200720c */ /* 0x000fe20003f86270 */
[----:B------:R-:W-:Y:S01]  /*3130*/  @!P1 IMAD.IADD R51, R51, 0x1, -R4 ;  /* 0x0000000133339824 */ /* 0x000fe200078e0a04 */
[----:B------:R-:W-:Y:S01]  /*3140*/  ISETP.GT.U32.AND P0, PT, R4, R53, PT ;  /* 0x000000350400720c */ /* 0x000fe20003f04070 */
[----:B------:R-:W-:Y:S01]  /*3150*/  IMAD.HI.U32 R50, R7, R52, RZ ;  /* 0x0000003407327227 */ /* 0x000fe200078e00ff */
[----:B------:R-:W-:-:S03]  /*3160*/  ISETP.GE.AND P1, PT, R56, RZ, PT ;  /* 0x000000ff3800720c */ /* 0x000fc60003f26270 */
[C---:B------:R-:W-:Y:S02]  /*3170*/  IMAD R55, R4.reuse, R47, R55 ;  /* 0x0000002f04377224 */ /* 0x040fe400078e0237 */
[----:B------:R-:W-:Y:S01]  /*3180*/  @!P2 IMAD.MOV R46, RZ, RZ, -R46 ;  /* 0x000000ffff2ea224 */ /* 0x000fe200078e0a2e */
[----:B------:R-:W-:Y:S01]  /*3190*/  ISETP.GT.U32.AND P2, PT, R4, R51, PT ;  /* 0x000000330400720c */ /* 0x000fe20003f44070 */
[----:B------:R-:W-:Y:S02]  /*31a0*/  IMAD.MOV.U32 R47, RZ, RZ, R49 ;  /* 0x000000ffff2f7224 */ /* 0x000fe400078e0031 */
[----:B------:R-:W-:Y:S01]  /*31b0*/  @!P5 IMAD.MOV R48, RZ, RZ, -R48 ;  /* 0x000000ffff30d224 */ /* 0x000fe200078e0a30 */
[----:B------:R-:W-:Y:S01]  /*31c0*/  ISETP.GE.AND P5, PT, R57, RZ, PT ;  /* 0x000000ff3900720c */ /* 0x000fe20003fa6270 */
[----:B------:R-:W-:-:S04]  /*31d0*/  IMAD.HI.U32 R49, R7, R54, RZ ;  /* 0x0000003607317227 */ /* 0x000fc800078e00ff */
[----:B------:R-:W-:Y:S02]  /*31e0*/  IMAD.MOV R57, RZ, RZ, -R50 ;  /* 0x000000ffff397224 */ /* 0x000fe400078e0a32 */
[----:B------:R-:W-:Y:S02]  /*31f0*/  IMAD.MOV R59, RZ, RZ, -R49 ;  /* 0x000000ffff3b7224 */ /* 0x000fe400078e0a31 */
[C---:B------:R-:W-:Y:S02]  /*3200*/  IMAD R49, R4.reuse, R57, R52 ;  /* 0x0000003904317224 */ /* 0x040fe400078e0234 */
[----:B------:R-:W-:Y:S01]  /*3210*/  @!P3 IMAD.MOV R47, RZ, RZ, -R47 ;  /* 0x000000ffff2fb224 */ /* 0x000fe200078e0a2f */
[C---:B------:R-:W-:Y:S01]  /*3220*/  ISETP.GT.U32.AND P3, PT, R4.reuse, R55, PT ;  /* 0x000000370400720c */ /* 0x040fe20003f64070 */
[--C-:B------:R-:W-:Y:S01]  /*3230*/  @!P0 IMAD.IADD R53, R53, 0x1, -R4.reuse ;  /* 0x0000000135358824 */ /* 0x100fe200078e0a04 */
[----:B------:R-:W-:Y:S01]  /*3240*/  ISETP.GT.U32.AND P0, PT, R4, R49, PT ;  /* 0x000000310400720c */ /* 0x000fe20003f04070 */
[----:B------:R-:W-:Y:S01]  /*3250*/  @!P2 IMAD.IADD R51, R51, 0x1, -R4 ;  /* 0x000000013333a824 */ /* 0x000fe200078e0a04 */
[----:B------:R-:W-:Y:S01]  /*3260*/  ISETP.GE.AND P2, PT, R58, RZ, PT ;  /* 0x000000ff3a00720c */ /* 0x000fe20003f46270 */
[----:B------:R-:W-:-:S02]  /*3270*/  IMAD R57, R4, R59, R54 ;  /* 0x0000003b04397224 */ /* 0x000fc400078e0236 */
[----:B------:R-:W-:Y:S02]  /*3280*/  @!P6 IMAD.MOV R51, RZ, RZ, -R51 ;  /* 0x000000ffff33e224 */ /* 0x000fe400078e0a33 */
[C---:B------:R-:W-:Y:S01]  /*3290*/  VIADD R56, R5.reuse, 0x50 ;  /* 0x0000005005387836 */ /* 0x040fe20000000000 */
[C---:B------:R-:W-:Y:S01]  /*32a0*/  ISETP.GT.U32.AND P6, PT, R4.reuse, R57, PT ;  /* 0x000000390400720c */ /* 0x040fe20003fc4070 */
[----:B------:R-:W-:Y:S02]  /*32b0*/  VIADD R52, R5, 0x4c ;  /* 0x0000004c05347836 */ /* 0x000fe40000000000 */
[--C-:B------:R-:W-:Y:S01]  /*32c0*/  @!P3 IMAD.IADD R55, R55, 0x1, -R4.reuse ;  /* 0x000000013737b824 */ /* 0x100fe200078e0a04 */
[----:B------:R-:W-:Y:S01]  /*32d0*/  IABS R59, R56 ;  /* 0x00000038003b7213 */ /* 0x000fe20000000000 */
[----:B------:R-:W-:Y:S01]  /*32e0*/  @!P0 IMAD.IADD R49, R49, 0x1, -R4 ;  /* 0x0000000131318824 */ /* 0x000fe200078e0a04 */
[----:B------:R-:W-:Y:S01]  /*32f0*/  IABS R61, R52 ;  /* 0x00000034003d7213 */ /* 0x000fe20000000000 */
[----:B------:R-:W-:Y:S01]  /*3300*/  VIADD R58, R5, 0x48 ;  /* 0x00000048053a7836 */ /* 0x000fe20000000000 */
[C---:B------:R-:W-:Y:S01]  /*3310*/  ISETP.GT.U32.AND P3, PT, R4.reuse, R55, PT ;  /* 0x000000370400720c */ /* 0x040fe20003f64070 */
[----:B------:R-:W-:Y:S01]  /*3320*/  IMAD.HI.U32 R50, R7, R59, RZ ;  /* 0x0000003b07327227 */ /* 0x000fe200078e00ff */
[----:B------:R-:W-:-:S02]  /*3330*/  ISETP.GT.U32.AND P0, PT, R4, R49, PT ;  /* 0x000000310400720c */ /* 0x000fc40003f04070 */
[----:B------:R-:W-:Y:S01]  /*3340*/  IABS R63, R58 ;  /* 0x0000003a003f7213 */ /* 0x000fe20000000000 */
[----:B------:R-:W-:Y:S02]  /*3350*/  @!P6 IMAD.IADD R57, R57, 0x1, -R4 ;  /* 0x000000013939e824 */ /* 0x000fe400078e0a04 */
[----:B------:R-:W-:Y:S02]  /*3360*/  IMAD.MOV R54, RZ, RZ, -R50 ;  /* 0x000000ffff367224 */ /* 0x000fe400078e0a32 */
[----:B------:R-:W-:Y:S01]  /*3370*/  IMAD.HI.U32 R50, R7, R61, RZ ;  /* 0x0000003d07327227 */ /* 0x000fe200078e00ff */
[----:B------:R-:W-:-:S03]  /*3380*/  ISETP.GT.U32.AND P6, PT, R4, R57, PT ;  /* 0x000000390400720c */ /* 0x000fc60003fc4070 */
[----:B------:R-:W-:Y:S02]  /*3390*/  IMAD.MOV R50, RZ, RZ, -R50 ;  /* 0x000000ffff327224 */ /* 0x000fe400078e0a32 */
[----:B------:R-:W-:Y:S01]  /*33a0*/  @!P3 IMAD.IADD R55, R55, 0x1, -R4 ;  /* 0x000000013737b824 */ /* 0x000fe200078e0a04 */
[----:B------:R-:W-:Y:S01]  /*33b0*/  ISETP.GE.AND P3, PT, R52, RZ, PT ;  /* 0x000000ff3400720c */ /* 0x000fe20003f66270 */
[----:B------:R-:W-:-:S04]  /*33c0*/  IMAD.HI.U32 R52, R7, R63, RZ ;  /* 0x0000003f07347227 */ /* 0x000fc800078e00ff */
[----:B------:R-:W-:Y:S02]  /*33d0*/  @!P0 IMAD.IADD R49, R49, 0x1, -R4 ;  /* 0x0000000131318824 */ /* 0x000fe400078e0a04 */
[C---:B------:R-:W-:Y:S02]  /*33e0*/  IMAD R61, R4.reuse, R50, R61 ;  /* 0x00000032043d7224 */ /* 0x040fe400078e023d */
[----:B------:R-:W-:Y:S02]  /*33f0*/  IMAD.MOV R52, RZ, RZ, -R52 ;  /* 0x000000ffff347224 */ /* 0x000fe400078e0a34 */
[----:B------:R-:W-:Y:S01]  /*3400*/  @!P5 IMAD.MOV R49, RZ, RZ, -R49 ;  /* 0x000000ffff31d224 */ /* 0x000fe200078e0a31 */
[C---:B------:R-:W-:Y:S01]  /*3410*/  ISETP.GT.U32.AND P5, PT, R4.reuse, R61, PT ;  /* 0x0000003d0400720c */ /* 0x040fe20003fa4070 */
[----:B------:R-:W-:Y:S02]  /*3420*/  IMAD R63, R4, R52, R63 ;  /* 0x00000034043f7224 */ /* 0x000fe400078e023f */
[----:B------:R-:W-:-:S02]  /*3430*/  @!P6 IMAD.IADD R57, R57, 0x1, -R4 ;  /* 0x000000013939e824 */ /* 0x000fc400078e0a04 */
[C---:B------:R-:W-:Y:S02]  /*3440*/  IMAD R59, R4.reuse, R54, R59 ;  /* 0x00000036043b7224 */ /* 0x040fe400078e023b */
[----:B------:R-:W-:Y:S01]  /*3450*/  @!P2 IMAD.MOV R57, RZ, RZ, -R57 ;  /* 0x000000ffff39a224 */ /* 0x000fe200078e0a39 */
[C---:B------:R-:W-:Y:S01]  /*3460*/  ISETP.GT.U32.AND P2, PT, R4.reuse, R63, PT ;  /* 0x0000003f0400720c */ /* 0x040fe20003f44070 */
[----:B------:R-:W-:Y:S01]  /*3470*/  VIADD R50, R5, 0x44 ;  /* 0x0000004405327836 */ /* 0x000fe20000000000 */
[----:B------:R-:W-:Y:S01]  /*3480*/  ISETP.GT.U32.AND P0, PT, R4, R59, PT ;  /* 0x0000003b0400720c */ /* 0x000fe20003f04070 */
[----:B------:R-:W-:Y:S01]  /*3490*/  @!P1 IMAD.MOV R55, RZ, RZ, -R55 ;  /* 0x000000ffff379224 */ /* 0x000fe200078e0a37 */
[----:B------:R-:W-:Y:S01]  /*34a0*/  ISETP.GE.AND P1, PT, R58, RZ, PT ;  /* 0x000000ff3a00720c */ /* 0x000fe20003f26270 */
[----:B------:R-:W-:Y:S01]  /*34b0*/  @!P5 IMAD.IADD R61, R61, 0x1, -R4 ;  /* 0x000000013d3dd824 */ /* 0x000fe200078e0a04 */
[----:B------:R-:W-:Y:S01]  /*34c0*/  IABS R65, R50 ;  /* 0x0000003200417213 */ /* 0x000fe20000000000 */
[----:B------:R-:W-:Y:S01]  /*34d0*/  VIADD R58, R5, 0x3c ;  /* 0x0000003c053a7836 */ /* 0x000fe20000000000 */
[----:B------:R-:W-:Y:S01]  /*34e0*/  ISETP.GE.AND P6, PT, R50, RZ, PT ;  /* 0x000000ff3200720c */ /* 0x000fe20003fc6270 */
[----:B------:R-:W-:Y:S01]  /*34f0*/  @!P4 IMAD.MOV R53, RZ, RZ, -R53 ;  /* 0x000000ffff35c224 */ /* 0x000fe200078e0a35 */
[----:B------:R-:W-:Y:S01]  /*3500*/  ISETP.GT.U32.AND P5, PT, R4, R61, PT ;  /* 0x0000003d0400720c */ /* 0x000fe20003fa4070 */
[----:B------:R-:W-:Y:S01]  /*3510*/  IMAD.HI.U32 R50, R7, R65, RZ ;  /* 0x0000004107327227 */ /* 0x000fe200078e00ff */
[----:B------:R-:W-:-:S02]  /*3520*/  IABS R69, R58 ;  /* 0x0000003a00457213 */ /* 0x000fc40000000000 */
[----:B------:R-:W-:Y:S01]  /*3530*/  ISETP.GE.AND P4, PT, R56, RZ, PT ;  /* 0x000000ff3800720c */ /* 0x000fe20003f86270 */
[----:B------:R-:W-:Y:S02]  /*3540*/  @!P2 IMAD.IADD R63, R63, 0x1, -R4 ;  /* 0x000000013f3fa824 */ /* 0x000fe400078e0a04 */
[----:B------:R-:W-:Y:S02]  /*3550*/  IMAD.MOV R54, RZ, RZ, -R50 ;  /* 0x000000ffff367224 */ /* 0x000fe400078e0a32 */
[----:B------:R-:W-:Y:S01]  /*3560*/  @!P0 IMAD.IADD R59, R59, 0x1, -R4 ;  /* 0x000000013b3b8824 */ /* 0x000fe200078e0a04 */
[----:B------:R-:W-:Y:S01]  /*3570*/  ISETP.GT.U32.AND P2, PT, R4, R63, PT ;  /* 0x0000003f0400720c */ /* 0x000fe20003f44070 */
[----:B------:R-:W-:-:S03]  /*3580*/  IMAD.HI.U32 R50, R7, R69, RZ ;  /* 0x0000004507327227 */ /* 0x000fc600078e00ff */
[C---:B------:R-:W-:Y:S01]  /*3590*/  ISETP.GT.U32.AND P0, PT, R4.reuse, R59, PT ;  /* 0x0000003b0400720c */ /* 0x040fe20003f04070 */
[C---:B------:R-:W-:Y:S02]  /*35a0*/  IMAD R65, R4.reuse, R54, R65 ;  /* 0x0000003604417224 */ /* 0x040fe400078e0241 */
[----:B------:R-:W-:Y:S02]  /*35b0*/  VIADD R56, R5, 0x40 ;  /* 0x0000004005387836 */ /* 0x000fe40000000000 */
[----:B------:R-:W-:Y:S02]  /*35c0*/  IMAD.MOV R50, RZ, RZ, -R50 ;  /* 0x000000ffff327224 */ /* 0x000fe400078e0a32 */
[--C-:B------:R-:W-:Y:S01]  /*35d0*/  @!P5 IMAD.IADD R61, R61, 0x1, -R4.reuse ;  /* 0x000000013d3dd824 */ /* 0x100fe200078e0a04 */
[C---:B------:R-:W-:Y:S01]  /*35e0*/  ISETP.GT.U32.AND P5, PT, R4.reuse, R65, PT ;  /* 0x000000410400720c */ /* 0x040fe20003fa4070 */
[----:B------:R-:W-:Y:S01]  /*35f0*/  IMAD R69, R4, R50, R69 ;  /* 0x0000003204457224 */ /* 0x000fe200078e0245 */
[----:B------:R-:W-:Y:S01]  /*3600*/  IABS R67, R56 ;  /* 0x0000003800437213 */ /* 0x000fe20000000000 */
[----:B------:R-:W-:-:S02]  /*3610*/  @!P2 IMAD.IADD R63, R63, 0x1, -R4 ;  /* 0x000000013f3fa824 */ /* 0x000fc400078e0a04 */
[----:B------:R-:W-:Y:S01]  /*3620*/  VIADD R60, R5, 0x38 ;  /* 0x00000038053c7836 */ /* 0x000fe20000000000 */
[----:B------:R-:W-:Y:S01]  /*3630*/  ISETP.GT.U32.AND P2, PT, R4, R69, PT ;  /* 0x000000450400720c */ /* 0x000fe20003f44070 */
[----:B------:R-:W-:-:S03]  /*3640*/  IMAD.HI.U32 R52, R7, R67, RZ ;  /* 0x0000004307347227 */ /* 0x000fc600078e00ff */
[----:B------:R-:W-:Y:S01]  /*3650*/  IABS R71, R60 ;  /* 0x0000003c00477213 */ /* 0x000fe20000000000 */
[----:B------:R-:W-:Y:S01]  /*3660*/  @!P0 IMAD.IADD R59, R59, 0x1, -R4 ;  /* 0x000000013b3b8824 */ /* 0x000fe200078e0a04 */
[----:B------:R-:W-:Y:S01]  /*3670*/  ISETP.GE.AND P0, PT, R56, RZ, PT ;  /* 0x000000ff3800720c */ /* 0x000fe20003f06270 */
[----:B------:R-:W-:Y:S02]  /*3680*/  IMAD.MOV R52, RZ, RZ, -R52 ;  /* 0x000000ffff347224 */ /* 0x000fe400078e0a34 */
[----:B------:R-:W-:Y:S02]  /*3690*/  VIADD R56, R5, 0x34 ;  /* 0x0000003405387836 */ /* 0x000fe40000000000 */
[----:B------:R-:W-:Y:S02]  /*36a0*/  @!P5 IMAD.IADD R65, R65, 0x1, -R4 ;  /* 0x000000014141d824 */ /* 0x000fe400078e0a04 */
[----:B------:R-:W-:Y:S01]  /*36b0*/  @!P3 IMAD.MOV R61, RZ, RZ, -R61 ;  /* 0x000000ffff3db224 */ /* 0x000fe200078e0a3d */
[----:B------:R-:W-:Y:S01]  /*36c0*/  ISETP.GE.AND P3, PT, R58, RZ, PT ;  /* 0x000000ff3a00720c */ /* 0x000fe20003f66270 */
[C---:B------:R-:W-:Y:S01]  /*36d0*/  IMAD R67, R4.reuse, R52, R67 ;  /* 0x0000003404437224 */ /* 0x040fe200078e0243 */
[----:B------:R-:W-:Y:S01]  /*36e0*/  IABS R73, R56 ;  /* 0x0000003800497213 */ /* 0x000fe20000000000 */
[----:B------:R-:W-:Y:S01]  /*36f0*/  VIADD R58, R5, 0x30 ;  /* 0x00000030053a7836 */ /* 0x000fe20000000000 */
[----:B------:R-:W-:Y:S01]  /*3700*/  ISETP.GT.U32.AND P5, PT, R4, R65, PT ;  /* 0x000000410400720c */ /* 0x000fe20003fa4070 */
[----:B------:R-:W-:-:S03]  /*3710*/  IMAD.HI.U32 R52, R7, R71, RZ ;  /* 0x0000004707347227 */ /* 0x000fc600078e00ff */
[----:B------:R-:W-:Y:S01]  /*3720*/  IABS R75, R58 ;  /* 0x0000003a004b7213 */ /* 0x000fe20000000000 */
[----:B------:R-:W-:Y:S02]  /*3730*/  @!P2 IMAD.IADD R69, R69, 0x1, -R4 ;  /* 0x000000014545a824 */ /* 0x000fe400078e0a04 */
[----:B------:R-:W-:Y:S02]  /*3740*/  IMAD.MOV R52, RZ, RZ, -R52 ;  /* 0x000000ffff347224 */ /* 0x000fe400078e0a34 */
[----:B------:R-:W-:Y:S01]  /*3750*/  IMAD.HI.U32 R50, R7, R73, RZ ;  /* 0x0000004907327227 */ /* 0x000fe200078e00ff */
[----:B------:R-:W-:-:S03]  /*3760*/  ISETP.GT.U32.AND P2, PT, R4, R69, PT ;  /* 0x000000450400720c */ /* 0x000fc60003f44070 */
[----:B------:R-:W-:Y:S02]  /*3770*/  IMAD R71, R4, R52, R71 ;  /* 0x0000003404477224 */ /* 0x000fe400078e0247 */
[----:B------:R-:W-:-:S04]  /*3780*/  IMAD.HI.U32 R52, R7, R75, RZ ;  /* 0x0000004b07347227 */ /* 0x000fc800078e00ff */
[----:B------:R-:W-:Y:S02]  /*3790*/  IMAD.MOV R50, RZ, RZ, -R50 ;  /* 0x000000ffff327224 */ /* 0x000fe400078e0a32 */
[----:B------:R-:W-:Y:S01]  /*37a0*/  @!P5 IMAD.IADD R65, R65, 0x1, -R4 ;  /* 0x000000014141d824 */ /* 0x000fe200078e0a04 */
[----:B------:R-:W-:Y:S01]  /*37b0*/  ISETP.GE.AND P5, PT, R60, RZ, PT ;  /* 0x000000ff3c00720c */ /* 0x000fe20003fa6270 */
[----:B------:R-:W-:Y:S02]  /*37c0*/  IMAD.MOV R52, RZ, RZ, -R52 ;  /* 0x000000ffff347224 */ /* 0x000fe400078e0a34 */
[C---:B------:R-:W-:Y:S02]  /*37d0*/  IMAD R73, R4.reuse, R50, R73 ;  /* 0x0000003204497224 */ /* 0x040fe400078e0249 */
[C---:B------:R-:W-:Y:S02]  /*37e0*/  IMAD R75, R4.reuse, R52, R75 ;  /* 0x00000034044b7224 */ /* 0x040fe400078e024b */
[----:B------:R-:W-:Y:S01]  /*37f0*/  @!P6 IMAD.MOV R65, RZ, RZ, -R65 ;  /* 0x000000ffff41e224 */ /* 0x000fe200078e0a41 */
[C---:B------:R-:W-:Y:S01]  /*3800*/  ISETP.GT.U32.AND P6, PT, R4.reuse, R73, PT ;  /* 0x000000490400720c */ /* 0x040fe20003fc4070 */
[----:B------:R-:W-:Y:S01]  /*3810*/  @!P1 IMAD.MOV R63, RZ, RZ, -R63 ;  /* 0x000000ffff3f9224 */ /* 0x000fe200078e0a3f */
[C---:B------:R-:W-:Y:S01]  /*3820*/  ISETP.GT.U32.AND P1, PT, R4.reuse, R71, PT ;  /* 0x000000470400720c */ /* 0x040fe20003f24070 */
[----:B------:R-:W-:Y:S01]  /*3830*/  @!P2 IMAD.IADD R69, R69, 0x1, -R4 ;  /* 0x000000014545a824 */ /* 0x000fe200078e0a04 */
[C---:B------:R-:W-:Y:S01]  /*3840*/  ISETP.GT.U32.AND P2, PT, R4.reuse, R75, PT ;  /* 0x0000004b0400720c */ /* 0x040fe20003f44070 */
[----:B------:R-:W-:Y:S01]  /*3850*/  @!P4 IMAD.MOV R59, RZ, RZ, -R59 ;  /* 0x000000ffff3bc224 */ /* 0x000fe200078e0a3b */
[----:B------:R-:W-:Y:S01]  /*3860*/  ISETP.GT.U32.AND P4, PT, R4, R67, PT ;  /* 0x000000430400720c */ /* 0x000fe20003f84070 */
[----:B------:R-:W-:-:S02]  /*3870*/  VIADD R62, R5, 0x2c ;  /* 0x0000002c053e7836 */ /* 0x000fc40000000000 */
[----:B------:R-:W-:Y:S02]  /*3880*/  VIADD R50, R5, 0x28 ;  /* 0x0000002805327836 */ /* 0x000fe40000000000 */
[----:B------:R-:W-:Y:S01]  /*3890*/  @!P3 IMAD.MOV R69, RZ, RZ, -R69 ;  /* 0x000000ffff45b224 */ /* 0x000fe200078e0a45 */
[----:B------:R-:W-:Y:S01]  /*38a0*/  IABS R77, R62 ;  /* 0x0000003e004d7213 */ /* 0x000fe20000000000 */
[--C-:B------:R-:W-:Y:S01]  /*38b0*/  @!P6 IMAD.IADD R73, R73, 0x1, -R4.reuse ;  /* 0x000000014949e824 */ /* 0x100fe200078e0a04 */
[----:B------:R-:W-:Y:S01]  /*38c0*/  IABS R79, R50 ;  /* 0x00000032004f7213 */ /* 0x000fe20000000000 */
[--C-:B------:R-:W-:Y:S01]  /*38d0*/  @!P1 IMAD.IADD R71, R71, 0x1, -R4.reuse ;  /* 0x0000000147479824 */ /* 0x100fe200078e0a04 */
[----:B------:R-:W-:Y:S01]  /*38e0*/  ISETP.GE.AND P6, PT, R50, RZ, PT ;  /* 0x000000ff3200720c */ /* 0x000fe20003fc6270 */
[----:B------:R-:W-:Y:S01]  /*38f0*/  @!P2 IMAD.IADD R75, R75, 0x1, -R4 ;  /* 0x000000014b4ba824 */ /* 0x000fe200078e0a04 */
[C---:B------:R-:W-:Y:S01]  /*3900*/  ISETP.GT.U32.AND P2, PT, R4.reuse, R73, PT ;  /* 0x000000490400720c */ /* 0x040fe20003f44070 */
[----:B------:R-:W-:Y:S01]  /*3910*/  IMAD.HI.U32 R54, R7, R77, RZ ;  /* 0x0000004d07367227 */ /* 0x000fe200078e00ff */
[----:B------:R-:W-:-:S03]  /*3920*/  ISETP.GT.U32.AND P1, PT, R4, R71, PT ;  /* 0x000000470400720c */ /* 0x000fc60003f24070 */
[----:B------:R-:W-:-:S04]  /*3930*/  IMAD.HI.U32 R50, R7, R79, RZ ;  /* 0x0000004f07327227 */ /* 0x000fc800078e00ff */
[----:B------:R-:W-:Y:S02]  /*3940*/  @!P4 IMAD.IADD R67, R67, 0x1, -R4 ;  /* 0x000000014343c824 */ /* 0x000fe400078e0a04 */
[----:B------:R-:W-:Y:S02]  /*3950*/  IMAD.MOV R54, RZ, RZ, -R54 ;  /* 0x000000ffff367224 */ /* 0x000fe400078e0a36 */
[----:B------:R-:W-:Y:S01]  /*3960*/  IMAD.MOV R52, RZ, RZ, -R50 ;  /* 0x000000ffff347224 */ /* 0x000fe200078e0a32 */
[C---:B------:R-:W-:Y:S01]  /*3970*/  ISETP.GT.U32.AND P4, PT, R4.reuse, R67, PT ;  /* 0x000000430400720c */ /* 0x040fe20003f84070 */
[C---:B------:R-:W-:Y:S02]  /*3980*/  IMAD R77, R4.reuse, R54, R77 ;  /* 0x00000036044d7224 */ /* 0x040fe400078e024d */
[C---:B------:R-:W-:Y:S02]  /*3990*/  IMAD R79, R4.reuse, R52, R79 ;  /* 0x00000034044f7224 */ /* 0x040fe400078e024f */
[----:B------:R-:W-:Y:S01]  /*39a0*/  VIADD R54, R5, 0x24 ;  /* 0x0000002405367836 */ /* 0x000fe20000000000 */
[C---:B------:R-:W-:Y:S01]  /*39b0*/  ISETP.GT.U32.AND P3, PT, R4.reuse, R77, PT ;  /* 0x0000004d0400720c */ /* 0x040fe20003f64070 */
[--C-:B------:R-:W-:Y:S01]  /*39c0*/  @!P2 IMAD.IADD R73, R73, 0x1, -R4.reuse ;  /* 0x000000014949a824 */ /* 0x100fe200078e0a04 */
[----:B------:R-:W-:Y:S01]  /*39d0*/  ISETP.GT.U32.AND P2, PT, R4, R79, PT ;  /* 0x0000004f0400720c */ /* 0x000fe20003f44070 */
[--C-:B------:R-:W-:Y:S01]  /*39e0*/  @!P1 IMAD.IADD R71, R71, 0x1, -R4.reuse ;  /* 0x0000000147479824 */ /* 0x100fe200078e0a04 */
[----:B------:R-:W-:Y:S01]  /*39f0*/  IABS R81, R54 ;  /* 0x0000003600517213 */ /* 0x000fe20000000000 */
[----:B------:R-:W-:Y:S01]  /*3a00*/  VIADD R60, R5, 0x18 ;  /* 0x00000018053c7836 */ /* 0x000fe20000000000 */
[----:B------:R-:W-:Y:S01]  /*3a10*/  ISETP.GE.AND P1, PT, R62, RZ, PT ;  /* 0x000000ff3e00720c */ /* 0x000fe20003f26270 */
[----:B------:R-:W-:Y:S01]  /*3a20*/  @!P5 IMAD.MOV R71, RZ, RZ, -R71 ;  /* 0x000000ffff47d224 */ /* 0x000fe200078e0a47 */
[----:B------:R-:W-:Y:S01]  /*3a30*/  ISETP.GT.U32.AND P5, PT, R4, R75, PT ;  /* 0x0000004b0400720c */ /* 0x000fe20003fa4070 */
[----:B------:R-:W-:Y:S01]  /*3a40*/  @!P4 IMAD.IADD R67, R67, 0x1, -R4 ;  /* 0x000000014343c824 */ /* 0x000fe200078e0a04 */
[----:B------:R-:W-:Y:S01]  /*3a50*/  ISETP.GE.AND P4, PT, R56, RZ, PT ;  /* 0x000000ff3800720c */ /* 0x000fe20003f86270 */
[----:B------:R-:W-:Y:S01]  /*3a60*/  IMAD.HI.U32 R50, R7, R81, RZ ;  /* 0x0000005107327227 */ /* 0x000fe200078e00ff */
[----:B------:R-:W-:-:S03]  /*3a70*/  IABS R87, R60 ;  /* 0x0000003c00577213 */ /* 0x000fc60000000000 */
[----:B------:R-:W-:Y:S02]  /*3a80*/  VIADD R56, R5, 0x20 ;  /* 0x0000002005387836 */ /* 0x000fe40000000000 */
[----:B------:R-:W-:Y:S02]  /*3a90*/  IMAD.MOV R50, RZ, RZ, -R50 ;  /* 0x000000ffff327224 */ /* 0x000fe400078e0a32 */
[--C-:B------:R-:W-:Y:S01]  /*3aa0*/  @!P3 IMAD.IADD R77, R77, 0x1, -R4.reuse ;  /* 0x000000014d4db824 */ /* 0x100fe200078e0a04 */
[----:B------:R-:W-:Y:S01]  /*3ab0*/  IABS R83, R56 ;  /* 0x0000003800537213 */ /* 0x000fe20000000000 */
[--C-:B------:R-:W-:Y:S02]  /*3ac0*/  @!P2 IMAD.IADD R79, R79, 0x1, -R4.reuse ;  /* 0x000000014f4fa824 */ /* 0x100fe400078e0a04 */
[C---:B------:R-:W-:Y:S01]  /*3ad0*/  IMAD R81, R4.reuse, R50, R81 ;  /* 0x0000003204517224 */ /* 0x040fe200078e0251 */
[C---:B------:R-:W-:Y:S01]  /*3ae0*/  ISETP.GT.U32.AND P3, PT, R4.reuse, R77, PT ;  /* 0x0000004d0400720c */ /* 0x040fe20003f64070 */
[----:B------:R-:W-:Y:S01]  /*3af0*/  @!P5 IMAD.IADD R75, R75, 0x1, -R4 ;  /* 0x000000014b4bd824 */ /* 0x000fe200078e0a04 */
[C---:B------:R-:W-:Y:S01]  /*3b00*/  ISETP.GT.U32.AND P2, PT, R4.reuse, R79, PT ;  /* 0x0000004f0400720c */ /* 0x040fe20003f44070 */
[----:B------:R-:W-:Y:S01]  /*3b10*/  IMAD.HI.U32 R50, R7, R83, RZ ;  /* 0x0000005307327227 */ /* 0x000fe200078e00ff */
[----:B------:R-:W-:-:S03]  /*3b20*/  ISETP.GT.U32.AND P5, PT, R4, R81, PT ;  /* 0x000000510400720c */ /* 0x000fc60003fa4070 */
[----:B------:R-:W-:Y:S02]  /*3b30*/  IMAD.MOV R50, RZ, RZ, -R50 ;  /* 0x000000ffff327224 */ /* 0x000fe400078e0a32 */
[----:B------:R-:W-:Y:S01]  /*3b40*/  @!P0 IMAD.MOV R67, RZ, RZ, -R67 ;  /* 0x000000ffff438224 */ /* 0x000fe200078e0a43 */
[----:B------:R-:W-:Y:S01]  /*3b50*/  ISETP.GE.AND P0, PT, R58, RZ, PT ;  /* 0x000000ff3a00720c */ /* 0x000fe20003f06270 */
[----:B------:R-:W-:Y:S02]  /*3b60*/  IMAD R83, R4, R50, R83 ;  /* 0x0000003204537224 */ /* 0x000fe400078e0253 */
[C---:B------:R-:W-:Y:S02]  /*3b70*/  VIADD R62, R5.reuse, 0x14 ;  /* 0x00000014053e7836 */ /* 0x040fe40000000000 */
[----:B------:R-:W-:Y:S02]  /*3b80*/  VIADD R58, R5, 0x1c ;  /* 0x0000001c053a7836 */ /* 0x000fe40000000000 */
[--C-:B------:R-:W-:Y:S01]  /*3b90*/  @!P3 IMAD.IADD R77, R77, 0x1, -R4.reuse ;  /* 0x000000014d4db824 */ /* 0x100fe200078e0a04 */
[----:B------:R-:W-:Y:S01]  /*3ba0*/  ISETP.GE.AND P3, PT, R54, RZ, PT ;  /* 0x000000ff3600720c */ /* 0x000fe20003f66270 */
[----:B------:R-:W-:Y:S01]  /*3bb0*/  @!P2 IMAD.IADD R79, R79, 0x1, -R4 ;  /* 0x000000014f4fa824 */ /* 0x000fe200078e0a04 */
[----:B------:R-:W-:Y:S01]  /*3bc0*/  ISETP.GT.U32.AND P2, PT, R4, R83, PT ;  /* 0x000000530400720c */ /* 0x000fe20003f44070 */
[----:B------:R-:W-:Y:S01]  /*3bd0*/  IMAD.HI.U32 R54, R7, R87, RZ ;  /* 0x0000005707367227 */ /* 0x000fe200078e00ff */
[----:B------:R-:W-:-:S02]  /*3be0*/  IABS R89, R62 ;  /* 0x0000003e00597213 */ /* 0x000fc40000000000 */
[----:B------:R-:W-:Y:S01]  /*3bf0*/  IABS R85, R58 ;  /* 0x0000003a00557213 */ /* 0x000fe20000000000 */
[----:B------:R-:W-:Y:S02]  /*3c00*/  @!P5 IMAD.IADD R81, R81, 0x1, -R4 ;  /* 0x000000015151d824 */ /* 0x000fe400078e0a04 */
[----:B------:R-:W-:Y:S02]  /*3c10*/  IMAD.MOV R54, RZ, RZ, -R54 ;  /* 0x000000ffff367224 */ /* 0x000fe400078e0a36 */
[----:B------:R-:W-:Y:S01]  /*3c20*/  VIADD R64, R5, 0x10 ;  /* 0x0000001005407836 */ /* 0x000fe20000000000 */
[----:B------:R-:W-:Y:S01]  /*3c30*/  ISETP.GT.U32.AND P5, PT, R4, R81, PT ;  /* 0x000000510400720c */ /* 0x000fe20003fa4070 */
[----:B------:R-:W-:-:S03]  /*3c40*/  IMAD.HI.U32 R50, R7, R89, RZ ;  /* 0x0000005907327227 */ /* 0x000fc600078e00ff */
[----:B------:R-:W-:Y:S01]  /*3c50*/  IABS R91, R64 ;  /* 0x00000040005b7213 */ /* 0x000fe20000000000 */
[----:B------:R-:W-:-:S04]  /*3c60*/  IMAD.HI.U32 R52, R7, R85, RZ ;  /* 0x0000005507347227 */ /* 0x000fc800078e00ff */
[C---:B------:R-:W-:Y:S02]  /*3c70*/  IMAD R87, R4.reuse, R54, R87 ;  /* 0x0000003604577224 */ /* 0x040fe400078e0257 */
[----:B------:R-:W-:Y:S02]  /*3c80*/  IMAD.MOV R50, RZ, RZ, -R50 ;  /* 0x000000ffff327224 */ /* 0x000fe400078e0a32 */
[----:B------:R-:W-:Y:S02]  /*3c90*/  IMAD.MOV R52, RZ, RZ, -R52 ;  /* 0x000000ffff347224 */ /* 0x000fe400078e0a34 */
[----:B------:R-:W-:Y:S01]  /*3ca0*/  @!P2 IMAD.IADD R83, R83, 0x1, -R4 ;  /* 0x000000015353a824 */ /* 0x000fe200078e0a04 */
[C---:B------:R-:W-:Y:S01]  /*3cb0*/  ISETP.GT.U32.AND P2, PT, R4.reuse, R87, PT ;  /* 0x000000570400720c */ /* 0x040fe20003f44070 */
[C---:B------:R-:W-:Y:S02]  /*3cc0*/  IMAD R89, R4.reuse, R50, R89 ;  /* 0x0000003204597224 */ /* 0x040fe400078e0259 */
[----:B------:R-:W-:-:S02]  /*3cd0*/  IMAD R85, R4, R52, R85 ;  /* 0x0000003404557224 */ /* 0x000fc400078e0255 */
[----:B------:R-:W-:-:S04]  /*3ce0*/  IMAD.HI.U32 R50, R7, R91, RZ ;  /* 0x0000005b07327227 */ /* 0x000fc800078e00ff */
[----:B------:R-:W-:Y:S01]  /*3cf0*/  @!P5 IMAD.IADD R81, R81, 0x1, -R4 ;  /* 0x000000015151d824 */ /* 0x000fe200078e0a04 */
[C---:B------:R-:W-:Y:S01]  /*3d00*/  ISETP.GT.U32.AND P5, PT, R4.reuse, R85, PT ;  /* 0x000000550400720c */ /* 0x040fe20003fa4070 */
[----:B------:R-:W-:Y:S02]  /*3d10*/  IMAD.MOV R50, RZ, RZ, -R50 ;  /* 0x000000ffff327224 */ /* 0x000fe400078e0a32 */
[--C-:B------:R-:W-:Y:S02]  /*3d20*/  @!P2 IMAD.IADD R87, R87, 0x1, -R4.reuse ;  /* 0x000000015757a824 */ /* 0x100fe400078e0a04 */
[C---:B------:R-:W-:Y:S02]  /*3d30*/  IMAD R91, R4.reuse, R50, R91 ;  /* 0x00000032045b7224 */ /* 0x040fe400078e025b */
[C---:B------:R-:W-:Y:S02]  /*3d40*/  VIADD R66, R5.reuse, 0xc ;  /* 0x0000000c05427836 */ /* 0x040fe40000000000 */
[C---:B------:R-:W-:Y:S01]  /*3d50*/  VIADD R68, R5.reuse, 0x8 ;  /* 0x0000000805447836 */ /* 0x040fe20000000000 */
[C---:B------:R-:W-:Y:S01]  /*3d60*/  ISETP.GT.U32.AND P2, PT, R4.reuse, R91, PT ;  /* 0x0000005b0400720c */ /* 0x040fe20003f44070 */
[----:B------:R-:W-:Y:S01]  /*3d70*/  VIADD R70, R5, 0x4 ;  /* 0x0000000405467836 */ /* 0x000fe20000000000 */
[----:B------:R-:W-:Y:S01]  /*3d80*/  IABS R93, R66 ;  /* 0x00000042005d7213 */ /* 0x000fe20000000000 */
[----:B------:R-:W-:Y:S01]  /*3d90*/  @!P5 IMAD.IADD R85, R85, 0x1, -R4 ;  /* 0x000000015555d824 */ /* 0x000fe200078e0a04 */
[----:B------:R-:W-:Y:S01]  /*3da0*/  ISETP.GT.U32.AND P5, PT, R4, R89, PT ;  /* 0x000000590400720c */ /* 0x000fe20003fa4070 */
[----:B------:R-:W-:Y:S01]  /*3db0*/  @!P0 IMAD.MOV R75, RZ, RZ, -R75 ;  /* 0x000000ffff4b8224 */ /* 0x000fe200078e0a4b */
[----:B------:R-:W-:Y:S01]  /*3dc0*/  IABS R95, R68 ;  /* 0x00000044005f7213 */ /* 0x000fe20000000000 */
[----:B------:R-:W-:Y:S01]  /*3dd0*/  IMAD.HI.U32 R50, R7, R93, RZ ;  /* 0x0000005d07327227 */ /* 0x000fe200078e00ff */
[----:B------:R-:W-:-:S02]  /*3de0*/  IABS R97, R70 ;  /* 0x0000004600617213 */ /* 0x000fc40000000000 */
[----:B------:R-:W-:Y:S01]  /*3df0*/  ISETP.GT.U32.AND P0, PT, R4, R85, PT ;  /* 0x000000550400720c */ /* 0x000fe20003f04070 */
[----:B------:R-:W-:-:S04]  /*3e00*/  IMAD.HI.U32 R52, R7, R95, RZ ;  /* 0x0000005f07347227 */ /* 0x000fc800078e00ff */
[----:B------:R-:W-:Y:S01]  /*3e10*/  @!P2 IMAD.IADD R91, R91, 0x1, -R4 ;  /* 0x000000015b5ba824 */ /* 0x000fe200078e0a04 */
[----:B------:R-:W-:Y:S01]  /*3e20*/  ISETP.GT.U32.AND P2, PT, R4, R83, PT ;  /* 0x000000530400720c */ /* 0x000fe20003f44070 */
[----:B------:R-:W-:-:S04]  /*3e30*/  IMAD.HI.U32 R54, R7, R97, RZ ;  /* 0x0000006107367227 */ /* 0x000fc800078e00ff */
[----:B------:R-:W-:Y:S01]  /*3e40*/  @!P4 IMAD.MOV R73, RZ, RZ, -R73 ;  /* 0x000000ffff49c224 */ /* 0x000fe200078e0a49 */
[----:B------:R-:W-:Y:S01]  /*3e50*/  ISETP.GT.U32.AND P4, PT, R4, R91, PT ;  /* 0x0000005b0400720c */ /* 0x000fe20003f84070 */
[----:B------:R-:W-:Y:S02]  /*3e60*/  IMAD.MOV R50, RZ, RZ, -R50 ;  /* 0x000000ffff327224 */ /* 0x000fe400078e0a32 */
[----:B------:R-:W-:Y:S02]  /*3e70*/  IMAD.MOV R52, RZ, RZ, -R52 ;  /* 0x000000ffff347224 */ /* 0x000fe400078e0a34 */
[----:B------:R-:W-:Y:S02]  /*3e80*/  IMAD.MOV R54, RZ, RZ, -R54 ;  /* 0x000000ffff367224 */ /* 0x000fe400078e0a36 */
[----:B------:R-:W-:Y:S01]  /*3e90*/  @!P5 IMAD.IADD R89, R89, 0x1, -R4 ;  /* 0x000000015959d824 */ /* 0x000fe200078e0a04 */
[----:B------:R-:W-:Y:S01]  /*3ea0*/  ISETP.GE.AND P5, PT, R56, RZ, PT ;  /* 0x000000ff3800720c */ /* 0x000fe20003fa6270 */
[C---:B------:R-:W-:Y:S01]  /*3eb0*/  IMAD R93, R4.reuse, R50, R93 ;  /* 0x00000032045d7224 */ /* 0x040fe200078e025d */
[----:B------:R-:W-:Y:S01]  /*3ec0*/  SHF.R.S32.HI R50, RZ, 0x6, R0 ;  /* 0x00000006ff327819 */ /* 0x000fe20000011400 */
[----:B------:R-:W-:Y:S01]  /*3ed0*/  IMAD R95, R4, R52, R95 ;  /* 0x00000034045f7224 */ /* 0x000fe200078e025f */
[----:B------:R-:W-:Y:S01]  /*3ee0*/  LOP3.LUT R52, R0, 0x40, RZ, 0xc0, !PT ;  /* 0x0000004000347812 */ /* 0x000fe200078ec0ff */
[----:B------:R-:W-:Y:S01]  /*3ef0*/  IMAD R97, R4, R54, R97 ;  /* 0x0000003604617224 */ /* 0x000fe200078e0261 */
[----:B------:R-:W-:Y:S01]  /*3f00*/  SGXT R50, R50, 0x1 ;  /* 0x000000013232781a */ /* 0x000fe20000000200 */
[----:B------:R-:W-:Y:S01]  /*3f10*/  @!P6 IMAD.MOV R79, RZ, RZ, -R79 ;  /* 0x000000ffff4fe224 */ /* 0x000fe200078e0a4f */
[----:B------:R-:W-:Y:S01]  /*3f20*/  ISETP.GT.U32.AND P6, PT, R4, R89, PT ;  /* 0x000000590400720c */ /* 0x000fe20003fc4070 */
[----:B------:R-:W-:-:S04]  /*3f30*/  IMAD.HI.U32 R7, R7, R99, RZ ;  /* 0x0000006307077227 */ /* 0x000fc800078e00ff */
[----:B------:R-:W-:Y:S01]  /*3f40*/  @!P3 IMAD.MOV R81, RZ, RZ, -R81 ;  /* 0x000000ffff51b224 */ /* 0x000fe200078e0a51 */
[C---:B------:R-:W-:Y:S01]  /*3f50*/  ISETP.GT.U32.AND P3, PT, R4.reuse, R93, PT ;  /* 0x0000005d0400720c */ /* 0x040fe20003f64070 */
[--C-:B------:R-:W-:Y:S01]  /*3f60*/  @!P2 IMAD.IADD R83, R83, 0x1, -R4.reuse ;  /* 0x000000015353a824 */ /* 0x100fe200078e0a04 */
[C---:B------:R-:W-:Y:S01]  /*3f70*/  ISETP.GT.U32.AND P2, PT, R4.reuse, R95, PT ;  /* 0x0000005f0400720c */ /* 0x040fe20003f44070 */
[--C-:B------:R-:W-:Y:S01]  /*3f80*/  @!P0 IMAD.IADD R85, R85, 0x1, -R4.reuse ;  /* 0x0000000155558824 */ /* 0x100fe200078e0a04 */
[----:B------:R-:W-:Y:S01]  /*3f90*/  ISETP.GT.U32.AND P0, PT, R4, R97, PT ;  /* 0x000000610400720c */ /* 0x000fe20003f04070 */
[----:B------:R-:W-:Y:S02]  /*3fa0*/  IMAD.MOV R7, RZ, RZ, -R7 ;  /* 0x000000ffff077224 */ /* 0x000fe400078e0a07 */
[----:B------:R-:W-:Y:S01]  /*3fb0*/  @!P4 IMAD.IADD R91, R91, 0x1, -R4 ;  /* 0x000000015b5bc824 */ /* 0x000fe200078e0a04 */
[----:B------:R-:W-:Y:S01]  /*3fc0*/  ISETP.GE.AND P4, PT, R58, RZ, PT ;  /* 0x000000ff3a00720c */ /* 0x000fe20003f86270 */
[C---:B------:R-:W-:Y:S01]  /*3fd0*/  IMAD R99, R4.reuse, R7, R99 ;  /* 0x0000000704637224 */ /* 0x040fe200078e0263 */
[----:B------:R-:W-:Y:S01]  /*3fe0*/  SHF.R.S32.HI R7, RZ, 0x1f, R252 ;  /* 0x0000001fff077819 */ /* 0x000fe200000114fc */
[----:B------:R-:W-:Y:S01]  /*3ff0*/  @!P1 IMAD.MOV R77, RZ, RZ, -R77 ;  /* 0x000000ffff4d9224 */ /* 0x000fe200078e0a4d */
[C---:B------:R-:W-:Y:S01]  /*4000*/  ISETP.GT.U32.AND P1, PT, R4.reuse, R87, PT ;  /* 0x000000570400720c */ /* 0x040fe20003f24070 */
[--C-:B------:R-:W-:Y:S01]  /*4010*/  @!P6 IMAD.IADD R89, R89, 0x1, -R4.reuse ;  /* 0x000000015959e824 */ /* 0x100fe200078e0a04 */
[----:B------:R-:W-:Y:S01]  /*4020*/  ISETP.GT.U32.AND P6, PT, R4, R99, PT ;  /* 0x000000630400720c */ /* 0x000fe20003fc4070 */
[--C-:B------:R-:W-:Y:S01]  /*4030*/  @!P3 IMAD.IADD R93, R93, 0x1, -R4.reuse ;  /* 0x000000015d5db824 */ /* 0x100fe200078e0a04 */
[----:B------:R-:W-:Y:S01]  /*4040*/  ISETP.GE.AND P3, PT, R60, RZ, PT ;  /* 0x000000ff3c00720c */ /* 0x000fe20003f66270 */
[--C-:B------:R-:W-:Y:S01]  /*4050*/  @!P2 IMAD.IADD R95, R95, 0x1, -R4.reuse ;  /* 0x000000015f5fa824 */ /* 0x100fe200078e0a04 */
[----:B------:R-:W-:Y:S01]  /*4060*/  LEA.HI R252, R7, R252, RZ, 0x5 ;  /* 0x000000fc07fc7211 */ /* 0x000fe200078f28ff */
[--C-:B------:R-:W-:Y:S01]  /*4070*/  @!P0 IMAD.IADD R97, R97, 0x1, -R4.reuse ;  /* 0x0000000161618824 */ /* 0x100fe200078e0a04 */
[C---:B------:R-:W-:Y:S01]  /*4080*/  ISETP.GT.U32.AND P2, PT, R4.reuse, R93, PT ;  /* 0x0000005d0400720c */ /* 0x040fe20003f44070 */
[----:B------:R-:W-:Y:S01]  /*4090*/  @!P5 IMAD.MOV R83, RZ, RZ, -R83 ;  /* 0x000000ffff53d224 */ /* 0x000fe200078e0a53 */
[C---:B------:R-:W-:Y:S01]  /*40a0*/  ISETP.GT.U32.AND P5, PT, R4.reuse, R95, PT ;  /* 0x0000005f0400720c */ /* 0x040fe20003fa4070 */
[----:B------:R-:W-:Y:S01]  /*40b0*/  @!P4 IMAD.MOV R85, RZ, RZ, -R85 ;  /* 0x000000ffff55c224 */ /* 0x000fe200078e0a55 */
[----:B------:R-:W-:Y:S01]  /*40c0*/  ISETP.GT.U32.AND P4, PT, R4, R97, PT ;  /* 0x000000610400720c */ /* 0x000fe20003f84070 */
[--C-:B------:R-:W-:Y:S01]  /*40d0*/  @!P1 IMAD.IADD R87, R87, 0x1, -R4.reuse ;  /* 0x0000000157579824 */ /* 0x100fe200078e0a04 */
[----:B------:R-:W-:Y:S01]  /*40e0*/  ISETP.GE.AND P1, PT, R5, RZ, PT ;  /* 0x000000ff0500720c */ /* 0x000fe20003f26270 */
[--C-:B------:R-:W-:Y:S01]  /*40f0*/  @!P6 IMAD.IADD R99, R99, 0x1, -R4.reuse ;  /* 0x000000016363e824 */ /* 0x100fe200078e0a04 */
[----:B------:R-:W-:Y:S01]  /*4100*/  ISETP.GE.AND P0, PT, R62, RZ, PT ;  /* 0x000000ff3e00720c */ /* 0x000fe20003f06270 */
[----:B------:R-:W-:Y:S01]  /*4110*/  @!P3 IMAD.MOV R87, RZ, RZ, -R87 ;  /* 0x000000ffff57b224 */ /* 0x000fe200078e0a57 */
[----:B------:R-:W-:Y:S01]  /*4120*/  ISETP.GE.AND P6, PT, R64, RZ, PT ;  /* 0x000000ff4000720c */ /* 0x000fe20003fc6270 */
[----:B------:R-:W-:Y:S01]  /*4130*/  IMAD.SHL.U32 R5, R0, 0x2, RZ ;  /* 0x0000000200057824 */ /* 0x000fe200078e00ff */
[----:B------:R-:W-:Y:S01]  /*4140*/  ISETP.GT.U32.AND P3, PT, R4, R99, PT ;  /* 0x000000630400720c */ /* 0x000fe20003f64070 */
[--C-:B------:R-:W-:Y:S01]  /*4150*/  @!P2 IMAD.IADD R93, R93, 0x1, -R4.reuse ;  /* 0x000000015d5da824 */ /* 0x100fe200078e0a04 */
[----:B------:R-:W-:Y:S01]  /*4160*/  ISETP.GE.AND P2, PT, R66, RZ, PT ;  /* 0x000000ff4200720c */ /* 0x000fe20003f46270 */
[--C-:B------:R-:W-:Y:S01]  /*4170*/  @!P5 IMAD.IADD R95, R95, 0x1, -R4.reuse ;  /* 0x000000015f5fd824 */ /* 0x100fe200078e0a04 */
[----:B------:R-:W-:Y:S01]  /*4180*/  ISETP.GE.AND P5, PT, R68, RZ, PT ;  /* 0x000000ff4400720c */ /* 0x000fe20003fa6270 */
[----:B------:R-:W-:Y:S01]  /*4190*/  @!P4 IMAD.IADD R97, R97, 0x1, -R4 ;  /* 0x000000016161c824 */ /* 0x000fe200078e0a04 */
[----:B------:R-:W-:Y:S01]  /*41a0*/  ISETP.GE.AND P4, PT, R70, RZ, PT ;  /* 0x000000ff4600720c */ /* 0x000fe20003f86270 */
[----:B------:R-:W-:Y:S01]  /*41b0*/  IMAD R12, R12, UR6, RZ ;  /* 0x000000060c0c7c24 */ /* 0x000fe2000f8e02ff */
[----:B------:R-:W-:Y:S01]  /*41c0*/  LOP3.LUT R5, R5, 0x7e, RZ, 0xc0, !PT ;  /* 0x0000007e05057812 */ /* 0x000fe200078ec0ff */
[----:B------:R-:W-:Y:S01]  /*41d0*/  @!P0 IMAD.MOV R89, RZ, RZ, -R89 ;  /* 0x000000ffff598224 */ /* 0x000fe200078e0a59 */
[----:B------:R-:W-:Y:S01]  /*41e0*/  LOP3.LUT R0, R0, 0x1f, RZ, 0xc0, !PT ;  /* 0x0000001f00007812 */ /* 0x000fe200078ec0ff */
[----:B------:R-:W-:Y:S01]  /*41f0*/  @!P6 IMAD.MOV R91, RZ, RZ, -R91 ;  /* 0x000000ffff5be224 */ /* 0x000fe200078e0a5b */
[----:B------:R-:W-:Y:S01]  /*4200*/  SHF.R.S32.HI R252, RZ, 0x5, R252 ;  /* 0x00000005fffc7819 */ /* 0x000fe200000114fc */
[----:B------:R-:W-:Y:S01]  /*4210*/  @!P3 IMAD.IADD R99, R99, 0x1, -R4 ;  /* 0x000000016363b824 */ /* 0x000fe200078e0a04 */
[----:B------:R-:W-:Y:S01]  /*4220*/  ISETP.NE.AND P3, PT, R3, RZ, PT ;  /* 0x000000ff0300720c */ /* 0x000fe20003f65270 */
[----:B------:R-:W-:Y:S01]  /*4230*/  IMAD R7, R52, 0x40, R5 ;  /* 0x0000004034077824 */ /* 0x000fe200078e0205 */
[----:B------:R-:W-:Y:S01]  /*4240*/  LOP3.LUT R5, R5, 0x90, R50, 0x78, !PT ;  /* 0x0000009005057812 */ /* 0x000fe200078e7832 */
[----:B------:R-:W-:Y:S01]  /*4250*/  @!P2 IMAD.MOV R93, RZ, RZ, -R93 ;  /* 0x000000ffff5da224 */ /* 0x000fe200078e0a5d */
[----:B------:R-:W-:Y:S01]  /*4260*/  LOP3.LUT R3, RZ, R3, RZ, 0x33, !PT ;  /* 0x00000003ff037212 */ /* 0x000fe200078e33ff */
[----:B------:R-:W-:Y:S01]  /*4270*/  @!P5 IMAD.MOV R95, RZ, RZ, -R95 ;  /* 0x000000ffff5fd224 */ /* 0x000fe200078e0a5f */
[----:B------:R-:W0:Y:S01]  /*4280*/  LDC R50, c[0x0][0x240] ;  /* 0x00009000ff327b82 */ /* 0x000e220000000800 */
[----:B------:R-:W-:Y:S01]  /*4290*/  @!P4 IMAD.MOV R97, RZ, RZ, -R97 ;  /* 0x000000ffff61c224 */ /* 0x000fe200078e0a61 */
[C---:B------:R-:W-:Y:S01]  /*42a0*/  SEL R4, R3.reuse, R2, !P3 ;  /* 0x0000000203047207 */ /* 0x040fe20005800000 */
[----:B------:R-:W-:Y:S01]  /*42b0*/  @!P1 IMAD.MOV R99, RZ, RZ, -R99 ;  /* 0x000000ffff639224 */ /* 0x000fe200078e0a63 */
[----:B------:R-:W-:Y:S01]  /*42c0*/  SEL R6, R3, R6, !P3 ;  /* 0x0000000603067207 */ /* 0x000fe20005800000 */
[----:B------:R-:W-:Y:S01]  /*42d0*/  IMAD R11, R11, UR6, RZ ;  /* 0x000000060b0b7c24 */ /* 0x000fe2000f8e02ff */
[C---:B------:R-:W-:Y:S01]  /*42e0*/  SEL R13, R3.reuse, R13, !P3 ;  /* 0x0000000d030d7207 */ /* 0x040fe20005800000 */
[C---:B------:R-:W-:Y:S01]  /*42f0*/  IMAD R165, R242.reuse, 0x9, RZ ;  /* 0x00000009f2a57824 */ /* 0x040fe200078e02ff */
[C---:B------:R-:W-:Y:S01]  /*4300*/  SEL R14, R3.reuse, R14, !P3 ;  /* 0x0000000e030e7207 */ /* 0x040fe20005800000 */
[C---:B------:R-:W-:Y:S01]  /*4310*/  IMAD.SHL.U32 R166, R242.reuse, 0x8, RZ ;  /* 0x00000008f2a67824 */ /* 0x040fe200078e00ff */
[C---:B------:R-:W-:Y:S01]  /*4320*/  SEL R15, R3.reuse, R15, !P3 ;  /* 0x0000000f030f7207 */ /* 0x040fe20005800000 */
[C---:B------:R-:W-:Y:S01]  /*4330*/  IMAD R167, R242.reuse, 0x7, RZ ;  /* 0x00000007f2a77824 */ /* 0x040fe200078e02ff */
[C---:B------:R-:W-:Y:S01]  /*4340*/  SEL R16, R3.reuse, R16, !P3 ;  /* 0x0000001003107207 */ /* 0x040fe20005800000 */
[C---:B------:R-:W-:Y:S01]  /*4350*/  IMAD R168, R242.reuse, 0x6, RZ ;  /* 0x00000006f2a87824 */ /* 0x040fe200078e02ff */
[C---:B------:R-:W-:Y:S01]  /*4360*/  SEL R17, R3.reuse, R17, !P3 ;  /* 0x0000001103117207 */ /* 0x040fe20005800000 */
[C---:B------:R-:W-:Y:S01]  /*4370*/  IMAD R169, R242.reuse, 0x5, RZ ;  /* 0x00000005f2a97824 */ /* 0x040fe200078e02ff */
[C---:B------:R-:W-:Y:S01]  /*4380*/  SEL R18, R3.reuse, R18, !P3 ;  /* 0x0000001203127207 */ /* 0x040fe20005800000 */
[C---:B------:R-:W-:Y:S01]  /*4390*/  IMAD.SHL.U32 R170, R242.reuse, 0x4, RZ ;  /* 0x00000004f2aa7824 */ /* 0x040fe200078e00ff */
[C---:B------:R-:W-:Y:S01]  /*43a0*/  SEL R19, R3.reuse, R19, !P3 ;  /* 0x0000001303137207 */ /* 0x040fe20005800000 */
[C---:B------:R-:W-:Y:S01]  /*43b0*/  IMAD R250, R242.reuse, 0x3, RZ ;  /* 0x00000003f2fa7824 */ /* 0x040fe200078e02ff */
[C---:B------:R-:W-:Y:S01]  /*43c0*/  SEL R20, R3.reuse, R20, !P3 ;  /* 0x0000001403147207 */ /* 0x040fe20005800000 */
[----:B------:R-:W-:Y:S01]  /*43d0*/  IMAD.SHL.U32 R246, R242, 0x2, RZ ;  /* 0x00000002f2f67824 */ /* 0x000fe200078e00ff */
[C---:B------:R-:W-:Y:S01]  /*43e0*/  SEL R21, R3.reuse, R21, !P3 ;  /* 0x0000001503157207 */ /* 0x040fe20005800000 */
[----:B------:R-:W-:Y:S01]  /*43f0*/  UMOV UR6, UR4 ;  /* 0x0000000400067c82 */ /* 0x000fe20008000000 */
[C---:B------:R-:W-:Y:S01]  /*4400*/  SEL R22, R3.reuse, R22, !P3 ;  /* 0x0000001603167207 */ /* 0x040fe20005800000 */
[-C--:B0-----:R-:W-:Y:S01]  /*4410*/  IMAD R4, R4, R50.reuse, RZ ;  /* 0x0000003204047224 */ /* 0x081fe200078e02ff */
[C---:B------:R-:W-:Y:S01]  /*4420*/  SEL R23, R3.reuse, R23, !P3 ;  /* 0x0000001703177207 */ /* 0x040fe20005800000 */
[----:B------:R-:W-:Y:S01]  /*4430*/  IMAD R6, R6, R50, RZ ;  /* 0x0000003206067224 */ /* 0x000fe200078e02ff */
[----:B------:R-:W-:Y:S01]  /*4440*/  SEL R24, R3, R24, !P3 ;  /* 0x0000001803187207 */ /* 0x000fe20005800000 */
[-C--:B------:R-:W-:Y:S01]  /*4450*/  IMAD R13, R13, R50.reuse, RZ ;  /* 0x000000320d0d7224 */ /* 0x080fe200078e02ff */
        /* <DEDUP_REMOVED lines=23> */
[----:B------:R-:W-:Y:S01]  /*45d0*/  IMAD R25, R25, R50, RZ ;  /* 0x0000003219197224 */ /* 0x000fe200078e02ff */
[C---:B------:R-:W-:Y:S01]  /*45e0*/  SEL R38, R3.reuse, R38, !P3 ;  /* 0x0000002603267207 */ /* 0x040fe20005800000 */
[-C--:B------:R-:W-:Y:S01]  /*45f0*/  IMAD R26, R26, R50.reuse, RZ ;  /* 0x000000321a1a7224 */ /* 0x080fe200078e02ff */
        /* <DEDUP_REMOVED lines=20> */
[C---:B------:R-:W-:Y:S01]  /*4740*/  SEL R48, R3.reuse, R48, !P3 ;  /* 0x0000003003307207 */ /* 0x040fe20005800000 */
[-C--:B------:R-:W-:Y:S01]  /*4750*/  IMAD R38, R38, R50.reuse, RZ ;  /* 0x0000003226267224 */ /* 0x080fe200078e02ff */
[----:B------:R-:W-:Y:S01]  /*4760*/  SEL R51, R3, R51, !P3 ;  /* 0x0000003303337207 */ /* 0x000fe20005800000 */
[-C--:B------:R-:W-:Y:S01]  /*4770*/  IMAD R37, R37, R50.reuse, RZ ;  /* 0x0000003225257224 */ /* 0x080fe200078e02ff */
[----:B------:R-:W-:Y:S01]  /*4780*/  SEL R53, R3, R53, !P3 ;  /* 0x0000003503357207 */ /* 0x000fe20005800000 */
[-C--:B------:R-:W-:Y:S01]  /*4790*/  IMAD R39, R39, R50.reuse, RZ ;  /* 0x0000003227277224 */ /* 0x080fe200078e02ff */
[C---:B------:R-:W-:Y:S01]  /*47a0*/  SEL R55, R3.reuse, R55, !P3 ;  /* 0x0000003703377207 */ /* 0x040fe20005800000 */
        /* <DEDUP_REMOVED lines=47> */
[----:B------:R-:W0:Y:S01]  /*4aa0*/  LDC.64 R2, c[0x0][0x218] ;  /* 0x00008600ff027b82 */ /* 0x000e220000000a00 */
[----:B------:R-:W-:-:S02]  /*4ab0*/  IMAD R79, R79, R50, RZ ;  /* 0x000000324f4f7224 */ /* 0x000fc400078e02ff */
[-C--:B------:R-:W-:Y:S02]  /*4ac0*/  IMAD R81, R81, R50.reuse, RZ ;  /* 0x0000003251517224 */ /* 0x080fe400078e02ff */
[-C--:B------:R-:W-:Y:S02]  /*4ad0*/  IMAD R83, R83, R50.reuse, RZ ;  /* 0x0000003253537224 */ /* 0x080fe400078e02ff */
[-C--:B------:R-:W-:Y:S02]  /*4ae0*/  IMAD R85, R85, R50.reuse, RZ ;  /* 0x0000003255557224 */ /* 0x080fe400078e02ff */
[-C--:B------:R-:W-:Y:S02]  /*4af0*/  IMAD R87, R87, R50.reuse, RZ ;  /* 0x0000003257577224 */ /* 0x080fe400078e02ff */
[-C--:B------:R-:W-:Y:S02]  /*4b00*/  IMAD R89, R89, R50.reuse, RZ ;  /* 0x0000003259597224 */ /* 0x080fe400078e02ff */
[----:B------:R-:W-:-:S02]  /*4b10*/  IMAD R91, R91, R50, RZ ;  /* 0x000000325b5b7224 */ /* 0x000fc400078e02ff */
[-C--:B------:R-:W-:Y:S02]  /*4b20*/  IMAD R93, R93, R50.reuse, RZ ;  /* 0x000000325d5d7224 */ /* 0x080fe400078e02ff */
[-C--:B------:R-:W-:Y:S02]  /*4b30*/  IMAD R95, R95, R50.reuse, RZ ;  /* 0x000000325f5f7224 */ /* 0x080fe400078e02ff */
[-C--:B------:R-:W-:Y:S02]  /*4b40*/  IMAD R97, R97, R50.reuse, RZ ;  /* 0x0000003261617224 */ /* 0x080fe400078e02ff */
[----:B------:R-:W-:Y:S01]  /*4b50*/  IMAD R99, R99, R50, RZ ;  /* 0x0000003263637224 */ /* 0x000fe200078e02ff */
[-C--:B0-----:R-:W-:Y:S02]  /*4b60*/  LEA R54, P6, R4, R2.reuse, 0x1 ;  /* 0x0000000204367211 */ /* 0x081fe400078c08ff */
[-C--:B------:R-:W-:Y:S02]  /*4b70*/  LEA R50, P5, R6, R2.reuse, 0x1 ;  /* 0x0000000206327211 */ /* 0x080fe400078a08ff */
[-C--:B------:R-:W-:Y:S01]  /*4b80*/  LEA R52, P3, R13, R2.reuse, 0x1 ;  /* 0x000000020d347211 */ /* 0x080fe200078608ff */
[----:B------:R0:W-:Y:S04]  /*4b90*/  STL [R1+0x978], R54 ;  /* 0x0009783601007387 */ /* 0x0001e80000100800 */
[----:B------:R1:W-:Y:S04]  /*4ba0*/  STL [R1+0x824], R50 ;  /* 0x0008243201007387 */ /* 0x0003e80000100800 */
[----:B------:R2:W-:Y:S01]  /*4bb0*/  STL [R1+0x8d8], R52 ;  /* 0x0008d83401007387 */ /* 0x0005e20000100800 */
[----:B0-----:R-:W-:-:S02]  /*4bc0*/  LEA R54, P2, R14, R2, 0x1 ;  /* 0x000000020e367211 */ /* 0x001fc400078408ff */
[----:B-1----:R-:W-:-:S03]  /*4bd0*/  LEA R50, P1, R15, R2, 0x1 ;  /* 0x000000020f327211 */ /* 0x002fc600078208ff */
[----:B------:R0:W-:Y:S01]  /*4be0*/  STL [R1+0x97c], R54 ;  /* 0x00097c3601007387 */ /* 0x0001e20000100800 */
[----:B--2---:R-:W-:-:S03]  /*4bf0*/  LEA R52, P0, R16, R2, 0x1 ;  /* 0x0000000210347211 */ /* 0x004fc600078008ff */
[----:B------:R1:W-:Y:S04]  /*4c00*/  STL [R1+0x82c], R50 ;  /* 0x00082c3201007387 */ /* 0x0003e80000100800 */
[----:B------:R2:W-:Y:S01]  /*4c10*/  STL [R1+0x8e0], R52 ;  /* 0x0008e03401007387 */ /* 0x0005e20000100800 */
[----:B0-----:R-:W-:Y:S02]  /*4c20*/  LEA R54, P4, R17, R2, 0x1 ;  /* 0x0000000211367211 */ /* 0x001fe400078808ff */
[----:B-1----:R-:W-:-:S03]  /*4c30*/  LEA.HI.X.SX32 R50, R4, R3, 0x1, P6 ;  /* 0x0000000304327211 */ /* 0x002fc600030f0eff */
[----:B------:R-:W-:Y:S01]  /*4c40*/  STL [R1+0x980], R54 ;  /* 0x0009803601007387 */ /* 0x000fe20000100800 */
[-C--:B------:R-:W-:Y:S02]  /*4c50*/  LEA.HI.X.SX32 R4, R6, R3.reuse, 0x1, P5 ;  /* 0x0000000306047211 */ /* 0x080fe400028f0eff */
[----:B--2---:R-:W-:Y:S01]  /*4c60*/  LEA R52, P6, R18, R2, 0x1 ;  /* 0x0000000212347211 */ /* 0x004fe200078c08ff */
[----:B------:R0:W-:Y:S01]  /*4c70*/  STL [R1+0x8d4], R50 ;  /* 0x0008d43201007387 */ /* 0x0001e20000100800 */
[-C--:B------:R-:W-:Y:S02]  /*4c80*/  LEA.HI.X.SX32 R6, R13, R3.reuse, 0x1, P3 ;  /* 0x000000030d067211 */ /* 0x080fe400018f0eff */
[----:B------:R-:W-:Y:S01]  /*4c90*/  LEA.HI.X.SX32 R13, R14, R3, 0x1, P2 ;  /* 0x000000030e0d7211 */ /* 0x000fe200010f0eff */
[----:B------:R-:W-:Y:S01]  /*4ca0*/  STL [R1+0x834], R52 ;  /* 0x0008343401007387 */ /* 0x000fe20000100800 */
[----:B------:R-:W-:-:S03]  /*4cb0*/  IMAD R14, R242, 0x1c, RZ ;  /* 0x0000001cf20e7824 */ /* 0x000fc600078e02ff */
[----:B------:R1:W-:Y:S01]  /*4cc0*/  STL [R1+0x7c8], R4 ;  /* 0x0007c80401007387 */ /* 0x0003e20000100800 */
[----:B0-----:R-:W-:-:S05]  /*4cd0*/  LEA R50, P5, R19, R2, 0x1 ;  /* 0x0000000213327211 */ /* 0x001fca00078a08ff */
[----:B------:R-:W-:Y:S01]  /*4ce0*/  STL [R1+0x8e8], R50 ;  /* 0x0008e83201007387 */ /* 0x000fe20000100800 */
[----:B-1----:R-:W-:-:S03]  /*4cf0*/  LEA R4, P3, R20, R2, 0x1 ;  /* 0x0000000214047211 */ /* 0x002fc600078608ff */
[----:B------:R0:W-:Y:S04]  /*4d00*/  STL [R1+0x828], R6 ;  /* 0x0008280601007387 */ /* 0x0001e80000100800 */
[----:B------:R1:W-:Y:S04]  /*4d10*/  STL [R1+0x984], R4 ;  /* 0x0009840401007387 */ /* 0x0003e80000100800 */
[----:B------:R2:W-:Y:S01]  /*4d20*/  STL [R1+0x8dc], R13 ;  /* 0x0008dc0d01007387 */ /* 0x0005e20000100800 */
[----:B0-----:R-:W-:Y:S02]  /*4d30*/  LEA R6, P2, R21, R2, 0x1 ;  /* 0x0000000215067211 */ /* 0x001fe400078408ff */
[----:B-1----:R-:W-:-:S03]  /*4d40*/  LEA.HI.X.SX32 R4, R15, R3, 0x1, P1 ;  /* 0x000000030f047211 */ /* 0x002fc600008f0eff */
[----:B------:R0:W-:Y:S01]  /*4d50*/  STL [R1+0x83c], R6 ;  /* 0x00083c0601007387 */ /* 0x0001e20000100800 */
[----:B------:R-:W-:Y:S01]  /*4d60*/  IMAD R15, R242, 0x1b, RZ ;  /* 0x0000001bf20f7824 */ /* 0x000fe200078e02ff */
[-C--:B--2---:R-:W-:Y:S02]  /*4d70*/  LEA R13, P1, R22, R2.reuse, 0x1 ;  /* 0x00000002160d7211 */ /* 0x084fe400078208ff */
[----:B------:R1:W-:Y:S04]  /*4d80*/  STL [R1+0x7cc], R4 ;  /* 0x0007cc0401007387 */ /* 0x0003e80000100800 */
[----:B------:R2:W-:Y:S01]  /*4d90*/  STL [R1+0x8f0], R13 ;  /* 0x0008f00d01007387 */ /* 0x0005e20000100800 */
[----:B0-----:R-:W-:Y:S01]  /*4da0*/  LEA.HI.X.SX32 R6, R16, R3, 0x1, P0 ;  /* 0x0000000310067211 */ /* 0x001fe200000f0eff */
[----:B------:R-:W-:Y:S01]  /*4db0*/  IMAD R16, R242, 0x1a, RZ ;  /* 0x0000001af2107824 */ /* 0x000fe200078e02ff */
[----:B-1----:R-:W-:-:S03]  /*4dc0*/  LEA R4, P0, R23, R2, 0x1 ;  /* 0x0000000217047211 */ /* 0x002fc600078008ff */
[----:B------:R0:W-:Y:S01]  /*4dd0*/  STL [R1+0x830], R6 ;  /* 0x0008300601007387 */ /* 0x0001e20000100800 */
[----:B--2---:R-:W-:-:S03]  /*4de0*/  LEA.HI.X.SX32 R13, R17, R3, 0x1, P4 ;  /* 0x00000003110d7211 */ /* 0x004fc600020f0eff */
[----:B------:R1:W-:Y:S01]  /*4df0*/  STL [R1+0x988], R4 ;  /* 0x0009880401007387 */ /* 0x0003e20000100800 */
[----:B------:R-:W-:-:S03]  /*4e00*/  IMAD R17, R242, 0x19, RZ ;  /* 0x00000019f2117824 */ /* 0x000fc600078e02ff */
[----:B------:R2:W-:Y:S01]  /*4e10*/  STL [R1+0x8e4], R13 ;  /* 0x0008e40d01007387 */ /* 0x0005e20000100800 */
[----:B0-----:R-:W-:Y:S02]  /*4e20*/  LEA R6, P4, R24, R2, 0x1 ;  /* 0x0000000218067211 */ /* 0x001fe400078808ff */
[----:B-1----:R-:W-:-:S03]  /*4e30*/  LEA.HI.X.SX32 R4, R18, R3, 0x1, P6 ;  /* 0x0000000312047211 */ /* 0x002fc600030f0eff */
[----:B------:R0:W-:Y:S01]  /*4e40*/  STL [R1+0x844], R6 ;  /* 0x0008440601007387 */ /* 0x0001e20000100800 */
[----:B------:R-:W-:Y:S02]  /*4e50*/  LOP3.LUT R18, R7, 0x30, RZ, 0x3c, !PT ;  /* 0x0000003007127812 */ /* 0x000fe400078e3cff */
[----:B--2---:R-:W-:Y:S01]  /*4e60*/  LEA R13, P6, R25, R2, 0x1 ;  /* 0x00000002190d7211 */ /* 0x004fe200078c08ff */
[----:B------:R1:W-:Y:S04]  /*4e70*/  STL [R1+0x7d0], R4 ;  /* 0x0007d00401007387 */ /* 0x0003e80000100800 */
[----:B------:R2:W-:Y:S01]  /*4e80*/  STL [R1+0x8f8], R13 ;  /* 0x0008f80d01007387 */ /* 0x0005e20000100800 */
[----:B0-----:R-:W-:Y:S02]  /*4e90*/  LEA.HI.X.SX32 R6, R19, R3, 0x1, P5 ;  /* 0x0000000313067211 */ /* 0x001fe400028f0eff */
[----:B------:R-:W-:-:S02]  /*4ea0*/  LOP3.LUT R19, R7, 0x20, RZ, 0x3c, !PT ;  /* 0x0000002007137812 */ /* 0x000fc400078e3cff */
[----:B-1----:R-:W-:Y:S01]  /*4eb0*/  LEA R4, P5, R26, R2, 0x1 ;  /* 0x000000021a047211 */ /* 0x002fe200078a08ff */
[----:B------:R0:W-:Y:S01]  /*4ec0*/  STL [R1+0x838], R6 ;  /* 0x0008380601007387 */ /* 0x0001e20000100800 */
[----:B--2---:R-:W-:-:S03]  /*4ed0*/  LEA.HI.X.SX32 R13, R20, R3, 0x1, P3 ;  /* 0x00000003140d7211 */ /* 0x004fc600018f0eff */
[----:B------:R1:W-:Y:S01]  /*4ee0*/  STL [R1+0x98c], R4 ;  /* 0x00098c0401007387 */ /* 0x0003e20000100800 */
[----:B------:R-:W-:-:S03]  /*4ef0*/  LOP3.LUT R20, R7, 0x10, RZ, 0x3c, !PT ;  /* 0x0000001007147812 */ /* 0x000fc600078e3cff */
[----:B------:R2:W-:Y:S01]  /*4f00*/  STL [R1+0x8ec], R13 ;  /* 0x0008ec0d01007387 */ /* 0x0005e20000100800 */
[----:B0-----:R-:W-:Y:S02]  /*4f10*/  LEA R6, P3, R27, R2, 0x1 ;  /* 0x000000021b067211 */ /* 0x001fe400078608ff */
[----:B-1----:R-:W-:-:S03]  /*4f20*/  LEA.HI.X.SX32 R4, R21, R3, 0x1, P2 ;  /* 0x0000000315047211 */ /* 0x002fc600010f0eff */
[----:B------:R0:W-:Y:S01]  /*4f30*/  STL [R1+0x84c], R6 ;  /* 0x00084c0601007387 */ /* 0x0001e20000100800 */
[----:B--2---:R-:W-:-:S03]  /*4f40*/  LEA R13, P2, R28, R2, 0x1 ;  /* 0x000000021c0d7211 */ /* 0x004fc600078408ff */
        /* <DEDUP_REMOVED lines=13> */
[----:B--2---:R-:W-:-:S03]  /*5020*/  LEA R13, P4, R31, R2, 0x1 ;  /* 0x000000021f0d7211 */ /* 0x004fc600078808ff */
[----:B------:R1:W-:Y:S04]  /*5030*/  STL [R1+0x7d8], R4 ;  /* 0x0007d80401007387 */ /* 0x0003e80000100800 */
[----:B------:R2:W-:Y:S01]  /*5040*/  STL [R1+0x908], R13 ;  /* 0x0009080d01007387 */ /* 0x0005e20000100800 */
[-C--:B0-----:R-:W-:Y:S02]  /*5050*/  LEA.HI.X.SX32 R6, R25, R3.reuse, 0x1, P6 ;  /* 0x0000000319067211 */ /* 0x081fe400030f0eff */
[----:B------:R-:W-:Y:S02]  /*5060*/  CS2R R24, SRZ ;  /* 0x0000000000187805 */ /* 0x000fe4000001ff00 */
[----:B-1----:R-:W-:Y:S01]  /*5070*/  LEA R4, P6, R32, R2, 0x1 ;  /* 0x0000000220047211 */ /* 0x002fe200078c08ff */
[----:B------:R0:W-:Y:S01]  /*5080*/  STL [R1+0x848], R6 ;  /* 0x0008480601007387 */ /* 0x0001e20000100800 */
[----:B--2---:R-:W-:-:S03]  /*5090*/  LEA.HI.X.SX32 R13, R26, R3, 0x1, P5 ;  /* 0x000000031a0d7211 */ /* 0x004fc600028f0eff */
[----:B------:R1:W-:Y:S04]  /*50a0*/  STL [R1+0x994], R4 ;  /* 0x0009940401007387 */ /* 0x0003e80000100800 */
[----:B------:R2:W-:Y:S01]  /*50b0*/  STL [R1+0x8fc], R13 ;  /* 0x0008fc0d01007387 */ /* 0x0005e20000100800 */
[----:B0-----:R-:W-:Y:S02]  /*50c0*/  LEA R6, P5, R33, R2, 0x1 ;  /* 0x0000000221067211 */ /* 0x001fe400078a08ff */
[----:B-1----:R-:W-:-:S03]  /*50d0*/  LEA.HI.X.SX32 R4, R27, R3, 0x1, P3 ;  /* 0x000000031b047211 */ /* 0x002fc600018f0eff */
[----:B------:R0:W-:Y:S01]  /*50e0*/  STL [R1+0x85c], R6 ;  /* 0x00085c0601007387 */ /* 0x0001e20000100800 */
[----:B------:R-:W-:Y:S02]  /*50f0*/  CS2R R26, SRZ ;  /* 0x00000000001a7805 */ /* 0x000fe4000001ff00 */
[-C--:B--2---:R-:W-:Y:S01]  /*5100*/  LEA R13, P3, R34, R2.reuse, 0x1 ;  /* 0x00000002220d7211 */ /* 0x084fe200078608ff */
[----:B------:R1:W-:Y:S04]  /*5110*/  STL [R1+0x7dc], R4 ;  /* 0x0007dc0401007387 */ /* 0x0003e80000100800 */
[----:B------:R2:W-:Y:S01]  /*5120*/  STL [R1+0x860], R13 ;  /* 0x0008600d01007387 */ /* 0x0005e20000100800 */
[----:B0-----:R-:W-:Y:S02]  /*5130*/  LEA.HI.X.SX32 R6, R28, R3, 0x1, P2 ;  /* 0x000000031c067211 */ /* 0x001fe400010f0eff */
[----:B-1----:R-:W-:-:S03]  /*5140*/  LEA R4, P2, R35, R2, 0x1 ;  /* 0x0000000223047211 */ /* 0x002fc600078408ff */
[----:B------:R0:W-:Y:S01]  /*5150*/  STL [R1+0x850], R6 ;  /* 0x0008500601007387 */ /* 0x0001e20000100800 */
[----:B--2---:R-:W-:-:S03]  /*5160*/  LEA.HI.X.SX32 R13, R29, R3, 0x1, P1 ;  /* 0x000000031d0d7211 */ /* 0x004fc600008f0eff */
[----:B------:R1:W-:Y:S01]  /*5170*/  STL [R1+0x910], R4 ;  /* 0x0009100401007387 */ /* 0x0003e20000100800 */
[----:B------:R-:W-:-:S03]  /*5180*/  CS2R R28, SRZ ;  /* 0x00000000001c7805 */ /* 0x000fc6000001ff00 */
        /* <DEDUP_REMOVED lines=100> */
[----:B--2---:R-:W-:Y:S01]  /*57d0*/  LEA R13, P0, R67, R2, 0x1 ;  /* 0x00000002430d7211 */ /* 0x004fe200078008ff */
[----:B------:R1:W-:Y:S04]  /*57e0*/  STL [R1+0x800], R4 ;  /* 0x0008000401007387 */ /* 0x0003e80000100800 */
[----:B------:R2:W-:Y:S01]  /*57f0*/  STL [R1+0x94c], R13 ;  /* 0x00094c0d01007387 */ /* 0x0005e20000100800 */
[----:B0-----:R-:W-:Y:S02]  /*5800*/  LEA.HI.X.SX32 R6, R49, R3, 0x1, P4 ;  /* 0x0000000331067211 */ /* 0x001fe400020f0eff */
[----:B------:R-:W-:-:S02]  /*5810*/  CS2R R48, SRZ ;  /* 0x0000000000307805 */ /* 0x000fc4000001ff00 */
        /* <DEDUP_REMOVED lines=77> */
[-C--:B------:R-:W-:Y:S02]  /*5cf0*/  LEA.HI.X.SX32 R2, R87, R3.reuse, 0x1, P5 ;  /* 0x0000000357027211 */ /* 0x080fe400028f0eff */
[----:B------:R-:W-:Y:S01]  /*5d00*/  CS2R R86, SRZ ;  /* 0x0000000000567805 */ /* 0x000fe2000001ff00 */
[----:B--2---:R-:W-:Y:S01]  /*5d10*/  IMAD R13, R242, 0x1d, RZ ;  /* 0x0000001df20d7824 */ /* 0x004fe200078e02ff */
[----:B------:R1:W-:Y:S04]  /*5d20*/  STL [R1+0x974], R4 ;  /* 0x0009740401007387 */ /* 0x0003e80000100800 */
[----:B------:R2:W-:Y:S01]  /*5d30*/  STL [R1+0x968], R2 ;  /* 0x0009680201007387 */ /* 0x0005e20000100800 */
[----:B0-----:R-:W-:-:S02]  /*5d40*/  LEA.HI.X.SX32 R6, R89, R3, 0x1, P3 ;  /* 0x0000000359067211 */ /* 0x001fc400018f0eff */
[----:B------:R-:W-:Y:S02]  /*5d50*/  CS2R R88, SRZ ;  /* 0x0000000000587805 */ /* 0x000fe4000001ff00 */
[-C--:B-1----:R-:W-:Y:S01]  /*5d60*/  LEA.HI.X.SX32 R4, R91, R3.reuse, 0x1, P2 ;  /* 0x000000035b047211 */ /* 0x082fe200010f0eff */
[----:B------:R0:W-:Y:S01]  /*5d70*/  STL [R1+0x818], R6 ;  /* 0x0008180601007387 */ /* 0x0001e20000100800 */
[----:B------:R-:W-:Y:S02]  /*5d80*/  CS2R R90, SRZ ;  /* 0x00000000005a7805 */ /* 0x000fe4000001ff00 */
[----:B--2---:R-:W-:Y:S01]  /*5d90*/  LEA.HI.X.SX32 R2, R93, R3, 0x1, P1 ;  /* 0x000000035d027211 */ /* 0x004fe200008f0eff */
[----:B------:R1:W-:Y:S01]  /*5da0*/  STL [R1+0x8c4], R4 ;  /* 0x0008c40401007387 */ /* 0x0003e20000100800 */
[----:B------:R-:W-:-:S03]  /*5db0*/  CS2R R92, SRZ ;  /* 0x00000000005c7805 */ /* 0x000fc6000001ff00 */
[----:B------:R2:W-:Y:S01]  /*5dc0*/  STL [R1+0x970], R2 ;  /* 0x0009700201007387 */ /* 0x0005e20000100800 */
[-C--:B0-----:R-:W-:Y:S02]  /*5dd0*/  LEA.HI.X.SX32 R6, R95, R3.reuse, 0x1, P0 ;  /* 0x000000035f067211 */ /* 0x081fe400000f0eff */
[----:B------:R-:W-:Y:S02]  /*5de0*/  CS2R R94, SRZ ;  /* 0x00000000005e7805 */ /* 0x000fe4000001ff00 */
[-C--:B-1----:R-:W-:Y:S01]  /*5df0*/  LEA.HI.X.SX32 R4, R97, R3.reuse, 0x1, P4 ;  /* 0x0000000361047211 */ /* 0x082fe200020f0eff */
[----:B------:R0:W-:Y:S01]  /*5e00*/  STL [R1+0x81c], R6 ;  /* 0x00081c0601007387 */ /* 0x0001e20000100800 */
[----:B------:R-:W-:Y:S02]  /*5e10*/  CS2R R96, SRZ ;  /* 0x0000000000607805 */ /* 0x000fe4000001ff00 */
[----:B--2---:R-:W-:Y:S01]  /*5e20*/  LEA.HI.X.SX32 R2, R99, R3, 0x1, P6 ;  /* 0x0000000363027211 */ /* 0x004fe200030f0eff */
[----:B------:R1:W-:Y:S01]  /*5e30*/  STL [R1+0x820], R4 ;  /* 0x0008200401007387 */ /* 0x0003e20000100800 */
[----:B------:R-:W-:Y:S01]  /*5e40*/  IMAD R3, R242, 0x1e, RZ ;  /* 0x0000001ef2037824 */ /* 0x000fe200078e02ff */
[----:B------:R-:W-:-:S02]  /*5e50*/  CS2R R98, SRZ ;  /* 0x0000000000627805 */ /* 0x000fc4000001ff00 */
[----:B------:R2:W-:Y:S01]  /*5e60*/  STL [R1+0x8d0], R2 ;  /* 0x0008d00201007387 */ /* 0x0005e20000100800 */
[----:B0-----:R-:W-:Y:S01]  /*5e70*/  IMAD.U32 R6, RZ, RZ, UR7 ;  /* 0x00000007ff067e24 */ /* 0x001fe2000f8e00ff */
[----:B------:R-:W-:Y:S02]  /*5e80*/  UMOV UR7, 0x80000020 ;  /* 0x8000002000077882 */ /* 0x000fe40000000000 */
[----:B------:R-:W-:Y:S01]  /*5e90*/  STL [R1+0x400], RZ ;  /* 0x000400ff01007387 */ /* 0x000fe20000100800 */
[----:B-1----:R-:W0:Y:S03]  /*5ea0*/  LDC R4, c[0x0][0x23c] ;  /* 0x00008f00ff047b82 */ /* 0x002e260000000800 */
[----:B------:R-:W-:Y:S01]  /*5eb0*/  STL [R1+0x404], RZ ;  /* 0x000404ff01007387 */ /* 0x000fe20000100800 */
[----:B--2---:R-:W-:-:S03]  /*5ec0*/  IMAD R2, R242, 0x1f, RZ ;  /* 0x0000001ff2027824 */ /* 0x004fc600078e02ff */
[----:B------:R-:W-:Y:S04]  /*5ed0*/  STL [R1+0x408], RZ ;  /* 0x000408ff01007387 */ /* 0x000fe80000100800 */
[----:B------:R-:W-:Y:S04]  /*5ee0*/  STL [R1+0x40c], RZ ;  /* 0x00040cff01007387 */ /* 0x000fe80000100800 */
[----:B------:R-:W-:Y:S04]  /*5ef0*/  STL [R1+0x410], RZ ;  /* 0x000410ff01007387 */ /* 0x000fe80000100800 */
[----:B------:R-:W-:Y:S04]  /*5f00*/  STL [R1+0x414], RZ ;  /* 0x000414ff01007387 */ /* 0x000fe80000100800 */
[----:B------:R-:W-:Y:S01]  /*5f10*/  STL [R1+0x418], RZ ;  /* 0x000418ff01007387 */ /* 0x000fe20000100800 */
[----:B0-----:R-:W-:-:S03]  /*5f20*/  IMAD.SHL.U32 R231, R4, 0x20, RZ ;  /* 0x0000002004e77824 */ /* 0x001fc600078e00ff */
[----:B------:R-:W-:Y:S01]  /*5f30*/  STL [R1+0x41c], RZ ;  /* 0x00041cff01007387 */ /* 0x000fe20000100800 */
[----:B------:R-:W-:-:S03]  /*5f40*/  IMAD R4, R0, R4, RZ ;  /* 0x0000000400047224 */ /* 0x000fc600078e02ff */
[----:B------:R-:W-:Y:S02]  /*5f50*/  STL [R1+0x420], RZ ;  /* 0x000420ff01007387 */ /* 0x000fe40000100800 */
[----:B------:R-:W-:Y:S02]  /*5f60*/  SHF.R.S32.HI R0, RZ, 0x1f, R4 ;  /* 0x0000001fff007819 */ /* 0x000fe40000011404 */
[----:B------:R-:W-:Y:S02]  /*5f70*/  STL [R1+0x424], RZ ;  /* 0x000424ff01007387 */ /* 0x000fe40000100800 */
[C---:B------:R-:W-:Y:S01]  /*5f80*/  SHF.L.U64.HI R0, R4.reuse, 0x1, R0 ;  /* 0x0000000104007819 */ /* 0x040fe20000010200 */
[----:B------:R-:W-:Y:S01]  /*5f90*/  IMAD.SHL.U32 R4, R4, 0x2, RZ ;  /* 0x0000000204047824 */ /* 0x000fe200078e00ff */
[----:B------:R-:W-:Y:S04]  /*5fa0*/  STL [R1+0x428], RZ ;  /* 0x000428ff01007387 */ /* 0x000fe80000100800 */
        /* <DEDUP_REMOVED lines=245> */
[----:B------:R-:W-:Y:S04]  /*6f00*/  STL [R1], RZ ;  /* 0x000000ff01007387 */ /* 0x000fe80000100800 */
        /* <DEDUP_REMOVED lines=127> */
[----:B------:R0:W-:Y:S04]  /*7700*/  STL [R1+0x9e4], R20 ;  /* 0x0009e41401007387 */ /* 0x0001e80000100800 */
[----:B------:R1:W-:Y:S04]  /*7710*/  STL [R1+0x9e0], R19 ;  /* 0x0009e01301007387 */ /* 0x0003e80000100800 */
[----:B------:R2:W-:Y:S01]  /*7720*/  STL [R1+0x9dc], R18 ;  /* 0x0009dc1201007387 */ /* 0x0005e20000100800 */
[----:B0-----:R-:W-:Y:S01]  /*7730*/  IMAD.WIDE R20, R12, 0x2, RZ ;  /* 0x000000020c147825 */ /* 0x001fe200078e02ff */
[----:B------:R-:W-:-:S02]  /*7740*/  LOP3.LUT R12, R7, 0x70, RZ, 0x3c, !PT ;  /* 0x00000070070c7812 */ /* 0x000fc400078e3cff */
[C---:B-1----:R-:W-:Y:S01]  /*7750*/  LOP3.LUT R19, R7.reuse, 0x40, RZ, 0x3c, !PT ;  /* 0x0000004007137812 */ /* 0x042fe200078e3cff */
[----:B------:R-:W-:Y:S01]  /*7760*/  IMAD.WIDE R172, R2, 0x2, R20 ;  /* 0x0000000202ac7825 */ /* 0x000fe200078e0214 */
[----:B--2---:R-:W-:-:S03]  /*7770*/  LOP3.LUT R18, R7, 0x50, RZ, 0x3c, !PT ;  /* 0x0000005007127812 */ /* 0x004fc600078e3cff */
[----:B------:R-:W-:Y:S01]  /*7780*/  STL [R1+0x9d8], R19 ;  /* 0x0009d81301007387 */ /* 0x000fe20000100800 */
[----:B------:R-:W-:-:S03]  /*7790*/  IMAD.WIDE R176, R3, 0x2, R20 ;  /* 0x0000000203b07825 */ /* 0x000fc600078e0214 */
[----:B------:R0:W-:Y:S01]  /*77a0*/  STL [R1+0x9d4], R18 ;  /* 0x0009d41201007387 */ /* 0x0001e20000100800 */
[----:B------:R-:W-:-:S04]  /*77b0*/  IMAD.WIDE R248, R246, 0x2, R20 ;  /* 0x00000002f6f87825 */ /* 0x000fc800078e0214 */
[----:B------:R-:W-:Y:S01]  /*77c0*/  IMAD.WIDE R244, R242, 0x2, R20 ;  /* 0x00000002f2f47825 */ /* 0x000fe200078e0214 */
[----:B0-----:R-:W-:-:S05]  /*77d0*/  LOP3.LUT R18, R7, 0x60, RZ, 0x3c, !PT ;  /* 0x0000006007127812 */ /* 0x001fca00078e3cff */
[----:B------:R0:W-:Y:S04]  /*77e0*/  STL [R1+0x9d0], R18 ;  /* 0x0009d01201007387 */ /* 0x0001e80000100800 */
[----:B------:R-:W-:Y:S04]  /*77f0*/  STL [R1+0x9cc], R12 ;  /* 0x0009cc0c01007387 */ /* 0x000fe80000100800 */
[----:B------:R1:W-:Y:S01]  /*7800*/  STL.64 [R1+0x7c0], R172 ;  /* 0x0007c0ac01007387 */ /* 0x0003e20000100a00 */
[----:B0-----:R-:W-:Y:S01]  /*7810*/  IMAD.WIDE R18, R11, 0x2, RZ ;  /* 0x000000020b127825 */ /* 0x001fe200078e02ff */
[----:B------:R-:W-:-:S03]  /*7820*/  LOP3.LUT R11, R5, 0x20, RZ, 0x3c, !PT ;  /* 0x00000020050b7812 */ /* 0x000fc600078e3cff */
[----:B------:R-:W-:-:S04]  /*7830*/  IMAD.WIDE R174, R2, 0x2, R18 ;  /* 0x0000000202ae7825 */ /* 0x000fc800078e0212 */
[--C-:B-1----:R-:W-:Y:S01]  /*7840*/  IMAD.WIDE R172, R3, 0x2, R18.reuse ;  /* 0x0000000203ac7825 */ /* 0x102fe200078e0212 */
[----:B------:R0:W-:Y:S03]  /*7850*/  STL.64 [R1+0x7b8], R174 ;  /* 0x0007b8ae01007387 */ /* 0x0001e60000100a00 */
[--C-:B------:R-:W-:Y:S01]  /*7860*/  IMAD.WIDE R2, R13, 0x2, R18.reuse ;  /* 0x000000020d027825 */ /* 0x100fe200078e0212 */
[----:B------:R-:W-:Y:S03]  /*7870*/  STL.64 [R1+0x7b0], R176 ;  /* 0x0007b0b001007387 */ /* 0x000fe60000100a00 */
[--C-:B------:R-:W-:Y:S01]  /*7880*/  IMAD.WIDE R246, R246, 0x2, R18.reuse ;  /* 0x00000002f6f67825 */ /* 0x100fe200078e0212 */
[----:B------:R1:W-:Y:S03]  /*7890*/  STL.64 [R1+0x7a8], R172 ;  /* 0x0007a8ac01007387 */ /* 0x0003e60000100a00 */
[----:B------:R-:W-:-:S04]  /*78a0*/  IMAD.WIDE R242, R242, 0x2, R18 ;  /* 0x00000002f2f27825 */ /* 0x000fc800078e0212 */
[----:B0-----:R-:W-:-:S04]  /*78b0*/  IMAD.WIDE R174, R13, 0x2, R20 ;  /* 0x000000020dae7825 */ /* 0x001fc800078e0214 */
[C---:B------:R-:W-:Y:S01]  /*78c0*/  IMAD.WIDE R12, R14.reuse, 0x2, R18 ;  /* 0x000000020e0c7825 */ /* 0x040fe200078e0212 */
[----:B------:R-:W-:Y:S03]  /*78d0*/  STL.64 [R1+0x7a0], R174 ;  /* 0x0007a0ae01007387 */ /* 0x000fe60000100a00 */
[--C-:B-1----:R-:W-:Y:S01]  /*78e0*/  IMAD.WIDE R172, R14, 0x2, R20.reuse ;  /* 0x000000020eac7825 */ /* 0x102fe200078e0214 */
[----:B------:R0:W-:Y:S04]  /*78f0*/  STL.64 [R1+0x798], R2 ;  /* 0x0007980201007387 */ /* 0x0001e80000100a00 */
[----:B------:R-:W-:Y:S04]  /*7900*/  STL.64 [R1+0x790], R172 ;  /* 0x000790ac01007387 */ /* 0x000fe80000100a00 */
[----:B------:R1:W-:Y:S01]  /*7910*/  STL.64 [R1+0x788], R12 ;  /* 0x0007880c01007387 */ /* 0x0003e20000100a00 */
[----:B0-----:R-:W-:-:S04]  /*7920*/  IMAD.WIDE R2, R15, 0x2, R20 ;  /* 0x000000020f027825 */ /* 0x001fc800078e0214 */
[----:B------:R-:W-:Y:S01]  /*7930*/  IMAD.WIDE R14, R15, 0x2, R18 ;  /* 0x000000020f0e7825 */ /* 0x000fe200078e0212 */
[----:B------:R0:W-:Y:S03]  /*7940*/  STL.64 [R1+0x780], R2 ;  /* 0x0007800201007387 */ /* 0x0001e60000100a00 */
[C---:B-1----:R-:W-:Y:S01]  /*7950*/  IMAD.WIDE R12, R16.reuse, 0x2, R20 ;  /* 0x00000002100c7825 */ /* 0x042fe200078e0214 */
[----:B------:R1:W-:Y:S04]  /*7960*/  STL.64 [R1+0x778], R14 ;  /* 0x0007780e01007387 */ /* 0x0003e80000100a00 */
[----:B------:R2:W-:Y:S01]  /*7970*/  STL.64 [R1+0x770], R12 ;  /* 0x0007700c01007387 */ /* 0x0005e20000100a00 */
[----:B0-----:R-:W-:-:S04]  /*7980*/  IMAD.WIDE R2, R16, 0x2, R18 ;  /* 0x0000000210027825 */ /* 0x001fc800078e0212 */
[C---:B-1----:R-:W-:Y:S01]  /*7990*/  IMAD.WIDE R14, R17.reuse, 0x2, R20 ;  /* 0x00000002110e7825 */ /* 0x042fe200078e0214 */
[----:B------:R0:W-:Y:S03]  /*79a0*/  STL.64 [R1+0x768], R2 ;  /* 0x0007680201007387 */ /* 0x0001e60000100a00 */
[----:B--2---:R-:W-:Y:S01]  /*79b0*/  IMAD.WIDE R12, R17, 0x2, R18 ;  /* 0x00000002110c7825 */ /* 0x004fe200078e0212 */
[----:B------:R1:W-:Y:S04]  /*79c0*/  STL.64 [R1+0x760], R14 ;  /* 0x0007600e01007387 */ /* 0x0003e80000100a00 */
[----:B------:R2:W-:Y:S01]  /*79d0*/  STL.64 [R1+0x758], R12 ;  /* 0x0007580c01007387 */ /* 0x0005e20000100a00 */
[----:B0-----:R-:W-:-:S04]  /*79e0*/  IMAD.WIDE R2, R22, 0x2, R20 ;  /* 0x0000000216027825 */ /* 0x001fc800078e0214 */
[----:B-1----:R-:W-:Y:S01]  /*79f0*/  IMAD.WIDE R14, R22, 0x2, R18 ;  /* 0x00000002160e7825 */ /* 0x002fe200078e0212 */
[----:B------:R0:W-:Y:S03]  /*7a00*/  STL.64 [R1+0x750], R2 ;  /* 0x0007500201007387 */ /* 0x0001e60000100a00 */
[C---:B--2---:R-:W-:Y:S01]  /*7a10*/  IMAD.WIDE R12, R23.reuse, 0x2, R20 ;  /* 0x00000002170c7825 */ /* 0x044fe200078e0214 */
        /* <DEDUP_REMOVED lines=78> */
[----:B------:R-:W-:Y:S04]  /*7f00*/  STL.64 [R1+0x610], R14 ;  /* 0x0006100e01007387 */ /* 0x000fe80000100a00 */
[----:B------:R-:W-:Y:S01]  /*7f10*/  STL.64 [R1+0x608], R12 ;  /* 0x0006080c01007387 */ /* 0x000fe20000100a00 */
[----:B0-----:R-:W-:-:S04]  /*7f20*/  IMAD.WIDE R2, R250, 0x2, R20 ;  /* 0x00000002fa027825 */ /* 0x001fc800078e0214 */
[----:B------:R-:W-:Y:S01]  /*7f30*/  IMAD.WIDE R250, R250, 0x2, R18 ;  /* 0x00000002fafa7825 */ /* 0x000fe200078e0212 */
[----:B------:R0:W-:Y:S03]  /*7f40*/  STL.64 [R1+0x600], R2 ;  /* 0x0006000201007387 */ /* 0x0001e60000100a00 */
[----:B0-----:R-:W-:Y:S02]  /*7f50*/  IMAD.U32 R2, RZ, RZ, UR18 ;  /* 0x00000012ff027e24 */ /* 0x001fe4000f8e00ff */
[----:B------:R-:W-:-:S07]  /*7f60*/  IMAD.U32 R3, RZ, RZ, UR19 ;  /* 0x00000013ff037e24 */ /* 0x000fce000f8e00ff */
.L_x_1:
[----:B------:R0:W-:Y:S04]  /*7f70*/  STL.64 [R1+0xd20], R150 ;  /* 0x000d209601007387 */ /* 0x0001e80000100a00 */
[----:B0-----:R-:W2:Y:S04]  /*7f80*/  LDL.64 R150, [R1+0x628] ;  /* 0x0006280001967983 */ /* 0x001ea80000100a00 */
[----:B------:R0:W-:Y:S04]  /*7f90*/  STL.64 [R1+0xd18], R148 ;  /* 0x000d189401007387 */ /* 0x0001e80000100a00 */
[----:B0-----:R-:W3:Y:S04]  /*7fa0*/  LDL.64 R148, [R1+0x620] ;  /* 0x0006200001947983 */ /* 0x001ee80000100a00 */
[----:B------:R0:W-:Y:S04]  /*7fb0*/  STL.64 [R1+0xd10], R146 ;  /* 0x000d109201007387 */ /* 0x0001e80000100a00 */
[----:B0-----:R-:W4:Y:S04]  /*7fc0*/  LDL.64 R146, [R1+0x618] ;  /* 0x0006180001927983 */ /* 0x001f280000100a00 */
[----:B------:R0:W-:Y:S04]  /*7fd0*/  STL.64 [R1+0xd08], R144 ;  /* 0x000d089001007387 */ /* 0x0001e80000100a00 */
[----:B0-----:R-:W2:Y:S04]  /*7fe0*/  LDL.64 R144, [R1+0x610] ;  /* 0x0006100001907983 */ /* 0x001ea80000100a00 */
[----:B------:R0:W-:Y:S04]  /*7ff0*/  STL.64 [R1+0xd00], R142 ;  /* 0x000d008e01007387 */ /* 0x0001e80000100a00 */
[----:B0-----:R-:W3:Y:S04]  /*8000*/  LDL.64 R142, [R1+0x608] ;  /* 0x00060800018e7983 */ /* 0x001ee80000100a00 */
[----:B------:R0:W-:Y:S04]  /*8010*/  STL.64 [R1+0xcf8], R140 ;  /* 0x000cf88c01007387 */ /* 0x0001e80000100a00 */
[----:B0-----:R-:W4:Y:S01]  /*8020*/  LDL.64 R140, [R1+0x600] ;  /* 0x00060000018c7983 */ /* 0x001f220000100a00 */
[----:B-----5:R-:W-:-:S02]  /*8030*/  IADD3 R14, P0, R20, R2, RZ ;  /* 0x00000002140e7210 */ /* 0x020fc40007f1e0ff */
[----:B------:R-:W-:Y:S01]  /*8040*/  IADD3 R12, P1, R18, R2, RZ ;  /* 0x00000002120c7210 */ /* 0x000fe20007f3e0ff */
[----:B------:R-:W-:Y:S01]  /*8050*/  STL.64 [R1+0xcf0], R138 ;  /* 0x000cf08a01007387 */ /* 0x000fe20000100a00 */
[C---:B------:R-:W-:Y:S01]  /*8060*/  ISETP.GT.AND P2, PT, R6.reuse, RZ, PT ;  /* 0x000000ff0600720c */ /* 0x040fe20003f44270 */
[--C-:B------:R-:W-:Y:S01]  /*8070*/  IMAD.X R15, R21, 0x1, R3.reuse, P0 ;  /* 0x00000001150f7824 */ /* 0x100fe200000e0603 */
[----:B------:R-:W-:Y:S01]  /*8080*/  PRMT R164, RZ, 0x7610, R164 ;  /* 0x00007610ffa47816 */ /* 0x000fe200000000a4 */
[----:B------:R-:W-:Y:S01]  /*8090*/  STL.64 [R1+0xce8], R136 ;  /* 0x000ce88801007387 */ /* 0x000fe20000100a00 */
[----:B------:R-:W-:Y:S01]  /*80a0*/  IMAD.X R13, R19, 0x1, R3, P1 ;  /* 0x00000001130d7824 */ /* 0x000fe200008e0603 */
[----:B------:R-:W-:Y:S02]  /*80b0*/  ISETP.GT.AND P3, PT, R6, 0x1, PT ;  /* 0x000000010600780c */ /* 0x000fe40003f64270 */
[----:B------:R-:W-:Y:S01]  /*80c0*/  STL.64 [R1+0xce0], R134 ;  /* 0x000ce08601007387 */ /* 0x000fe20000100a00 */
[----:B------:R-:W-:-:S03]  /*80d0*/  PRMT R167, RZ, 0x7610, R167 ;  /* 0x00007610ffa77816 */ /* 0x000fc600000000a7 */
[----:B------:R-:W-:Y:S04]  /*80e0*/  STL.64 [R1+0xcd8], R132 ;  /* 0x000cd88401007387 */ /* 0x000fe80000100a00 */
        /* <DEDUP_REMOVED lines=50> */
[----:B------:R0:W-:Y:S04]  /*8410*/  STL.64 [R1+0xb40], R30 ;  /* 0x000b401e01007387 */ /* 0x0001e80000100a00 */
[----:B------:R1:W-:Y:S04]  /*8420*/  STL.64 [R1+0xb38], R28 ;  /* 0x000b381c01007387 */ /* 0x0003e80000100a00 */
[----:B------:R-:W-:Y:S04]  /*8430*/  STL.64 [R1+0xb30], R26 ;  /* 0x000b301a01007387 */ /* 0x000fe80000100a00 */
[----:B------:R-:W-:Y:S04]  /*8440*/  STL.64 [R1+0xb28], R24 ;  /* 0x000b281801007387 */ /* 0x000fe80000100a00 */
[----:B------:R-:W-:Y:S04]  /*8450*/  STL [R1+0x9f8], R252 ;  /* 0x0009f8fc01007387 */ /* 0x000fe80000100800 */
[----:B------:R-:W-:Y:S04]  /*8460*/  STL [R1+0x9f0], R10 ;  /* 0x0009f00a01007387 */ /* 0x000fe80000100800 */
[----:B------:R-:W-:Y:S04]  /*8470*/  STL [R1+0x9ec], R9 ;  /* 0x0009ec0901007387 */ /* 0x000fe80000100800 */
[----:B------:R-:W-:Y:S04]  /*8480*/  STL [R1+0x9e8], R8 ;  /* 0x0009e80801007387 */ /* 0x000fe80000100800 */
[----:B------:R-:W-:Y:S04]  /*8490*/  STL [R1+0x9fc], R18 ;  /* 0x0009fc1201007387 */ /* 0x000fe80000100800 */
[----:B------:R-:W-:Y:S04]  /*84a0*/  STL [R1+0x9f4], R19 ;  /* 0x0009f41301007387 */ /* 0x000fe80000100800 */
[----:B------:R-:W-:Y:S04]  /*84b0*/  STL [R1+0xa04], R20 ;  /* 0x000a041401007387 */ /* 0x000fe80000100800 */
[----:B------:R2:W-:Y:S04]  /*84c0*/  STL [R1+0xa00], R21 ;  /* 0x000a001501007387 */ /* 0x0005e80000100800 */
[----:B------:R-:W-:Y:S04]  /*84d0*/  STL [R1+0xa0c], R242 ;  /* 0x000a0cf201007387 */ /* 0x000fe80000100800 */
[----:B------:R-:W-:Y:S04]  /*84e0*/  STL [R1+0xa08], R243 ;  /* 0x000a08f301007387 */ /* 0x000fe80000100800 */
[----:B------:R3:W-:Y:S04]  /*84f0*/  STL [R1+0xa14], R244 ;  /* 0x000a14f401007387 */ /* 0x0007e80000100800 */
[----:B------:R3:W-:Y:S04]  /*8500*/  STL [R1+0xa10], R245 ;  /* 0x000a10f501007387 */ /* 0x0007e80000100800 */
[----:B------:R-:W-:Y:S04]  /*8510*/  STL [R1+0xa1c], R246 ;  /* 0x000a1cf601007387 */ /* 0x000fe80000100800 */
[----:B------:R-:W-:Y:S04]  /*8520*/  STL [R1+0xa18], R247 ;  /* 0x000a18f701007387 */ /* 0x000fe80000100800 */
[----:B------:R-:W-:Y:S04]  /*8530*/  STL [R1+0xa24], R248 ;  /* 0x000a24f801007387 */ /* 0x000fe80000100800 */
[----:B------:R-:W-:Y:S04]  /*8540*/  STL [R1+0xa20], R249 ;  /* 0x000a20f901007387 */ /* 0x000fe80000100800 */
[----:B------:R-:W-:Y:S04]  /*8550*/  STL [R1+0xa2c], R250 ;  /* 0x000a2cfa01007387 */ /* 0x000fe80000100800 */
[----:B------:R-:W-:Y:S04]  /*8560*/  STL [R1+0xa28], R251 ;  /* 0x000a28fb01007387 */ /* 0x000fe80000100800 */
[----:B0-----:R-:W3:Y:S04]  /*8570*/  LDL.64 R30, [R1+0x630] ;  /* 0x00063000011e7983 */ /* 0x001ee80000100a00 */
[----:B-1----:R-:W3:Y:S04]  /*8580*/  LDL.64 R28, [R1+0x638] ;  /* 0x00063800011c7983 */ /* 0x002ee80000100a00 */
[----:B--2---:R-:W2:Y:S04]  /*8590*/  LDL.64 R20, [R1+0x640] ;  /* 0x0006400001147983 */ /* 0x004ea80000100a00 */
[----:B------:R-:W2:Y:S04]  /*85a0*/  LDL.64 R26, [R1+0x648] ;  /* 0x00064800011a7983 */ /* 0x000ea80000100a00 */
[----:B------:R-:W2:Y:S04]  /*85b0*/  LDL.64 R24, [R1+0x650] ;  /* 0x0006500001187983 */ /* 0x000ea80000100a00 */
[----:B------:R-:W2:Y:S04]  /*85c0*/  LDL.64 R8, [R1+0x658] ;  /* 0x0006580001087983 */ /* 0x000ea80000100a00 */
[----:B------:R-:W2:Y:S04]  /*85d0*/  LDL.64 R18, [R1+0x660] ;  /* 0x0006600001127983 */ /* 0x000ea80000100a00 */
[----:B------:R0:W2:Y:S01]  /*85e0*/  @P2 LDG.E.U16 R164, desc[UR14][R12.64] ;  /* 0x0000000e0ca42981 */ /* 0x0000a2000c1e1500 */
[----:B------:R-:W-:-:S03]  /*85f0*/  PRMT R170, RZ, 0x7610, R170 ;  /* 0x00007610ffaa7816 */ /* 0x000fc600000000aa */
[----:B------:R1:W2:Y:S01]  /*8600*/  @P2 LDG.E.U16 R167, desc[UR14][R14.64] ;  /* 0x0000000e0ea72981 */ /* 0x0002a2000c1e1500 */
[----:B0-----:R-:W-:Y:S02]  /*8610*/  IADD3 R12, P1, R242, R2, RZ ;  /* 0x00000002f20c7210 */ /* 0x001fe40007f3e0ff */
[----:B------:R-:W-:-:S03]  /*8620*/  ISETP.GT.AND P2, PT, R6, 0x2, PT ;  /* 0x000000020600780c */ /* 0x000fc60003f44270 */
[----:B------:R-:W-:Y:S01]  /*8630*/  IMAD.X R13, R243, 0x1, R3, P1 ;  /* 0x00000001f30d7824 */ /* 0x000fe200008e0603 */
[----:B-1----:R-:W-:Y:S02]  /*8640*/  IADD3 R14, P0, R244, R2, RZ ;  /* 0x00000002f40e7210 */ /* 0x002fe40007f1e0ff */
[----:B------:R-:W-:Y:S02]  /*8650*/  PRMT R171, RZ, 0x7610, R171 ;  /* 0x00007610ffab7816 */ /* 0x000fe400000000ab */
[----:B------:R0:W2:Y:S01]  /*8660*/  @P3 LDG.E.U16 R170, desc[UR14][R12.64] ;  /* 0x0000000e0caa3981 */ /* 0x0000a2000c1e1500 */
[----:B------:R-:W-:Y:S01]  /*8670*/  IMAD.X R15, R245, 0x1, R3, P0 ;  /* 0x00000001f50f7824 */ /* 0x000fe200000e0603 */
[----:B------:R-:W-:-:S04]  /*8680*/  PRMT R174, RZ, 0x7610, R174 ;  /* 0x00007610ffae7816 */ /* 0x000fc800000000ae */
[----:B------:R1:W2:Y:S01]  /*8690*/  @P3 LDG.E.U16 R171, desc[UR14][R14.64] ;  /* 0x0000000e0eab3981 */ /* 0x0002a2000c1e1500 */
[----:B0-----:R-:W-:Y:S02]  /*86a0*/  IADD3 R12, P1, R246, R2, RZ ;  /* 0x00000002f60c7210 */ /* 0x001fe40007f3e0ff */
[----:B------:R-:W-:-:S03]  /*86b0*/  ISETP.GT.AND P3, PT, R6, 0x3, PT ;  /* 0x000000030600780c */ /* 0x000fc60003f64270 */
[----:B------:R-:W-:Y:S01]  /*86c0*/  IMAD.X R13, R247, 0x1, R3, P1 ;  /* 0x00000001f70d7824 */ /* 0x000fe200008e0603 */
[-C--:B-1----:R-:W-:Y:S02]  /*86d0*/  IADD3 R14, P0, R248, R2.reuse, RZ ;  /* 0x00000002f80e7210 */ /* 0x082fe40007f1e0ff */
[----:B------:R-:W-:Y:S02]  /*86e0*/  PRMT R175, RZ, 0x7610, R175 ;  /* 0x00007610ffaf7816 */ /* 0x000fe400000000af */
[----:B------:R0:W2:Y:S01]  /*86f0*/  @P2 LDG.E.U16 R174, desc[UR14][R12.64] ;  /* 0x0000000e0cae2981 */ /* 0x0000a2000c1e1500 */
[----:B------:R-:W-:Y:S01]  /*8700*/  IMAD.X R15, R249, 0x1, R3, P0 ;  /* 0x00000001f90f7824 */ /* 0x000fe200000e0603 */
[----:B------:R-:W-:Y:S02]  /*8710*/  PRMT R176, RZ, 0x7610, R176 ;  /* 0x00007610ffb07816 */ /* 0x000fe400000000b0 */
[-C--:B----4-:R-:W-:Y:S02]  /*8720*/  IADD3 R16, P0, R140, R2.reuse, RZ ;  /* 0x000000028c107210 */ /* 0x090fe40007f1e0ff */
[----:B------:R3:W4:Y:S01]  /*8730*/  @P2 LDG.E.U16 R175, desc[UR14][R14.64] ;  /* 0x0000000e0eaf2981 */ /* 0x000722000c1e1500 */
[----:B0-----:R-:W-:-:S02]  /*8740*/  IADD3 R12, P1, R250, R2, RZ ;  /* 0x00000002fa0c7210 */ /* 0x001fc40007f3e0ff */
[----:B------:R-:W-:-:S03]  /*8750*/  ISETP.GT.AND P2, PT, R6, 0x4, PT ;  /* 0x000000040600780c */ /* 0x000fc60003f44270 */
[--C-:B------:R-:W-:Y:S01]  /*8760*/  IMAD.X R13, R251, 0x1, R3.reuse, P1 ;  /* 0x00000001fb0d7824 */ /* 0x100fe200008e0603 */
[-C--:B---3--:R-:W-:Y:S01]  /*8770*/  IADD3 R14, P1, R142, R2.reuse, RZ ;  /* 0x000000028e0e7210 */ /* 0x088fe20007f3e0ff */
[----:B------:R-:W-:Y:S01]  /*8780*/  IMAD.X R17, R141, 0x1, R3, P0 ;  /* 0x000000018d117824 */ /* 0x000fe200000e0603 */
[----:B------:R-:W-:Y:S02]  /*8790*/  PRMT R222, RZ, 0x7610, R222 ;  /* 0x00007610ffde7816 */ /* 0x000fe400000000de */
[----:B------:R0:W3:Y:S01]  /*87a0*/  @P3 LDG.E.U16 R176, desc[UR14][R12.64] ;  /* 0x0000000e0cb03981 */ /* 0x0000e2000c1e1500 */
[----:B------:R-:W-:Y:S01]  /*87b0*/  PRMT R229, RZ, 0x7610, R229 ;  /* 0x00007610ffe57816 */ /* 0x000fe200000000e5 */
[----:B------:R-:W-:Y:S01]  /*87c0*/  IMAD.X R15, R143, 0x1, R3, P1 ;  /* 0x000000018f0f7824 */ /* 0x000fe200008e0603 */
[----:B------:R-:W-:Y:S01]  /*87d0*/  PRMT R230, RZ, 0x7610, R230 ;  /* 0x00007610ffe67816 */ /* 0x000fe200000000e6 */
[----:B------:R1:W3:Y:S01]  /*87e0*/  @P3 LDG.E.U16 R222, desc[UR14][R16.64] ;  /* 0x0000000e10de3981 */ /* 0x0002e2000c1e1500 */
[----:B0-----:R-:W-:-:S03]  /*87f0*/  IADD3 R12, P0, R144, R2, RZ ;  /* 0x00000002900c7210 */ /* 0x001fc60007f1e0ff */
[----:B------:R-:W3:Y:S01]  /*8800*/  @P2 LDG.E.U16 R229, desc[UR14][R14.64] ;  /* 0x0000000e0ee52981 */ /* 0x000ee2000c1e1500 */
[----:B------:R-:W-:Y:S01]  /*8810*/  ISETP.GT.AND P3, PT, R6, 0x5, PT ;  /* 0x000000050600780c */ /* 0x000fe20003f64270 */
[----:B------:R-:W-:Y:S01]  /*8820*/  IMAD.X R13, R145, 0x1, R3, P0 ;  /* 0x00000001910d7824 */ /* 0x000fe200000e0603 */
[----:B-1----:R-:W-:-:S04]  /*8830*/  IADD3 R16, P1, R146, R2, RZ ;  /* 0x0000000292107210 */ /* 0x002fc80007f3e0ff */
[----:B------:R0:W3:Y:S01]  /*8840*/  @P2 LDG.E.U16 R230, desc[UR14][R12.64] ;  /* 0x0000000e0ce62981 */ /* 0x0000e2000c1e1500 */
[----:B------:R-:W-:Y:S01]  /*8850*/  IMAD.X R17, R147, 0x1, R3, P1 ;  /* 0x0000000193117824 */ /* 0x000fe200008e0603 */
[----:B------:R-:W-:Y:S02]  /*8860*/  PRMT R234, RZ, 0x7610, R234 ;  /* 0x00007610ffea7816 */ /* 0x000fe400000000ea */
[----:B------:R-:W-:Y:S02]  /*8870*/  PRMT R235, RZ, 0x7610, R235 ;  /* 0x00007610ffeb7816 */ /* 0x000fe400000000eb */
[-C--:B0-----:R-:W-:Y:S02]  /*8880*/  IADD3 R12, P2, R148, R2.reuse, RZ ;  /* 0x00000002940c7210 */ /* 0x081fe40007f5e0ff */
[----:B------:R-:W3:Y:S01]  /*8890*/  @P3 LDG.E.U16 R234, desc[UR14][R16.64] ;  /* 0x0000000e10ea3981 */ /* 0x000ee2000c1e1500 */
[----:B------:R-:W-:Y:S02]  /*88a0*/  IADD3 R14, P1, R150, R2, RZ ;  /* 0x00000002960e7210 */ /* 0x000fe40007f3e0ff */
[----:B------:R-:W-:Y:S01]  /*88b0*/  IMAD.X R13, R149, 0x1, R3, P2 ;  /* 0x00000001950d7824 */ /* 0x000fe200010e0603 */
[----:B------:R-:W-:-:S02]  /*88c0*/  ISETP.GT.AND P0, PT, R6, 0x6, PT ;  /* 0x000000060600780c */ /* 0x000fc40003f04270 */
[----:B------:R-:W-:Y:S02]  /*88d0*/  IMAD.X R15, R151, 0x1, R3, P1 ;  /* 0x00000001970f7824 */ /* 0x000fe400008e0603 */
[----:B------:R0:W3:Y:S01]  /*88e0*/  @P3 LDG.E.U16 R235, desc[UR14][R12.64] ;  /* 0x0000000e0ceb3981 */ /* 0x0000e2000c1e1500 */
[----:B------:R-:W-:Y:S02]  /*88f0*/  PRMT R239, RZ, 0x7610, R239 ;  /* 0x00007610ffef7816 */ /* 0x000fe400000000ef */
[----:B------:R-:W-:-:S06]  /*8900*/  PRMT R238, RZ, 0x7610, R238 ;  /* 0x00007610ffee7816 */ /* 0x000fcc00000000ee */
[----:B------:R2:W3:Y:S01]  /*8910*/  @P0 LDG.E.U16 R239, desc[UR14][R14.64] ;  /* 0x0000000e0eef0981 */ /* 0x0004e2000c1e1500 */
[----:B------:R-:W-:Y:S02]  /*8920*/  PRMT R159, RZ, 0x7610, R159 ;  /* 0x00007610ff9f7816 */ /* 0x000fe4000000009f */
[----:B------:R-:W-:Y:S02]  /*8930*/  PRMT R158, RZ, 0x7610, R158 ;  /* 0x00007610ff9e7816 */ /* 0x000fe4000000009e */
[----:B------:R-:W-:Y:S02]  /*8940*/  PRMT R162, RZ, 0x7610, R162 ;  /* 0x00007610ffa27816 */ /* 0x000fe400000000a2 */
[-C--:B0-----:R-:W-:Y:S02]  /*8950*/  IADD3 R12, P2, R30, R2.reuse, RZ ;  /* 0x000000021e0c7210 */ /* 0x081fe40007f5e0ff */
[----:B------:R-:W-:-:S03]  /*8960*/  IADD3 R16, P1, R28, R2, RZ ;  /* 0x000000021c107210 */ /* 0x000fc60007f3e0ff */
[----:B------:R-:W-:Y:S01]  /*8970*/  IMAD.X R13, R31, 0x1, R3, P2 ;  /* 0x000000011f0d7824 */ /* 0x000fe200010e0603 */
[----:B------:R-:W-:Y:S01]  /*8980*/  PRMT R161, RZ, 0x7610, R161 ;  /* 0x00007610ffa17816 */ /* 0x000fe200000000a1 */
[----:B------:R-:W4:Y:S01]  /*8990*/  LDL.64 R30, [R1+0x788] ;  /* 0x00078800011e7983 */ /* 0x000f220000100a00 */
[----:B------:R-:W-:-:S03]  /*89a0*/  IMAD.X R17, R29, 0x1, R3, P1 ;  /* 0x000000011d117824 */ /* 0x000fc600008e0603 */
[----:B------:R-:W3:Y:S04]  /*89b0*/  LDL.64 R28, [R1+0x668] ;  /* 0x00066800011c7983 */ /* 0x000ee80000100a00 */
[----:B------:R0:W4:Y:S01]  /*89c0*/  @P0 LDG.E.U16 R238, desc[UR14][R12.64] ;  /* 0x0000000e0cee0981 */ /* 0x000122000c1e1500 */
[----:B--2---:R-:W-:-:S05]  /*89d0*/  IADD3 R14, P0, R20, R2, RZ ;  /* 0x00000002140e7210 */ /* 0x004fca0007f1e0ff */
[----:B------:R-:W-:Y:S02]  /*89e0*/  IMAD.X R15, R21, 0x1, R3, P0 ;  /* 0x00000001150f7824 */ /* 0x000fe400000e0603 */
[----:B------:R-:W2:Y:S01]  /*89f0*/  LDL.64 R20, [R1+0x670] ;  /* 0x0006700001147983 */ /* 0x000ea20000100a00 */
[----:B------:R-:W-:Y:S02]  /*8a00*/  ISETP.GT.AND P1, PT, R6, 0x8, PT ;  /* 0x000000080600780c */ /* 0x000fe40003f24270 */
[----:B0-----:R-:W-:-:S05]  /*8a10*/  IADD3 R12, P0, R26, R2, RZ ;  /* 0x000000021a0c7210 */ /* 0x001fca0007f1e0ff */
[----:B------:R-:W-:Y:S02]  /*8a20*/  IMAD.X R13, R27, 0x1, R3, P0 ;  /* 0x000000011b0d7824 */ /* 0x000fe400000e0603 */
[----:B------:R-:W4:Y:S04]  /*8a30*/  LDL.64 R26, [R1+0x678] ;  /* 0x00067800011a7983 */ /* 0x000f280000100a00 */
[----:B------:R0:W4:Y:S02]  /*8a40*/  @P1 LDG.E.U16 R159, desc[UR14][R12.64] ;  /* 0x0000000e0c9f1981 */ /* 0x000124000c1e1500 */
[----:B0-----:R-:W-:-:S05]  /*8a50*/  IADD3 R12, P0, R24, R2, RZ ;  /* 0x00000002180c7210 */ /* 0x001fca0007f1e0ff */
[----:B------:R-:W-:Y:S02]  /*8a60*/  IMAD.X R13, R25, 0x1, R3, P0 ;  /* 0x00000001190d7824 */ /* 0x000fe400000e0603 */
[----:B------:R-:W4:Y:S04]  /*8a70*/  LDL.64 R24, [R1+0x680] ;  /* 0x0006800001187983 */ /* 0x000f280000100a00 */
[----:B------:R0:W4:Y:S01]  /*8a80*/  @P1 LDG.E.U16 R158, desc[UR14][R12.64] ;  /* 0x0000000e0c9e1981 */ /* 0x000122000c1e1500 */
        /* <DEDUP_REMOVED lines=10> */
[----:B------:R-:W-:Y:S02]  /*8b30*/  PRMT R168, RZ, 0x7610, R168 ;  /* 0x00007610ffa87816 */ /* 0x000fe400000000a8 */
[----:B------:R-:W-:-:S02]  /*8b40*/  PRMT R169, RZ, 0x7610, R169 ;  /* 0x00007610ffa97816 */ /* 0x000fc400000000a9 */
[----:B------:R-:W-:Y:S02]  /*8b50*/  PRMT R172, RZ, 0x7610, R172 ;  /* 0x00007610ffac7816 */ /* 0x000fe400000000ac */
[----:B------:R-:W-:Y:S02]  /*8b60*/  PRMT R173, RZ, 0x7610, R173 ;  /* 0x00007610ffad7816 */ /* 0x000fe400000000ad */
[----:B------:R-:W-:Y:S02]  /*8b70*/  PRMT R220, RZ, 0x7610, R220 ;  /* 0x00007610ffdc7816 */ /* 0x000fe400000000dc */
[----:B---3--:R-:W-:-:S05]  /*8b80*/  IADD3 R12, P0, R28, R2, RZ ;  /* 0x000000021c0c7210 */ /* 0x008fca0007f1e0ff */
[----:B------:R-:W-:Y:S02]  /*8b90*/  IMAD.X R13, R29, 0x1, R3, P0 ;  /* 0x000000011d0d7824 */ /* 0x000fe400000e0603 */
[----:B------:R-:W3:Y:S04]  /*8ba0*/  LDL.64 R28, [R1+0x698] ;  /* 0x00069800011c7983 */ /* 0x000ee80000100a00 */
[----:B------:R2:W3:Y:S02]  /*8bb0*/  @P1 LDG.E.U16 R168, desc[UR14][R12.64] ;  /* 0x0000000e0ca81981 */ /* 0x0004e4000c1e1500 */
[----:B--2---:R-:W-:-:S05]  /*8bc0*/  IADD3 R12, P0, R20, R2, RZ ;  /* 0x00000002140c7210 */ /* 0x004fca0007f1e0ff */
[----:B------:R-:W-:Y:S02]  /*8bd0*/  IMAD.X R13, R21, 0x1, R3, P0 ;  /* 0x00000001150d7824 */ /* 0x000fe400000e0603 */
[----:B------:R-:W2:Y:S04]  /*8be0*/  LDL.64 R20, [R1+0x6a0] ;  /* 0x0006a00001147983 */ /* 0x000ea80000100a00 */
[----:B------:R4:W2:Y:S01]  /*8bf0*/  @P1 LDG.E.U16 R169, desc[UR14][R12.64] ;  /* 0x0000000e0ca91981 */ /* 0x0008a2000c1e1500 */
[----:B------:R-:W-:Y:S02]  /*8c00*/  ISETP.GT.AND P1, PT, R6, 0xb, PT ;  /* 0x0000000b0600780c */ /* 0x000fe40003f24270 */
[----:B----4-:R-:W-:-:S05]  /*8c10*/  IADD3 R12, P0, R26, R2, RZ ;  /* 0x000000021a0c7210 */ /* 0x010fca0007f1e0ff */
        /* <DEDUP_REMOVED lines=14> */
[----:B------:R-:W4:Y:S01]  /*8d00*/  LDL.64 R18, [R1+0x6c0] ;  /* 0x0006c00001127983 */ /* 0x000f220000100a00 */
[----:B------:R-:W-:-:S06]  /*8d10*/  PRMT R221, RZ, 0x7610, R221 ;  /* 0x00007610ffdd7816 */ /* 0x000fcc00000000dd */
[----:B------:R3:W4:Y:S01]  /*8d20*/  @P1 LDG.E.U16 R221, desc[UR14][R12.64] ;  /* 0x0000000e0cdd1981 */ /* 0x000722000c1e1500 */
[----:B------:R-:W-:Y:S02]  /*8d30*/  ISETP.GT.AND P1, PT, R6, 0xd, PT ;  /* 0x0000000d0600780c */ /* 0x000fe40003f24270 */
[----:B------:R-:W-:Y:S02]  /*8d40*/  PRMT R225, RZ, 0x7610, R225 ;  /* 0x00007610ffe17816 */ /* 0x000fe400000000e1 */
[----:B------:R-:W-:Y:S02]  /*8d50*/  PRMT R226, RZ, 0x7610, R226 ;  /* 0x00007610ffe27816 */ /* 0x000fe400000000e2 */
[----:B------:R-:W-:Y:S02]  /*8d60*/  PRMT R232, RZ, 0x7610, R232 ;  /* 0x00007610ffe87816 */ /* 0x000fe400000000e8 */
[----:B------:R-:W-:Y:S02]  /*8d70*/  PRMT R233, RZ, 0x7610, R233 ;  /* 0x00007610ffe97816 */ /* 0x000fe400000000e9 */
[----:B------:R-:W-:-:S02]  /*8d80*/  PRMT R237, RZ, 0x7610, R237 ;  /* 0x00007610ffed7816 */ /* 0x000fc400000000ed */
        /* <DEDUP_REMOVED lines=92> */
[----:B------:R-:W4:Y:S01]  /*9350*/  @P1 LDG.E.U16 R219, desc[UR14][R12.64] ;  /* 0x0000000e0cdb1981 */ /* 0x000f22000c1e1500 */
[C---:B------:R-:W-:Y:S02]  /*9360*/  ISETP.GT.AND P1, PT, R6.reuse, 0x16, PT ;  /* 0x000000160600780c */ /* 0x040fe40003f24270 */
[----:B------:R-:W-:Y:S02]  /*9370*/  PRMT R223, RZ, 0x7610, R223 ;  /* 0x00007610ffdf7816 */ /* 0x000fe400000000df */
[----:B------:R-:W-:Y:S02]  /*9380*/  PRMT R224, RZ, 0x7610, R224 ;  /* 0x00007610ffe07816 */ /* 0x000fe400000000e0 */
[----:B------:R-:W-:Y:S02]  /*9390*/  PRMT R228, RZ, 0x7610, R228 ;  /* 0x00007610ffe47816 */ /* 0x000fe400000000e4 */
[----:B------:R-:W-:Y:S02]  /*93a0*/  PRMT R227, RZ, 0x7610, R227 ;  /* 0x00007610ffe37816 */ /* 0x000fe400000000e3 */
[----:B------:R-:W-:-:S02]  /*93b0*/  ISETP.GT.AND P3, PT, R6, 0x7, PT ;  /* 0x000000070600780c */ /* 0x000fc40003f64270 */
[----:B------:R-:W-:-:S11]  /*93c0*/  PRMT R240, RZ, 0x7610, R240 ;  /* 0x00007610fff07816 */ /* 0x000fd600000000f0 */
[----:B------:R0:W4:Y:S02]  /*93d0*/  @P3 LDG.E.U16 R240, desc[UR14][R14.64] ;  /* 0x0000000e0ef03981 */ /* 0x000124000c1e1500 */
[----:B0-----:R-:W-:Y:S02]  /*93e0*/  PRMT R14, RZ, 0x7610, R14 ;  /* 0x00007610ff0e7816 */ /* 0x001fe4000000000e */
        /* <DEDUP_REMOVED lines=25> */
[----:B------:R-:W-:Y:S02]  /*9580*/  PRMT R11, RZ, 0x7610, R11 ;  /* 0x00007610ff0b7816 */ /* 0x000fe4000000000b */
[----:B------:R-:W-:-:S04]  /*9590*/  PRMT R241, RZ, 0x7610, R241 ;  /* 0x00007610fff17816 */ /* 0x000fc800000000f1 */
[----:B------:R-:W4:Y:S01]  /*95a0*/  @P1 LDG.E.U16 R11, desc[UR14][R12.64] ;  /* 0x0000000e0c0b1981 */ /* 0x000f22000c1e1500 */
[----:B------:R-:W-:-:S03]  /*95b0*/  ISETP.GT.AND P1, PT, R6, 0x19, PT ;  /* 0x000000190600780c */ /* 0x000fc60003f24270 */
[----:B------:R0:W4:Y:S02]  /*95c0*/  @P3 LDG.E.U16 R241, desc[UR14][R16.64] ;  /* 0x0000000e10f13981 */ /* 0x000124000c1e1500 */
[----:B0-----:R-:W-:Y:S02]  /*95d0*/  PRMT R16, RZ, 0x7610, R16 ;  /* 0x00007610ff107816 */ /* 0x001fe40000000010 */
        /* <DEDUP_REMOVED lines=11> */
[----:B------:R4:W3:Y:S01]  /*9690*/  @P1 LDG.E.U16 R15, desc[UR14][R12.64] ;  /* 0x0000000e0c0f1981 */ /* 0x0008e2000c1e1500 */
        /* <DEDUP_REMOVED lines=21> */
[----:B0-----:R-:W-:-:S05]  /*97f0*/  IADD3 R12, P0, R30, R2, RZ ;  /* 0x000000021e0c7210 */ /* 0x001fca0007f1e0ff */
[----:B------:R-:W-:-:S05]  /*9800*/  IMAD.X R13, R31, 0x1, R3, P0 ;  /* 0x000000011f0d7824 */ /* 0x000fca00000e0603 */
[----:B------:R2:W4:Y:S01]  /*9810*/  @P1 LDG.E.U16 R163, desc[UR14][R12.64] ;  /* 0x0000000e0ca31981 */ /* 0x000522000c1e1500 */
[----:B------:R-:W-:Y:S02]  /*9820*/  PRMT R192, RZ, 0x7610, R192 ;  /* 0x00007610ffc07816 */ /* 0x000fe400000000c0 */
[----:B------:R-:W-:Y:S02]  /*9830*/  PRMT R201, RZ, 0x7610, R201 ;  /* 0x00007610ffc97816 */ /* 0x000fe400000000c9 */
[----:B------:R-:W-:Y:S02]  /*9840*/  PRMT R202, RZ, 0x7610, R202 ;  /* 0x00007610ffca7816 */ /* 0x000fe400000000ca */
[----:B------:R-:W-:Y:S02]  /*9850*/  PRMT R213, RZ, 0x7610, R213 ;  /* 0x00007610ffd57816 */ /* 0x000fe400000000d5 */
[----:B------:R-:W-:Y:S02]  /*9860*/  PRMT R215, RZ, 0x7610, R215 ;  /* 0x00007610ffd77816 */ /* 0x000fe400000000d7 */
[----:B--2---:R-:W-:-:S05]  /*9870*/  IADD3 R12, P0, R20, R2, RZ ;  /* 0x00000002140c7210 */ /* 0x004fca0007f1e0ff */
[----:B------:R-:W-:Y:S02]  /*9880*/  IMAD.X R13, R21, 0x1, R3, P0 ;  /* 0x00000001150d7824 */ /* 0x000fe400000e0603 */
[----:B------:R-:W2:Y:S04]  /*9890*/  LDL.64 R20, [R1+0x7c0] ;  /* 0x0007c00001147983 */ /* 0x000ea80000100a00 */
[----:B------:R3:W2:Y:S01]  /*98a0*/  @P1 LDG.E.U16 R192, desc[UR14][R12.64] ;  /* 0x0000000e0cc01981 */ /* 0x0006a2000c1e1500 */
[----:B------:R-:W-:Y:S02]  /*98b0*/  ISETP.GT.AND P1, PT, R6, 0x1d, PT ;  /* 0x0000001d0600780c */ /* 0x000fe40003f24270 */
[----:B---3--:R-:W-:-:S05]  /*98c0*/  IADD3 R12, P0, R28, R2, RZ ;  /* 0x000000021c0c7210 */ /* 0x008fca0007f1e0ff */
[----:B------:R-:W-:-:S06]  /*98d0*/  IMAD.X R13, R29, 0x1, R3, P0 ;  /* 0x000000011d0d7824 */ /* 0x000fcc00000e0603 */
[----:B------:R4:W3:Y:S02]  /*98e0*/  @P1 LDG.E.U16 R201, desc[UR14][R12.64] ;  /* 0x0000000e0cc91981 */ /* 0x0008e4000c1e1500 */
[----:B----4-:R-:W-:-:S05]  /*98f0*/  IADD3 R12, P0, R26, R2, RZ ;  /* 0x000000021a0c7210 */ /* 0x010fca0007f1e0ff */
[----:B------:R-:W-:-:S05]  /*9900*/  IMAD.X R13, R27, 0x1, R3, P0 ;  /* 0x000000011b0d7824 */ /* 0x000fca00000e0603 */
[----:B------:R0:W4:Y:S01]  /*9910*/  @P1 LDG.E.U16 R202, desc[UR14][R12.64] ;  /* 0x0000000e0cca1981 */ /* 0x000122000c1e1500 */
[----:B------:R-:W-:Y:S02]  /*9920*/  ISETP.GT.AND P1, PT, R6, 0x1e, PT ;  /* 0x0000001e0600780c */ /* 0x000fe40003f24270 */
[----:B0-----:R-:W-:-:S05]  /*9930*/  IADD3 R12, P0, R24, R2, RZ ;  /* 0x00000002180c7210 */ /* 0x001fca0007f1e0ff */
[----:B------:R-:W-:-:S06]  /*9940*/  IMAD.X R13, R25, 0x1, R3, P0 ;  /* 0x00000001190d7824 */ /* 0x000fcc00000e0603 */
[----:B------:R0:W4:Y:S02]  /*9950*/  @P1 LDG.E.U16 R213, desc[UR14][R12.64] ;  /* 0x0000000e0cd51981 */ /* 0x000124000c1e1500 */
[----:B0-----:R-:W-:-:S05]  /*9960*/  IADD3 R12, P0, R8, R2, RZ ;  /* 0x00000002080c7210 */ /* 0x001fca0007f1e0ff */
[----:B------:R-:W-:Y:S02]  /*9970*/  IMAD.X R13, R9, 0x1, R3, P0 ;  /* 0x00000001090d7824 */ /* 0x000fe400000e0603 */
[----:B------:R-:W3:Y:S04]  /*9980*/  LDL.LU R9, [R1+0x8d0] ;  /* 0x0008d00001097983 */ /* 0x000ee80000300800 */
[----:B------:R-:W4:Y:S04]  /*9990*/  LDL.LU R8, [R1+0x974] ;  /* 0x0009740001087983 */ /* 0x000f280000300800 */
[----:B------:R-:W3:Y:S04]  /*99a0*/  LDL.LU R25, [R1+0x978] ;  /* 0x0009780001197983 */ /* 0x000ee80000300800 */
[----:B------:R-:W4:Y:S04]  /*99b0*/  LDL.LU R24, [R1+0x8d4] ;  /* 0x0008d40001187983 */ /* 0x000f280000300800 */
[----:B------:R0:W4:Y:S02]  /*99c0*/  @P1 LDG.E.U16 R215, desc[UR14][R12.64] ;  /* 0x0000000e0cd71981 */ /* 0x000124000c1e1500 */
[----:B0-----:R-:W-:-:S05]  /*99d0*/  IADD3 R12, P0, R18, R2, RZ ;  /* 0x00000002120c7210 */ /* 0x001fca0007f1e0ff */
[----:B------:R-:W-:Y:S02]  /*99e0*/  IMAD.X R13, R19, 0x1, R3, P0 ;  /* 0x00000001130d7824 */ /* 0x000fe400000e0603 */
[----:B------:R-:W4:Y:S04]  /*99f0*/  LDL.LU R19, [R1+0x81c] ;  /* 0x00081c0001137983 */ /* 0x000f280000300800 */
[----:B------:R-:W4:Y:S01]  /*9a00*/  LDL.LU R10, [R1+0x8c8] ;  /* 0x0008c800010a7983 */ /* 0x000f220000300800 */
[----:B------:R-:W-:Y:S01]  /*9a10*/  ISETP.GT.AND P1, PT, R6, 0x1f, PT ;  /* 0x0000001f0600780c */ /* 0x000fe20003f24270 */
[----:B------:R-:W0:Y:S01]  /*9a20*/  S2R R18, SR_TID.X ;  /* 0x0000000000127919 */ /* 0x000e220000002100 */
[----:B------:R-:W-:Y:S01]  /*9a30*/  PRMT R217, RZ, 0x7610, R217 ;  /* 0x00007610ffd97816 */ /* 0x000fe200000000d9 */
[----:B------:R1:W-:Y:S01]  /*9a40*/  STL [R1+0xa34], R2 ;  /* 0x000a340201007387 */ /* 0x0003e20000100800 */
[----:B------:R-:W-:-:S09]  /*9a50*/  PRMT R216, RZ, 0x7610, R216 ;  /* 0x00007610ffd87816 */ /* 0x000fd200000000d8 */
[----:B------:R2:W4:Y:S04]  /*9a60*/  @P1 LDG.E.U16 R217, desc[UR14][R12.64] ;  /* 0x0000000e0cd91981 */ /* 0x000528000c1e1500 */
[----:B------:R1:W-:Y:S04]  /*9a70*/  STL [R1+0xa30], R3 ;  /* 0x000a300301007387 */ /* 0x0003e80000100800 */
[----:B------:R-:W4:Y:S04]  /*9a80*/  LDL.LU R244, [R1+0x8c4] ;  /* 0x0008c40001f47983 */ /* 0x000f280000300800 */
[----:B------:R-:W4:Y:S01]  /*9a90*/  LDL.LU R245, [R1+0x96c] ;  /* 0x00096c0001f57983 */ /* 0x000f220000300800 */
[----:B0-----:R-:W-:-:S02]  /*9aa0*/  LOP3.LUT R18, R18, 0x1f, RZ, 0xc0, !PT ;  /* 0x0000001f12127812 */ /* 0x001fc400078ec0ff */
[----:B------:R-:W-:Y:S02]  /*9ab0*/  PRMT R214, RZ, 0x7610, R214 ;  /* 0x00007610ffd67816 */ /* 0x000fe400000000d6 */
[----:B------:R-:W-:Y:S02]  /*9ac0*/  PRMT R212, RZ, 0x7610, R212 ;  /* 0x00007610ffd47816 */ /* 0x000fe400000000d4 */
[----:B--2---:R-:W-:Y:S02]  /*9ad0*/  IADD3 R12, P0, R20, R2, RZ ;  /* 0x00000002140c7210 */ /* 0x004fe40007f1e0ff */
[----:B-1----:R-:W2:Y:S03]  /*9ae0*/  LDL R2, [R1+0x95c] ;  /* 0x00095c0001027983 */ /* 0x002ea60000100800 */
[----:B------:R-:W-:Y:S02]  /*9af0*/  IMAD.X R13, R21, 0x1, R3, P0 ;  /* 0x00000001150d7824 */ /* 0x000fe400000e0603 */
[----:B------:R-:W2:Y:S04]  /*9b00*/  LDL R3, [R1+0x94c] ;  /* 0x00094c0001037983 */ /* 0x000ea80000100800 */
[----:B------:R3:W2:Y:S04]  /*9b10*/  @P1 LDG.E.U16 R216, desc[UR14][R12.64] ;  /* 0x0000000e0cd81981 */ /* 0x0006a8000c1e1500 */
[----:B------:R-:W-:Y:S01]  /*9b20*/  STL [R1+0xa38], R6 ;  /* 0x000a380601007387 */ /* 0x000fe20000100800 */
[----:B------:R-:W-:Y:S06]  /*9b30*/  BAR.SYNC.DEFER_BLOCKING 0x0 ;  /* 0x0000000000007b1d */ /* 0x000fec0000010000 */
[----:B------:R-:W2:Y:S04]  /*9b40*/  LDL.LU R248, [R1+0x814] ;  /* 0x0008140001f87983 */ /* 0x000ea80000300800 */
[----:B------:R-:W2:Y:S04]  /*9b50*/  LDL.LU R249, [R1+0x8b8] ;  /* 0x0008b80001f97983 */ /* 0x000ea80000300800 */
[----:B------:R-:W2:Y:S04]  /*9b60*/  LDL.LU R246, [R1+0x968] ;  /* 0x0009680001f67983 */ /* 0x000ea80000300800 */
[----:B------:R-:W2:Y:S01]  /*9b70*/  LDL.LU R247, [R1+0x9c0] ;  /* 0x0009c00001f77983 */ /* 0x000ea20000300800 */
[----:B------:R-:W-:-:S02]  /*9b80*/  ISETP.GE.AND P0, PT, R18, R6, PT ;  /* 0x000000061200720c */ /* 0x000fc40003f06270 */
[----:B---3--:R-:W-:-:S05]  /*9b90*/  IADD3 R12, P1, R25, R4, RZ ;  /* 0x00000004190c7210 */ /* 0x008fca0007f3e0ff */
[----:B----4-:R-:W-:-:S06]  /*9ba0*/  IMAD.X R13, R24, 0x1, R0, P1 ;  /* 0x00000001180d7824 */ /* 0x010fcc00008e0600 */
[----:B------:R0:W3:Y:S04]  /*9bb0*/  @!P0 LDG.E.U16 R214, desc[UR14][R12.64] ;  /* 0x0000000e0cd68981 */ /* 0x0000e8000c1e1500 */
[----:B------:R-:W-:Y:S01]  /*9bc0*/  STL [R1+0xa3c], R8 ;  /* 0x000a3c0801007387 */ /* 0x000fe20000100800 */
[----:B0-----:R-:W-:-:S03]  /*9bd0*/  IADD3 R12, P1, R8, R4, RZ ;  /* 0x00000004080c7210 */ /* 0x001fc60007f3e0ff */
[----:B------:R0:W-:Y:S02]  /*9be0*/  STL [R1+0xa40], R9 ;  /* 0x000a400901007387 */ /* 0x0001e40000100800 */
[----:B------:R-:W-:-:S05]  /*9bf0*/  IMAD.X R13, R9, 0x1, R0, P1 ;  /* 0x00000001090d7824 */ /* 0x000fca00008e0600 */
[----:B------:R1:W4:Y:S04]  /*9c00*/  @!P0 LDG.E.U16 R212, desc[UR14][R12.64] ;  /* 0x0000000e0cd48981 */ /* 0x000328000c1e1500 */
[----:B0-----:R-:W3:Y:S04]  /*9c10*/  LDL.LU R9, [R1+0x8b4] ;  /* 0x0008b40001097983 */ /* 0x001ee80000300800 */
[----:B------:R0:W-:Y:S01]  /*9c20*/  STL [R1+0xa44], R10 ;  /* 0x000a440a01007387 */ /* 0x0001e20000100800 */
[----:B-1----:R-:W-:-:S03]  /*9c30*/  IADD3 R12, P1, R10, R4, RZ ;  /* 0x000000040a0c7210 */ /* 0x002fc60007f3e0ff */
[----:B0-----:R-:W4:Y:S02]  /*9c40*/  LDL.LU R10, [R1+0x9b8] ;  /* 0x0009b800010a7983 */ /* 0x001f240000300800 */
[----:B------:R-:W-:Y:S02]  /*9c50*/  IMAD.X R13, R19, 0x1, R0, P1 ;  /* 0x00000001130d7824 */ /* 0x000fe400008e0600 */
[----:B------:R0:W-:Y:S04]  /*9c60*/  STL [R1+0xa48], R19 ;  /* 0x000a481301007387 */ /* 0x0001e80000100800 */
[----:B0-----:R-:W4:Y:S01]  /*9c70*/  LDL.LU R19, [R1+0x958] ;  /* 0x0009580001137983 */ /* 0x001f220000300800 */
[----:B------:R-:W-:-:S06]  /*9c80*/  PRMT R211, RZ, 0x7610, R211 ;  /* 0x00007610ffd37816 */ /* 0x000fcc00000000d3 */
[----:B------:R0:W4:Y:S01]  /*9c90*/  @!P0 LDG.E.U16 R211, desc[UR14][R12.64] ;  /* 0x0000000e0cd38981 */ /* 0x000122000c1e1500 */
[----:B------:R-:W-:Y:S02]  /*9ca0*/  PRMT R210, RZ, 0x7610, R210 ;  /* 0x00007610ffd27816 */ /* 0x000fe400000000d2 */
[----:B0-----:R-:W-:-:S05]  /*9cb0*/  IADD3 R12, P1, R245, R4, RZ ;  /* 0x00000004f50c7210 */ /* 0x001fca0007f3e0ff */
[----:B------:R-:W-:-:S05]  /*9cc0*/  IMAD.X R13, R244, 0x1, R0, P1 ;  /* 0x00000001f40d7824 */ /* 0x000fca00008e0600 */
[----:B------:R2:W4:Y:S01]  /*9cd0*/  @!P0 LDG.E.U16 R210, desc[UR14][R12.64] ;  /* 0x0000000e0cd28981 */ /* 0x000522000c1e1500 */
[----:B------:R-:W-:Y:S02]  /*9ce0*/  PRMT R209, RZ, 0x7610, R209 ;  /* 0x00007610ffd17816 */ /* 0x000fe400000000d1 */
[----:B------:R-:W-:Y:S01]  /*9cf0*/  PRMT R208, RZ, 0x7610, R208 ;  /* 0x00007610ffd07816 */ /* 0x000fe200000000d0 */
[----:B------:R0:W-:Y:S01]  /*9d00*/  STL [R1+0xa4c], R245 ;  /* 0x000a4cf501007387 */ /* 0x0001e20000100800 */
[----:B------:R-:W-:-:S03]  /*9d10*/  PRMT R207, RZ, 0x7610, R207 ;  /* 0x00007610ffcf7816 */ /* 0x000fc600000000cf */
[----:B0-----:R-:W4:Y:S04]  /*9d20*/  LDL.LU R245, [R1+0x8a8] ;  /* 0x0008a80001f57983 */ /* 0x001f280000300800 */
[----:B------:R0:W-:Y:S04]  /*9d30*/  STL [R1+0xa50], R244 ;  /* 0x000a50f401007387 */ /* 0x0001e80000100800 */
[----:B0-----:R-:W4:Y:S01]  /*9d40*/  LDL.LU R244, [R1+0x80c] ;  /* 0x00080c0001f47983 */ /* 0x001f220000300800 */
[----:B--2---:R-:W-:-:S05]  /*9d50*/  IADD3 R12, P1, R247, R4, RZ ;  /* 0x00000004f70c7210 */ /* 0x004fca0007f3e0ff */
[----:B------:R-:W-:-:S05]  /*9d60*/  IMAD.X R13, R246, 0x1, R0, P1 ;  /* 0x00000001f60d7824 */ /* 0x000fca00008e0600 */
[----:B------:R0:W2:Y:S02]  /*9d70*/  @!P0 LDG.E.U16 R209, desc[UR14][R12.64] ;  /* 0x0000000e0cd18981 */ /* 0x0000a4000c1e1500 */
[----:B0-----:R-:W-:-:S05]  /*9d80*/  IADD3 R12, P1, R249, R4, RZ ;  /* 0x00000004f90c7210 */ /* 0x001fca0007f3e0ff */
[----:B------:R-:W-:-:S05]  /*9d90*/  IMAD.X R13, R248, 0x1, R0, P1 ;  /* 0x00000001f80d7824 */ /* 0x000fca00008e0600 */
[----:B------:R0:W2:Y:S02]  /*9da0*/  @!P0 LDG.E.U16 R208, desc[UR14][R12.64] ;  /* 0x0000000e0cd08981 */ /* 0x0000a4000c1e1500 */
[----:B0-----:R-:W-:Y:S02]  /*9db0*/  IADD3 R12, P1, R2, R4, RZ ;  /* 0x00000004020c7210 */ /* 0x001fe40007f3e0ff */
[----:B------:R-:W-:Y:S04]  /*9dc0*/  STL [R1+0xa54], R247 ;  /* 0x000a54f701007387 */ /* 0x000fe80000100800 */
[----:B------:R-:W-:Y:S04]  /*9dd0*/  STL [R1+0xa58], R246 ;  /* 0x000a58f601007387 */ /* 0x000fe80000100800 */
[----:B------:R-:W-:Y:S04]  /*9de0*/  STL [R1+0xa5c], R249 ;  /* 0x000a5cf901007387 */ /* 0x000fe80000100800 */
[----:B------:R-:W-:Y:S04]  /*9df0*/  STL [R1+0xa60], R248 ;  /* 0x000a60f801007387 */ /* 0x000fe80000100800 */
[----:B------:R-:W2:Y:S04]  /*9e00*/  LDL R2, [R1+0x898] ;  /* 0x0008980001027983 */ /* 0x000ea80000100800 */
[----:B------:R-:W2:Y:S04]  /*9e10*/  LDL R27, [R1+0x93c] ;  /* 0x00093c00011b7983 */ /* 0x000ea80000100800 */
[----:B------:R-:W2:Y:S01]  /*9e20*/  LDL R26, [R1+0x894] ;  /* 0x00089400011a7983 */ /* 0x000ea20000100800 */
[----:B---3--:R-:W-:-:S03]  /*9e30*/  IMAD.X R13, R9, 0x1, R0, P1 ;  /* 0x00000001090d7824 */ /* 0x008fc600008e0600 */
[----:B------:R-:W-:Y:S04]  /*9e40*/  STL [R1+0xa64], R9 ;  /* 0x000a640901007387 */ /* 0x000fe80000100800 */
[----:B------:R4:W3:Y:S02]  /*9e50*/  @!P0 LDG.E.U16 R207, desc[UR14][R12.64] ;  /* 0x0000000e0ccf8981 */ /* 0x0008e4000c1e1500 */
[----:B----4-:R-:W-:Y:S02]  /*9e60*/  IADD3 R12, P1, R10, R4, RZ ;  /* 0x000000040a0c7210 */ /* 0x010fe40007f3e0ff */
[----:B------:R-:W-:Y:S03]  /*9e70*/  STL [R1+0xa68], R10 ;  /* 0x000a680a01007387 */ /* 0x000fe60000100800 */
[----:B------:R-:W-:Y:S01]  /*9e80*/  IMAD.X R13, R19, 0x1, R0, P1 ;  /* 0x00000001130d7824 */ /* 0x000fe200008e0600 */
[----:B------:R0:W-:Y:S04]  /*9e90*/  STL [R1+0xa6c], R19 ;  /* 0x000a6c1301007387 */ /* 0x0001e80000100800 */
[----:B0-----:R-:W4:Y:S01]  /*9ea0*/  LDL.LU R19, [R1+0x8a4] ;  /* 0x0008a40001137983 */ /* 0x001f220000300800 */
[----:B------:R-:W-:-:S06]  /*9eb0*/  PRMT R204, RZ, 0x7610, R204 ;  /* 0x00007610ffcc7816 */ /* 0x000fcc00000000cc */
[----:B------:R0:W3:Y:S01]  /*9ec0*/  @!P0 LDG.E.U16 R204, desc[UR14][R12.64] ;  /* 0x0000000e0ccc8981 */ /* 0x0000e2000c1e1500 */
[----:B------:R-:W-:Y:S02]  /*9ed0*/  PRMT R203, RZ, 0x7610, R203 ;  /* 0x00007610ffcb7816 */ /* 0x000fe400000000cb */
[----:B0-----:R-:W-:Y:S01]  /*9ee0*/  IADD3 R12, P1, R245, R4, RZ ;  /* 0x00000004f50c7210 */ /* 0x001fe20007f3e0ff */
[----:B------:R0:W-:Y:S04]  /*9ef0*/  STL [R1+0xa70], R245 ;  /* 0x000a70f501007387 */ /* 0x0001e80000100800 */
[----:B0-----:R-:W2:Y:S01]  /*9f00*/  LDL.LU R245, [R1+0x9b0] ;  /* 0x0009b00001f57983 */ /* 0x001ea20000300800 */
[----:B------:R-:W-:-:S03]  /*9f10*/  IMAD.X R13, R244, 0x1, R0, P1 ;  /* 0x00000001f40d7824 */ /* 0x000fc600008e0600 */
[----:B------:R0:W-:Y:S04]  /*9f20*/  STL [R1+0xa74], R244 ;  /* 0x000a74f401007387 */ /* 0x0001e80000100800 */
[----:B------:R1:W3:Y:S04]  /*9f30*/  @!P0 LDG.E.U16 R203, desc[UR14][R12.64] ;  /* 0x0000000e0ccb8981 */ /* 0x0002e8000c1e1500 */
[----:B0-----:R-:W3:Y:S01]  /*9f40*/  LDL.LU R244, [R1+0x948] ;  /* 0x0009480001f47983 */ /* 0x001ee20000300800 */
[----:B-1----:R-:W-:-:S03]  /*9f50*/  IADD3 R12, P1, R3, R4, RZ ;  /* 0x00000004030c7210 */ /* 0x002fc60007f3e0ff */
[----:B------:R-:W3:Y:S04]  /*9f60*/  LDL R21, [R1+0x9a8] ;  /* 0x0009a80001157983 */ /* 0x000ee80000100800 */
[----:B------:R-:W3:Y:S04]  /*9f70*/  LDL R8, [R1+0x938] ;  /* 0x0009380001087983 */ /* 0x000ee80000100800 */
[----:B------:R-:W3:Y:S04]  /*9f80*/  LDL R6, [R1+0x888] ;  /* 0x0008880001067983 */ /* 0x000ee80000100800 */
[----:B------:R-:W3:Y:S04]  /*9f90*/  LDL R3, [R1+0x7fc] ;  /* 0x0007fc0001037983 */ /* 0x000ee80000100800 */
[----:B------:R-:W3:Y:S01]  /*9fa0*/  LDL R9, [R1+0x9e4] ;  /* 0x0009e40001097983 */ /* 0x000ee20000100800 */
[----:B----4-:R-:W-:-:S03]  /*9fb0*/  IMAD.X R13, R19, 0x1, R0, P1 ;  /* 0x00000001130d7824 */ /* 0x010fc600008e0600 */
[----:B------:R0:W-:Y:S04]  /*9fc0*/  STL [R1+0xa78], R19 ;  /* 0x000a781301007387 */ /* 0x0001e80000100800 */
[----:B0-----:R-:W4:Y:S01]  /*9fd0*/  LDL.LU R19, [R1+0x804] ;  /* 0x0008040001137983 */ /* 0x001f220000300800 */
[----:B------:R-:W-:-:S06]  /*9fe0*/  PRMT R200, RZ, 0x7610, R200 ;  /* 0x00007610ffc87816 */ /* 0x000fcc00000000c8 */
[----:B------:R2:W4:Y:S01]  /*9ff0*/  @!P0 LDG.E.U16 R200, desc[UR14][R12.64] ;  /* 0x0000000e0cc88981 */ /* 0x000522000c1e1500 */
[----:B------:R-:W-:Y:S02]  /*a000*/  PRMT R199, RZ, 0x7610, R199 ;  /* 0x00007610ffc77816 */ /* 0x000fe400000000c7 */
[----:B------:R-:W-:Y:S02]  /*a010*/  PRMT R198, RZ, 0x7610, R198 ;  /* 0x00007610ffc67816 */ /* 0x000fe400000000c6 */
[-C--:B--2---:R-:W-:Y:S01]  /*a020*/  IADD3 R12, P1, R245, R4.reuse, RZ ;  /* 0x00000004f50c7210 */ /* 0x084fe20007f3e0ff */
[----:B------:R-:W-:Y:S04]  /*a030*/  STL [R1+0xa7c], R245 ;  /* 0x000a7cf501007387 */ /* 0x000fe80000100800 */
[----:B---3--:R-:W-:Y:S01]  /*a040*/  IMAD.X R13, R244, 0x1, R0, P1 ;  /* 0x00000001f40d7824 */ /* 0x008fe200008e0600 */
[----:B------:R-:W-:Y:S04]  /*a050*/  STL [R1+0xa80], R244 ;  /* 0x000a80f401007387 */ /* 0x000fe80000100800 */
[----:B------:R-:W2:Y:S04]  /*a060*/  LDL R20, [R1+0x92c] ;  /* 0x00092c0001147983 */ /* 0x000ea80000100800 */
[----:B------:R0:W3:Y:S04]  /*a070*/  @!P0 LDG.E.U16 R199, desc[UR14][R12.64] ;  /* 0x0000000e0cc78981 */ /* 0x0000e8000c1e1500 */
[----:B------:R-:W3:Y:S04]  /*a080*/  LDL R18, [R1+0x884] ;  /* 0x0008840001127983 */ /* 0x000ee80000100800 */
[----:B------:R-:W3:Y:S01]  /*a090*/  LDL R10, [R1+0x9a0] ;  /* 0x0009a000010a7983 */ /* 0x000ee20000100800 */
[----:B0-----:R-:W-:-:S03]  /*a0a0*/  IADD3 R12, P1, R2, R4, RZ ;  /* 0x00000004020c7210 */ /* 0x001fc60007f3e0ff */
[----:B------:R-:W3:Y:S01]  /*a0b0*/  LDL R2, [R1+0x928] ;  /* 0x0009280001027983 */ /* 0x000ee20000100800 */
[----:B------:R-:W-:Y:S02]  /*a0c0*/  PRMT R197, RZ, 0x7610, R197 ;  /* 0x00007610ffc57816 */ /* 0x000fe400000000c5 */
[----:B------:R-:W-:Y:S01]  /*a0d0*/  PRMT R196, RZ, 0x7610, R196 ;  /* 0x00007610ffc47816 */ /* 0x000fe200000000c4 */
[----:B----4-:R-:W-:-:S05]  /*a0e0*/  IMAD.X R13, R19, 0x1, R0, P1 ;  /* 0x00000001130d7824 */ /* 0x010fca00008e0600 */
[----:B------:R0:W4:Y:S04]  /*a0f0*/  @!P0 LDG.E.U16 R198, desc[UR14][R12.64] ;  /* 0x0000000e0cc68981 */ /* 0x000128000c1e1500 */
[----:B------:R1:W-:Y:S01]  /*a100*/  STL [R1+0xa84], R19 ;  /* 0x000a841301007387 */ /* 0x0003e20000100800 */
[----:B0-----:R-:W-:-:S03]  /*a110*/  IADD3 R12, P1, R27, R4, RZ ;  /* 0x000000041b0c7210 */ /* 0x001fc60007f3e0ff */
[----:B------:R-:W4:Y:S02]  /*a120*/  LDL R27, [R1+0x878] ;  /* 0x00087800011b7983 */ /* 0x000f240000100800 */
[----:B------:R-:W-:Y:S02]  /*a130*/  IMAD.X R13, R26, 0x1, R0, P1 ;  /* 0x000000011a0d7824 */ /* 0x000fe400008e0600 */
[----:B------:R-:W4:Y:S04]  /*a140*/  LDL R26, [R1+0x7f4] ;  /* 0x0007f400011a7983 */ /* 0x000f280000100800 */
[----:B------:R0:W4:Y:S02]  /*a150*/  @!P0 LDG.E.U16 R197, desc[UR14][R12.64] ;  /* 0x0000000e0cc58981 */ /* 0x000124000c1e1500 */
[----:B0-----:R-:W-:-:S02]  /*a160*/  IADD3 R12, P1, R21, R4, RZ ;  /* 0x00000004150c7210 */ /* 0x001fc40007f3e0ff */
[----:B------:R-:W4:Y:S03]  /*a170*/  LDL R21, [R1+0x874] ;  /* 0x0008740001157983 */ /* 0x000f260000100800 */
[----:B------:R-:W-:Y:S02]  /*a180*/  IMAD.X R13, R8, 0x1, R0, P1 ;  /* 0x00000001080d7824 */ /* 0x000fe400008e0600 */
[----:B------:R-:W4:Y:S04]  /*a190*/  LDL R8, [R1+0x91c] ;  /* 0x00091c0001087983 */ /* 0x000f280000100800 */
[----:B------:R0:W4:Y:S04]  /*a1a0*/  @!P0 LDG.E.U16 R196, desc[UR14][R12.64] ;  /* 0x0000000e0cc48981 */ /* 0x000128000c1e1500 */
[----:B------:R-:W-:Y:S01]  /*a1b0*/  STL [R1+0xa88], R7 ;  /* 0x000a880701007387 */ /* 0x000fe20000100800 */
[----:B------:R-:W-:-:S02]  /*a1c0*/  PRMT R195, RZ, 0x7610, R195 ;  /* 0x00007610ffc37816 */ /* 0x000fc400000000c3 */
[----:B------:R-:W-:Y:S01]  /*a1d0*/  PRMT R194, RZ, 0x7610, R194 ;  /* 0x00007610ffc27816 */ /* 0x000fe200000000c2 */
[----:B-1----:R-:W4:Y:S01]  /*a1e0*/  LDL R19, [R1+0x7ec] ;  /* 0x0007ec0001137983 */ /* 0x002f220000100800 */
[----:B0-----:R-:W-:-:S03]  /*a1f0*/  IADD3 R12, P1, R6, R4, RZ ;  /* 0x00000004060c7210 */ /* 0x001fc60007f3e0ff */
[----:B------:R-:W4:Y:S02]  /*a200*/  LDL R6, [R1+0x998] ;  /* 0x0009980001067983 */ /* 0x000f240000100800 */
[----:B------:R-:W-:Y:S01]  /*a210*/  IMAD.X R13, R3, 0x1, R0, P1 ;  /* 0x00000001030d7824 */ /* 0x000fe200008e0600 */
[----:B------:R-:W-:Y:S01]  /*a220*/  PRMT R193, RZ, 0x7610, R193 ;  /* 0x00007610ffc17816 */ /* 0x000fe200000000c1 */
[----:B------:R-:W4:Y:S04]  /*a230*/  LDL R3, [R1+0x918] ;  /* 0x0009180001037983 */ /* 0x000f280000100800 */
[----:B------:R2:W4:Y:S01]  /*a240*/  @!P0 LDG.E.U16 R195, desc[UR14][R12.64] ;  /* 0x0000000e0cc38981 */ /* 0x000522000c1e1500 */
[----:B------:R-:W-:-:S03]  /*a250*/  PRMT R191, RZ, 0x7610, R191 ;  /* 0x00007610ffbf7816 */ /* 0x000fc600000000bf */
[----:B------:R-:W-:Y:S04]  /*a260*/  STS.U16 [R7+UR12], R164 ;  /* 0x000000a407007988 */ /* 0x000fe8000800040c */
[----:B------:R-:W-:Y:S01]  /*a270*/  STS.U16 [R7+UR12+0x2000], R167 ;  /* 0x002000a707007988 */ /* 0x000fe2000800040c */
[----:B--2---:R-:W-:-:S03]  /*a280*/  IADD3 R12, P1, R20, R4, RZ ;  /* 0x00000004140c7210 */ /* 0x004fc60007f3e0ff */
[----:B------:R-:W2:Y:S02]  /*a290*/  LDL R20, [R1+0x868] ;  /* 0x0008680001147983 */ /* 0x000ea40000100800 */
[----:B---3--:R-:W-:Y:S02]  /*a2a0*/  IMAD.X R13, R18, 0x1, R0, P1 ;  /* 0x00000001120d7824 */ /* 0x008fe400008e0600 */
[----:B------:R-:W-:Y:S04]  /*a2b0*/  STS.U16 [R7+UR12+0x400], R159 ;  /* 0x0004009f07007988 */ /* 0x000fe8000800040c */
[----:B------:R0:W3:Y:S04]  /*a2c0*/  @!P0 LDG.E.U16 R194, desc[UR14][R12.64] ;  /* 0x0000000e0cc28981 */ /* 0x0000e8000c1e1500 */
[----:B------:R-:W3:Y:S04]  /*a2d0*/  LDL R18, [R1+0x860] ;  /* 0x0008600001127983 */ /* 0x000ee80000100800 */
[----:B------:R-:W-:Y:S01]  /*a2e0*/  STS.U16 [R7+UR12+0x2400], R158 ;  /* 0x0024009e07007988 */ /* 0x000fe2000800040c */
[----:B0-----:R-:W-:-:S03]  /*a2f0*/  IADD3 R12, P1, R10, R4, RZ ;  /* 0x000000040a0c7210 */ /* 0x001fc60007f3e0ff */
[----:B------:R-:W3:Y:S02]  /*a300*/  LDL R10, [R1+0x7e8] ;  /* 0x0007e800010a7983 */ /* 0x000ee40000100800 */
[----:B------:R-:W-:Y:S02]  /*a310*/  IMAD.X R13, R2, 0x1, R0, P1 ;  /* 0x00000001020d7824 */ /* 0x000fe400008e0600 */
[----:B------:R-:W-:Y:S04]  /*a320*/  STS.U16 [R7+UR12+0x800], R152 ;  /* 0x0008009807007988 */ /* 0x000fe8000800040c */
[----:B------:R4:W3:Y:S04]  /*a330*/  @!P0 LDG.E.U16 R193, desc[UR14][R12.64] ;  /* 0x0000000e0cc18981 */ /* 0x0008e8000c1e1500 */
[----:B------:R-:W-:Y:S04]  /*a340*/  STS.U16 [R7+UR12+0x2800], R23 ;  /* 0x0028001707007988 */ /* 0x000fe8000800040c */
[----:B------:R-:W-:Y:S04]  /*a350*/  STS.U16 [R7+UR12+0xc00], R14 ;  /* 0x000c000e07007988 */ /* 0x000fe8000800040c */
[----:B------:R0:W-:Y:S01]  /*a360*/  STS.U16 [R7+UR12+0x2c00], R11 ;  /* 0x002c000b07007988 */ /* 0x0001e2000800040c */
[----:B------:R-:W-:-:S02]  /*a370*/  PRMT R190, RZ, 0x7610, R190 ;  /* 0x00007610ffbe7816 */ /* 0x000fc400000000be */
[----:B------:R-:W-:Y:S01]  /*a380*/  PRMT R189, RZ, 0x7610, R189 ;  /* 0x00007610ffbd7816 */ /* 0x000fe200000000bd */
[----:B------:R-:W3:Y:S01]  /*a390*/  LDL R2, [R1+0x9e0] ;  /* 0x0009e00001027983 */ /* 0x000ee20000100800 */
[----:B------:R-:W-:Y:S02]  /*a3a0*/  PRMT R188, RZ, 0x7610, R188 ;  /* 0x00007610ffbc7816 */ /* 0x000fe400000000bc */
[----:B------:R-:W-:Y:S01]  /*a3b0*/  PRMT R187, RZ, 0x7610, R187 ;  /* 0x00007610ffbb7816 */ /* 0x000fe200000000bb */
[----:B------:R-:W3:Y:S04]  /*a3c0*/  LDL R28, [R1+0x8e0] ;  /* 0x0008e000011c7983 */ /* 0x000ee80000100800 */
[----:B0-----:R-:W3:Y:S01]  /*a3d0*/  LDL R7, [R1+0x90c] ;  /* 0x00090c0001077983 */ /* 0x001ee20000100800 */
[----:B----4-:R-:W-:-:S03]  /*a3e0*/  IADD3 R12, P1, R27, R4, RZ ;  /* 0x000000041b0c7210 */ /* 0x010fc60007f3e0ff */
        /* <DEDUP_REMOVED lines=14> */
[----:B--2---:R-:W-:-:S02]  /*a4d0*/  IADD3 R12, P1, R20, R4, RZ ;  /* 0x00000004140c7210 */ /* 0x004fc40007f3e0ff */
[----:B------:R-:W2:Y:S03]  /*a4e0*/  LDL R20, [R1+0x8fc] ;  /* 0x0008fc0001147983 */ /* 0x000ea60000100800 */
[----:B------:R-:W-:Y:S02]  /*a4f0*/  IMAD.X R13, R19, 0x1, R0, P1 ;  /* 0x00000001130d7824 */ /* 0x000fe400008e0600 */
[----:B------:R-:W2:Y:S04]  /*a500*/  LDL R19, [R1+0x844] ;  /* 0x0008440001137983 */ /* 0x000ea80000100800 */
[----:B------:R3:W2:Y:S04]  /*a510*/  @!P0 LDG.E.U16 R188, desc[UR14][R12.64] ;  /* 0x0000000e0cbc8981 */ /* 0x0006a8000c1e1500 */
[----:B------:R-:W-:Y:S01]  /*a520*/  STS.U16 [R9+UR12+0x80], R170 ;  /* 0x000080aa09007988 */ /* 0x000fe2000800040c */
[----:B---3--:R-:W-:-:S03]  /*a530*/  IADD3 R12, P1, R18, R4, RZ ;  /* 0x00000004120c7210 */ /* 0x008fc60007f3e0ff */
[----:B------:R-:W3:Y:S02]  /*a540*/  LDL R18, [R1+0x7d8] ;  /* 0x0007d80001127983 */ /* 0x000ee40000100800 */
[----:B------:R-:W-:Y:S02]  /*a550*/  IMAD.X R13, R10, 0x1, R0, P1 ;  /* 0x000000010a0d7824 */ /* 0x000fe400008e0600 */
[----:B------:R-:W-:Y:S04]  /*a560*/  STS.U16 [R9+UR12+0x2080], R171 ;  /* 0x002080ab09007988 */ /* 0x000fe8000800040c */
[----:B------:R-:W-:Y:S04]  /*a570*/  STS.U16 [R9+UR12+0x480], R162 ;  /* 0x000480a209007988 */ /* 0x000fe8000800040c */
[----:B------:R-:W-:Y:S04]  /*a580*/  STS.U16 [R9+UR12+0x2480], R161 ;  /* 0x002480a109007988 */ /* 0x000fe8000800040c */
[----:B------:R-:W3:Y:S04]  /*a590*/  LDL R10, [R1+0x8f0] ;  /* 0x0008f000010a7983 */ /* 0x000ee80000100800 */
[----:B------:R-:W-:Y:S04]  /*a5a0*/  STS.U16 [R9+UR12+0x880], R154 ;  /* 0x0008809a09007988 */ /* 0x000fe8000800040c */
[----:B------:R-:W-:Y:S04]  /*a5b0*/  STS.U16 [R9+UR12+0x2880], R153 ;  /* 0x0028809909007988 */ /* 0x000fe8000800040c */
[----:B------:R-:W-:Y:S04]  /*a5c0*/  STS.U16 [R9+UR12+0xc80], R16 ;  /* 0x000c801009007988 */ /* 0x000fe8000800040c */
[----:B------:R4:W3:Y:S04]  /*a5d0*/  @!P0 LDG.E.U16 R187, desc[UR14][R12.64] ;  /* 0x0000000e0cbb8981 */ /* 0x0008e8000c1e1500 */
[----:B------:R0:W-:Y:S01]  /*a5e0*/  STS.U16 [R9+UR12+0x2c80], R15 ;  /* 0x002c800f09007988 */ /* 0x0001e2000800040c */
[----:B------:R-:W-:-:S03]  /*a5f0*/  PRMT R186, RZ, 0x7610, R186 ;  /* 0x00007610ffba7816 */ /* 0x000fc600000000ba */
[----:B0-----:R-:W3:Y:S01]  /*a600*/  LDL R9, [R1+0x840] ;  /* 0x0008400001097983 */ /* 0x001ee20000100800 */
[----:B------:R-:W-:Y:S02]  /*a610*/  PRMT R185, RZ, 0x7610, R185 ;  /* 0x00007610ffb97816 */ /* 0x000fe400000000b9 */
[-C--:B----4-:R-:W-:Y:S02]  /*a620*/  IADD3 R12, P1, R8, R4.reuse, RZ ;  /* 0x00000004080c7210 */ /* 0x090fe40007f3e0ff */
[----:B------:R-:W4:Y:S03]  /*a630*/  LDL R8, [R1+0x984] ;  /* 0x0009840001087983 */ /* 0x000f260000100800 */
[----:B------:R-:W-:Y:S02]  /*a640*/  IMAD.X R13, R7, 0x1, R0, P1 ;  /* 0x00000001070d7824 */ /* 0x000fe400008e0600 */
[----:B------:R-:W4:Y:S04]  /*a650*/  LDL R7, [R1+0x8ec] ;  /* 0x0008ec0001077983 */ /* 0x000f280000100800 */
[----:B------:R0:W4:Y:S02]  /*a660*/  @!P0 LDG.E.U16 R186, desc[UR14][R12.64] ;  /* 0x0000000e0cba8981 */ /* 0x000124000c1e1500 */
[----:B0-----:R-:W-:-:S05]  /*a670*/  IADD3 R12, P1, R27, R4, RZ ;  /* 0x000000041b0c7210 */ /* 0x001fca0007f3e0ff */
[----:B------:R-:W-:Y:S02]  /*a680*/  IMAD.X R13, R6, 0x1, R0, P1 ;  /* 0x00000001060d7824 */ /* 0x000fe400008e0600 */
[----:B------:R-:W4:Y:S04]  /*a690*/  LDL R6, [R1+0x834] ;  /* 0x0008340001067983 */ /* 0x000f280000100800 */
[----:B------:R0:W4:Y:S02]  /*a6a0*/  @!P0 LDG.E.U16 R185, desc[UR14][R12.64] ;  /* 0x0000000e0cb98981 */ /* 0x000124000c1e1500 */
[----:B0-----:R-:W-:Y:S02]  /*a6b0*/  IADD3 R12, P1, R3, R4, RZ ;  /* 0x00000004030c7210 */ /* 0x001fe40007f3e0ff */
[----:B------:R-:W4:Y:S01]  /*a6c0*/  LDL R3, [R1+0x7d0] ;  /* 0x0007d00001037983 */ /* 0x000f220000100800 */
[----:B------:R-:W-:-:S02]  /*a6d0*/  PRMT R184, RZ, 0x7610, R184 ;  /* 0x00007610ffb87816 */ /* 0x000fc400000000b8 */
[----:B------:R-:W-:-:S05]  /*a6e0*/  IMAD.X R13, R26, 0x1, R0, P1 ;  /* 0x000000011a0d7824 */ /* 0x000fca00008e0600 */
[----:B------:R0:W4:Y:S01]  /*a6f0*/  @!P0 LDG.E.U16 R184, desc[UR14][R12.64] ;  /* 0x0000000e0cb88981 */ /* 0x000122000c1e1500 */
[----:B------:R-:W-:Y:S02]  /*a700*/  PRMT R183, RZ, 0x7610, R183 ;  /* 0x00007610ffb77816 */ /* 0x000fe400000000b7 */
[----:B0-----:R-:W-:-:S05]  /*a710*/  IADD3 R12, P1, R21, R4, RZ ;  /* 0x00000004150c7210 */ /* 0x001fca0007f3e0ff */
[----:B--2---:R-:W-:-:S05]  /*a720*/  IMAD.X R13, R20, 0x1, R0, P1 ;  /* 0x00000001140d7824 */ /* 0x004fca00008e0600 */
[----:B------:R0:W2:Y:S01]  /*a730*/  @!P0 LDG.E.U16 R183, desc[UR14][R12.64] ;  /* 0x0000000e0cb78981 */ /* 0x0000a2000c1e1500 */
[----:B------:R-:W-:Y:S02]  /*a740*/  PRMT R182, RZ, 0x7610, R182 ;  /* 0x00007610ffb67816 */ /* 0x000fe400000000b6 */
[----:B0-----:R-:W-:Y:S02]  /*a750*/  IADD3 R12, P1, R19, R4, RZ ;  /* 0x00000004130c7210 */ /* 0x001fe40007f3e0ff */
[----:B------:R-:W-:Y:S01]  /*a760*/  PRMT R181, RZ, 0x7610, R181 ;  /* 0x00007610ffb57816 */ /* 0x000fe200000000b5 */
[----:B------:R-:W2:Y:S02]  /*a770*/  LDL R19, [R1+0x830] ;  /* 0x0008300001137983 */ /* 0x000ea40000100800 */
[----:B---3--:R-:W-:-:S05]  /*a780*/  IMAD.X R13, R18, 0x1, R0, P1 ;  /* 0x00000001120d7824 */ /* 0x008fca00008e0600 */
[----:B------:R0:W3:Y:S02]  /*a790*/  @!P0 LDG.E.U16 R182, desc[UR14][R12.64] ;  /* 0x0000000e0cb68981 */ /* 0x0000e4000c1e1500 */
[-C--:B0-----:R-:W-:Y:S02]  /*a7a0*/  IADD3 R12, P1, R10, R4.reuse, RZ ;  /* 0x000000040a0c7210 */ /* 0x081fe40007f3e0ff */
[----:B------:R-:W3:Y:S03]  /*a7b0*/  LDL R10, [R1+0x97c] ;  /* 0x00097c00010a7983 */ /* 0x000ee60000100800 */
[----:B------:R-:W-:Y:S01]  /*a7c0*/  IMAD.X R13, R9, 0x1, R0, P1 ;  /* 0x00000001090d7824 */ /* 0x000fe200008e0600 */
[----:B------:R-:W-:Y:S01]  /*a7d0*/  PRMT R180, RZ, 0x7610, R180 ;  /* 0x00007610ffb47816 */ /* 0x000fe200000000b4 */
[----:B------:R-:W3:Y:S04]  /*a7e0*/  LDL R9, [R1+0x8dc] ;  /* 0x0008dc0001097983 */ /* 0x000ee80000100800 */
[----:B------:R4:W3:Y:S04]  /*a7f0*/  @!P0 LDG.E.U16 R181, desc[UR14][R12.64] ;  /* 0x0000000e0cb58981 */ /* 0x0008e8000c1e1500 */
[----:B------:R-:W-:Y:S04]  /*a800*/  STS.U16 [R2+UR12+0x100], R174 ;  /* 0x000100ae02007988 */ /* 0x000fe8000800040c */
[----:B------:R-:W-:Y:S04]  /*a810*/  STS.U16 [R2+UR12+0x2100], R175 ;  /* 0x002100af02007988 */ /* 0x000fe8000800040c */
[----:B------:R-:W-:Y:S04]  /*a820*/  STS.U16 [R2+UR12+0x500], R168 ;  /* 0x000500a802007988 */ /* 0x000fe8000800040c */
[----:B------:R-:W-:Y:S04]  /*a830*/  STS.U16 [R2+UR12+0x2500], R169 ;  /* 0x002500a902007988 */ /* 0x000fe8000800040c */
[----:B------:R-:W-:Y:S04]  /*a840*/  STS.U16 [R2+UR12+0x900], R157 ;  /* 0x0009009d02007988 */ /* 0x000fe8000800040c */
[----:B------:R-:W-:Y:S04]  /*a850*/  STS.U16 [R2+UR12+0x2900], R160 ;  /* 0x002900a002007988 */ /* 0x000fe8000800040c */
[----:B------:R-:W-:Y:S04]  /*a860*/  STS.U16 [R2+UR12+0xd00], R22 ;  /* 0x000d001602007988 */ /* 0x000fe8000800040c */
[----:B------:R0:W-:Y:S01]  /*a870*/  STS.U16 [R2+UR12+0x2d00], R17 ;  /* 0x002d001102007988 */ /* 0x0001e2000800040c */
[----:B----4-:R-:W-:-:S05]  /*a880*/  IADD3 R12, P1, R8, R4, RZ ;  /* 0x00000004080c7210 */ /* 0x010fca0007f3e0ff */
[----:B------:R-:W-:Y:S02]  /*a890*/  IMAD.X R13, R7, 0x1, R0, P1 ;  /* 0x00000001070d7824 */ /* 0x000fe400008e0600 */
[----:B------:R-:W4:Y:S04]  /*a8a0*/  LDL R7, [R1+0x9dc] ;  /* 0x0009dc0001077983 */ /* 0x000f280000100800 */
[----:B------:R-:W4:Y:S04]  /*a8b0*/  LDL.LU R27, [R1+0x824] ;  /* 0x00082400011b7983 */ /* 0x000f280000300800 */
[----:B------:R-:W4:Y:S04]  /*a8c0*/  LDL.LU R26, [R1+0x7c8] ;  /* 0x0007c800011a7983 */ /* 0x000f280000300800 */
[----:B------:R1:W4:Y:S04]  /*a8d0*/  @!P0 LDG.E.U16 R180, desc[UR14][R12.64] ;  /* 0x0000000e0cb48981 */ /* 0x000328000c1e1500 */
[----:B------:R-:W4:Y:S04]  /*a8e0*/  LDL.LU R248, [R1+0x950] ;  /* 0x0009500001f87983 */ /* 0x000f280000300800 */
[----:B------:R-:W4:Y:S01]  /*a8f0*/  LDL.LU R249, [R1+0x9b4] ;  /* 0x0009b40001f97983 */ /* 0x000f220000300800 */
[----:B-1----:R-:W-:-:S03]  /*a900*/  IADD3 R12, P1, R6, R4, RZ ;  /* 0x00000004060c7210 */ /* 0x002fc60007f3e0ff */
[----:B------:R-:W4:Y:S04]  /*a910*/  LDL.LU R246, [R1+0x8ac] ;  /* 0x0008ac0001f67983 */ /* 0x000f280000300800 */
[----:B------:R-:W4:Y:S04]  /*a920*/  LDL.LU R247, [R1+0x954] ;  /* 0x0009540001f77983 */ /* 0x000f280000300800 */
[----:B------:R-:W4:Y:S01]  /*a930*/  LDL.LU R8, [R1+0x810] ;  /* 0x0008100001087983 */ /* 0x000f220000300800 */
[----:B------:R-:W-:-:S03]  /*a940*/  IMAD.X R13, R3, 0x1, R0, P1 ;  /* 0x00000001030d7824 */ /* 0x000fc600008e0600 */
[----:B------:R-:W4:Y:S04]  /*a950*/  LDL.LU R6, [R1+0x8b0] ;  /* 0x0008b00001067983 */ /* 0x000f280000300800 */
[----:B0-----:R-:W4:Y:S04]  /*a960*/  LDL.LU R2, [R1+0x960] ;  /* 0x0009600001027983 */ /* 0x001f280000300800 */
[----:B------:R-:W4:Y:S04]  /*a970*/  LDL.LU R3, [R1+0x9bc] ;  /* 0x0009bc0001037983 */ /* 0x000f280000300800 */
[----:B------:R-:W4:Y:S04]  /*a980*/  LDL.LU R250, [R1+0x8bc] ;  /* 0x0008bc0001fa7983 */ /* 0x000f280000300800 */
[----:B------:R-:W4:Y:S04]  /*a990*/  LDL.LU R251, [R1+0x964] ;  /* 0x0009640001fb7983 */ /* 0x000f280000300800 */
[----:B------:R-:W4:Y:S04]  /*a9a0*/  LDL.LU R242, [R1+0x818] ;  /* 0x0008180001f27983 */ /* 0x000f280000300800 */
[----:B------:R-:W4:Y:S04]  /*a9b0*/  LDL.LU R243, [R1+0x8c0] ;  /* 0x0008c00001f37983 */ /* 0x000f280000300800 */
[----:B------:R-:W4:Y:S04]  /*a9c0*/  LDL.LU R20, [R1+0x970] ;  /* 0x0009700001147983 */ /* 0x000f280000300800 */
[----:B------:R-:W4:Y:S04]  /*a9d0*/  LDL.LU R21, [R1+0x9c4] ;  /* 0x0009c40001157983 */ /* 0x000f280000300800 */
[----:B------:R-:W4:Y:S04]  /*a9e0*/  LDL.LU R18, [R1+0x820] ;  /* 0x0008200001127983 */ /* 0x000f280000300800 */
[----:B------:R-:W4:Y:S01]  /*a9f0*/  LDL.LU R252, [R1+0x8cc] ;  /* 0x0008cc0001fc7983 */ /* 0x000f220000300800 */
[----:B------:R-:W-:-:S02]  /*aa00*/  PRMT R179, RZ, 0x7610, R179 ;  /* 0x00007610ffb37816 */ /* 0x000fc400000000b3 */
[----:B------:R-:W-:Y:S01]  /*aa10*/  PRMT R178, RZ, 0x7610, R178 ;  /* 0x00007610ffb27816 */ /* 0x000fe200000000b2 */
[----:B------:R-:W4:Y:S04]  /*aa20*/  LDL R29, [R1+0x9d8] ;  /* 0x0009d800011d7983 */ /* 0x000f280000100800 */
[----:B------:R0:W4:Y:S02]  /*aa30*/  @!P0 LDG.E.U16 R179, desc[UR14][R12.64] ;  /* 0x0000000e0cb38981 */ /* 0x000124000c1e1500 */
[----:B0-----:R-:W-:-:S05]  /*aa40*/  IADD3 R12, P1, R28, R4, RZ ;  /* 0x000000041c0c7210 */ /* 0x001fca0007f3e0ff */
[----:B--2---:R-:W-:-:S05]  /*aa50*/  IMAD.X R13, R19, 0x1, R0, P1 ;  /* 0x00000001130d7824 */ /* 0x004fca00008e0600 */
[----:B------:R3:W2:Y:S01]  /*aa60*/  @!P0 LDG.E.U16 R178, desc[UR14][R12.64] ;  /* 0x0000000e0cb28981 */ /* 0x0006a2000c1e1500 */
[----:B------:R-:W-:Y:S02]  /*aa70*/  PRMT R177, RZ, 0x7610, R177 ;  /* 0x00007610ffb17816 */ /* 0x000fe400000000b1 */
[----:B---3--:R-:W-:-:S05]  /*aa80*/  IADD3 R12, P1, R10, R4, RZ ;  /* 0x000000040a0c7210 */ /* 0x008fca0007f3e0ff */
[----:B------:R-:W-:-:S05]  /*aa90*/  IMAD.X R13, R9, 0x1, R0, P1 ;  /* 0x00000001090d7824 */ /* 0x000fca00008e0600 */
[----:B------:R0:W3:Y:S01]  /*aaa0*/  @!P0 LDG.E.U16 R177, desc[UR14][R12.64] ;  /* 0x0000000e0cb18981 */ /* 0x0000e2000c1e1500 */
[----:B------:R-:W-:Y:S02]  /*aab0*/  PRMT R175, RZ, 0x7610, R175 ;  /* 0x00007610ffaf7816 */ /* 0x000fe400000000af */
[----:B------:R-:W-:Y:S01]  /*aac0*/  PRMT R174, RZ, 0x7610, R174 ;  /* 0x00007610ffae7816 */ /* 0x000fe200000000ae */
[----:B----4-:R1:W-:Y:S01]  /*aad0*/  STS.U16 [R7+UR12+0x180], R176 ;  /* 0x000180b007007988 */ /* 0x0103e2000800040c */
[----:B0-----:R-:W-:-:S05]  /*aae0*/  IADD3 R12, P1, R27, R4, RZ ;  /* 0x000000041b0c7210 */ /* 0x001fca0007f3e0ff */
[----:B------:R-:W-:Y:S01]  /*aaf0*/  IMAD.X R13, R26, 0x1, R0, P1 ;  /* 0x000000011a0d7824 */ /* 0x000fe200008e0600 */
[----:B-1----:R-:W-:-:S06]  /*ab00*/  PRMT R176, RZ, 0x7610, R176 ;  /* 0x00007610ffb07816 */ /* 0x002fcc00000000b0 */
[----:B------:R0:W4:Y:S04]  /*ab10*/  @!P0 LDG.E.U16 R176, desc[UR14][R12.64] ;  /* 0x0000000e0cb08981 */ /* 0x000128000c1e1500 */
[----:B------:R-:W-:Y:S04]  /*ab20*/  STS.U16 [R7+UR12+0x2180], R222 ;  /* 0x002180de07007988 */ /* 0x000fe8000800040c */
[----:B------:R-:W-:Y:S04]  /*ab30*/  STS.U16 [R7+UR12+0x580], R172 ;  /* 0x000580ac07007988 */ /* 0x000fe8000800040c */
[----:B------:R1:W-:Y:S02]  /*ab40*/  STS.U16 [R7+UR12+0x2580], R173 ;  /* 0x002580ad07007988 */ /* 0x0003e4000800040c */
[----:B-1----:R-:W-:-:S02]  /*ab50*/  PRMT R173, RZ, 0x7610, R173 ;  /* 0x00007610ffad7816 */ /* 0x002fc400000000ad */
[----:B0-----:R-:W-:-:S05]  /*ab60*/  IADD3 R12, P1, R252, R4, RZ ;  /* 0x00000004fc0c7210 */ /* 0x001fca0007f3e0ff */
[----:B------:R-:W-:-:S05]  /*ab70*/  IMAD.X R13, R18, 0x1, R0, P1 ;  /* 0x00000001120d7824 */ /* 0x000fca00008e0600 */
[----:B------:R0:W4:Y:S02]  /*ab80*/  @!P0 LDG.E.U16 R175, desc[UR14][R12.64] ;  /* 0x0000000e0caf8981 */ /* 0x000124000c1e1500 */
[----:B0-----:R-:W-:-:S05]  /*ab90*/  IADD3 R12, P1, R21, R4, RZ ;  /* 0x00000004150c7210 */ /* 0x001fca0007f3e0ff */
[----:B------:R-:W-:-:S05]  /*aba0*/  IMAD.X R13, R20, 0x1, R0, P1 ;  /* 0x00000001140d7824 */ /* 0x000fca00008e0600 */
[----:B------:R0:W4:Y:S02]  /*abb0*/  @!P0 LDG.E.U16 R174, desc[UR14][R12.64] ;  /* 0x0000000e0cae8981 */ /* 0x000124000c1e1500 */
[----:B0-----:R-:W-:-:S05]  /*abc0*/  IADD3 R12, P1, R243, R4, RZ ;  /* 0x00000004f30c7210 */ /* 0x001fca0007f3e0ff */
[----:B------:R-:W-:-:S05]  /*abd0*/  IMAD.X R13, R242, 0x1, R0, P1 ;  /* 0x00000001f20d7824 */ /* 0x000fca00008e0600 */
[----:B------:R0:W4:Y:S01]  /*abe0*/  @!P0 LDG.E.U16 R173, desc[UR14][R12.64] ;  /* 0x0000000e0cad8981 */ /* 0x000122000c1e1500 */
[----:B------:R-:W-:-:S03]  /*abf0*/  PRMT R172, RZ, 0x7610, R172 ;  /* 0x00007610ffac7816 */ /* 0x000fc600000000ac */
[----:B------:R-:W-:Y:S01]  /*ac00*/  STL [R1+0xa8c], R252 ;  /* 0x000a8cfc01007387 */ /* 0x000fe20000100800 */
[----:B0-----:R-:W-:-:S03]  /*ac10*/  IADD3 R12, P1, R251, R4, RZ ;  /* 0x00000004fb0c7210 */ /* 0x001fc60007f3e0ff */
[----:B------:R-:W-:Y:S02]  /*ac20*/  STL [R1+0xa90], R18 ;  /* 0x000a901201007387 */ /* 0x000fe40000100800 */
[----:B------:R-:W-:Y:S02]  /*ac30*/  IMAD.X R13, R250, 0x1, R0, P1 ;  /* 0x00000001fa0d7824 */ /* 0x000fe400008e0600 */
[----:B------:R-:W-:Y:S04]  /*ac40*/  STL [R1+0xa94], R21 ;  /* 0x000a941501007387 */ /* 0x000fe80000100800 */
[----:B------:R-:W-:Y:S04]  /*ac50*/  STL [R1+0xa98], R20 ;  /* 0x000a981401007387 */ /* 0x000fe80000100800 */
[----:B------:R-:W-:Y:S04]  /*ac60*/  STL [R1+0xa9c], R243 ;  /* 0x000a9cf301007387 */ /* 0x000fe80000100800 */
[----:B------:R0:W4:Y:S04]  /*ac70*/  @!P0 LDG.E.U16 R172, desc[UR14][R12.64] ;  /* 0x0000000e0cac8981 */ /* 0x000128000c1e1500 */
[----:B------:R-:W-:Y:S04]  /*ac80*/  STL [R1+0xaa0], R242 ;  /* 0x000aa0f201007387 */ /* 0x000fe80000100800 */
[----:B------:R-:W-:Y:S01]  /*ac90*/  STL [R1+0xaa4], R251 ;  /* 0x000aa4fb01007387 */ /* 0x000fe20000100800 */
[----:B0-----:R-:W-:-:S03]  /*aca0*/  IADD3 R12, P1, R3, R4, RZ ;  /* 0x00000004030c7210 */ /* 0x001fc60007f3e0ff */
[----:B------:R-:W-:Y:S04]  /*acb0*/  STL [R1+0xaa8], R250 ;  /* 0x000aa8fa01007387 */ /* 0x000fe80000100800 */
[----:B------:R-:W-:Y:S01]  /*acc0*/  STL [R1+0xaac], R3 ;  /* 0x000aac0301007387 */ /* 0x000fe20000100800 */
[----:B------:R-:W-:-:S03]  /*acd0*/  IMAD.X R13, R2, 0x1, R0, P1 ;  /* 0x00000001020d7824 */ /* 0x000fc600008e0600 */
[----:B------:R0:W-:Y:S04]  /*ace0*/  STL [R1+0xab0], R2 ;  /* 0x000ab00201007387 */ /* 0x0001e80000100800 */
[----:B------:R-:W2:Y:S04]  /*acf0*/  LDL R28, [R1+0x9d4] ;  /* 0x0009d400011c7983 */ /* 0x000ea80000100800 */
[----:B0-----:R-:W3:Y:S04]  /*ad00*/  LDL.LU R2, [R1+0x87c] ;  /* 0x00087c0001027983 */ /* 0x001ee80000300800 */
[----:B------:R-:W4:Y:S04]  /*ad10*/  LDL.LU R3, [R1+0x924] ;  /* 0x0009240001037983 */ /* 0x000f280000300800 */
[----:B------:R-:W2:Y:S04]  /*ad20*/  LDL.LU R250, [R1+0x7f8] ;  /* 0x0007f80001fa7983 */ /* 0x000ea80000300800 */
[----:B------:R-:W3:Y:S04]  /*ad30*/  LDL.LU R251, [R1+0x880] ;  /* 0x0008800001fb7983 */ /* 0x000ee80000300800 */
[----:B------:R-:W4:Y:S04]  /*ad40*/  LDL.LU R242, [R1+0x930] ;  /* 0x0009300001f27983 */ /* 0x000f280000300800 */
[----:B------:R-:W2:Y:S04]  /*ad50*/  LDL.LU R243, [R1+0x9a4] ;  /* 0x0009a40001f37983 */ /* 0x000ea80000300800 */
[----:B------:R-:W-:Y:S04]  /*ad60*/  STS.U16 [R7+UR12+0x980], R165 ;  /* 0x000980a507007988 */ /* 0x000fe8000800040c */
[----:B------:R-:W3:Y:S04]  /*ad70*/  LDL.LU R20, [R1+0x88c] ;  /* 0x00088c0001147983 */ /* 0x000ee80000300800 */
[----:B------:R-:W-:Y:S04]  /*ad80*/  STS.U16 [R7+UR12+0x2980], R166 ;  /* 0x002980a607007988 */ /* 0x000fe8000800040c */
[----:B------:R-:W4:Y:S04]  /*ad90*/  LDL.LU R21, [R1+0x934] ;  /* 0x0009340001157983 */ /* 0x000f280000300800 */
[----:B------:R-:W-:Y:S04]  /*ada0*/  STS.U16 [R7+UR12+0xd80], R155 ;  /* 0x000d809b07007988 */ /* 0x000fe8000800040c */
[----:B------:R-:W2:Y:S04]  /*adb0*/  LDL.LU R18, [R1+0x800] ;  /* 0x0008000001127983 */ /* 0x000ea80000300800 */
[----:B------:R0:W-:Y:S04]  /*adc0*/  STS.U16 [R7+UR12+0x2d80], R156 ;  /* 0x002d809c07007988 */ /* 0x0001e8000800040c */
[----:B------:R-:W3:Y:S04]  /*add0*/  LDL.LU R252, [R1+0x890] ;  /* 0x0008900001fc7983 */ /* 0x000ee80000300800 */
[----:B0-----:R-:W4:Y:S04]  /*ade0*/  LDL.LU R7, [R1+0x940] ;  /* 0x0009400001077983 */ /* 0x001f280000300800 */
[----:B------:R-:W2:Y:S04]  /*adf0*/  LDL.LU R19, [R1+0x9ac] ;  /* 0x0009ac0001137983 */ /* 0x000ea80000300800 */
[----:B------:R-:W3:Y:S04]  /*ae00*/  LDL.LU R244, [R1+0x944] ;  /* 0x0009440001f47983 */ /* 0x000ee80000300800 */
[----:B------:R-:W4:Y:S04]  /*ae10*/  LDL.LU R245, [R1+0x89c] ;  /* 0x00089c0001f57983 */ /* 0x000f280000300800 */
[----:B------:R-:W2:Y:S04]  /*ae20*/  LDL.LU R10, [R1+0x808] ;  /* 0x00080800010a7983 */ /* 0x000ea80000300800 */
[----:B------:R-:W3:Y:S01]  /*ae30*/  LDL.LU R9, [R1+0x8a0] ;  /* 0x0008a00001097983 */ /* 0x000ee20000300800 */
[----:B------:R-:W-:-:S06]  /*ae40*/  PRMT R171, RZ, 0x7610, R171 ;  /* 0x00007610ffab7816 */ /* 0x000fcc00000000ab */
[----:B------:R0:W4:Y:S01]  /*ae50*/  @!P0 LDG.E.U16 R171, desc[UR14][R12.64] ;  /* 0x0000000e0cab8981 */ /* 0x000122000c1e1500 */
[----:B------:R-:W-:Y:S02]  /*ae60*/  PRMT R170, RZ, 0x7610, R170 ;  /* 0x00007610ffaa7816 */ /* 0x000fe400000000aa */
[----:B0-----:R-:W-:-:S05]  /*ae70*/  IADD3 R12, P1, R6, R4, RZ ;  /* 0x00000004060c7210 */ /* 0x001fca0007f3e0ff */
[----:B------:R-:W-:-:S05]  /*ae80*/  IMAD.X R13, R8, 0x1, R0, P1 ;  /* 0x00000001080d7824 */ /* 0x000fca00008e0600 */
        /* <DEDUP_REMOVED lines=10> */
[----:B------:R-:W-:Y:S02]  /*af30*/  PRMT R166, RZ, 0x7610, R166 ;  /* 0x00007610ffa67816 */ /* 0x000fe400000000a6 */
[----:B------:R-:W-:Y:S01]  /*af40*/  PRMT R165, RZ, 0x7610, R165 ;  /* 0x00007610ffa57816 */ /* 0x000fe200000000a5 */
[----:B------:R-:W-:Y:S01]  /*af50*/  STL [R1+0xab4], R6 ;  /* 0x000ab40601007387 */ /* 0x000fe20000100800 */
[----:B------:R-:W-:-:S03]  /*af60*/  PRMT R164, RZ, 0x7610, R164 ;  /* 0x00007610ffa47816 */ /* 0x000fc600000000a4 */
[----:B------:R-:W-:Y:S04]  /*af70*/  STL [R1+0xab8], R8 ;  /* 0x000ab80801007387 */ /* 0x000fe80000100800 */
[----:B------:R-:W-:Y:S04]  /*af80*/  STL [R1+0xabc], R247 ;  /* 0x000abcf701007387 */ /* 0x000fe80000100800 */
[----:B------:R-:W-:Y:S04]  /*af90*/  STL [R1+0xac0], R246 ;  /* 0x000ac0f601007387 */ /* 0x000fe80000100800 */
[----:B------:R-:W-:Y:S04]  /*afa0*/  STL [R1+0xac4], R249 ;  /* 0x000ac4f901007387 */ /* 0x000fe80000100800 */
[----:B------:R-:W-:Y:S01]  /*afb0*/  STL [R1+0xac8], R248 ;  /* 0x000ac8f801007387 */ /* 0x000fe20000100800 */
[----:B---3--:R-:W-:-:S05]  /*afc0*/  IADD3 R12, P1, R9, R4, RZ ;  /* 0x00000004090c7210 */ /* 0x008fca0007f3e0ff */
[----:B--2---:R-:W-:-:S05]  /*afd0*/  IMAD.X R13, R10, 0x1, R0, P1 ;  /* 0x000000010a0d7824 */ /* 0x004fca00008e0600 */
[----:B------:R0:W2:Y:S02]  /*afe0*/  @!P0 LDG.E.U16 R167, desc[UR14][R12.64] ;  /* 0x0000000e0ca78981 */ /* 0x0000a4000c1e1500 */
[----:B0-----:R-:W-:-:S05]  /*aff0*/  IADD3 R12, P1, R244, R4, RZ ;  /* 0x00000004f40c7210 */ /* 0x001fca0007f3e0ff */
[----:B----4-:R-:W-:-:S05]  /*b000*/  IMAD.X R13, R245, 0x1, R0, P1 ;  /* 0x00000001f50d7824 */ /* 0x010fca00008e0600 */
[----:B------:R0:W3:Y:S02]  /*b010*/  @!P0 LDG.E.U16 R166, desc[UR14][R12.64] ;  /* 0x0000000e0ca68981 */ /* 0x0000e4000c1e1500 */
[----:B0-----:R-:W-:-:S05]  /*b020*/  IADD3 R12, P1, R19, R4, RZ ;  /* 0x00000004130c7210 */ /* 0x001fca0007f3e0ff */
[----:B------:R-:W-:-:S05]  /*b030*/  IMAD.X R13, R7, 0x1, R0, P1 ;  /* 0x00000001070d7824 */ /* 0x000fca00008e0600 */
[----:B------:R0:W4:Y:S04]  /*b040*/  @!P0 LDG.E.U16 R165, desc[UR14][R12.64] ;  /* 0x0000000e0ca58981 */ /* 0x000128000c1e1500 */
        /* <DEDUP_REMOVED lines=32> */
[----:B------:R-:W-:Y:S04]  /*b250*/  STS.U16 [R29+UR12+0x200], R229 ;  /* 0x000200e51d007988 */ /* 0x000fe8000800040c */
[----:B------:R-:W-:Y:S04]  /*b260*/  STS.U16 [R29+UR12+0x2200], R230 ;  /* 0x002200e61d007988 */ /* 0x000fe8000800040c */
[----:B------:R-:W-:Y:S04]  /*b270*/  STS.U16 [R29+UR12+0x600], R220 ;  /* 0x000600dc1d007988 */ /* 0x000fe8000800040c */
[----:B------:R-:W-:Y:S04]  /*b280*/  STS.U16 [R29+UR12+0x2600], R221 ;  /* 0x002600dd1d007988 */ /* 0x000fe8000800040c */
[----:B------:R-:W-:Y:S04]  /*b290*/  STS.U16 [R29+UR12+0xa00], R205 ;  /* 0x000a00cd1d007988 */ /* 0x000fe8000800040c */
[----:B------:R-:W-:Y:S04]  /*b2a0*/  STS.U16 [R29+UR12+0x2a00], R206 ;  /* 0x002a00ce1d007988 */ /* 0x000fe8000800040c */
[----:B------:R0:W-:Y:S02]  /*b2b0*/  STS.U16 [R29+UR12+0xe00], R163 ;  /* 0x000e00a31d007988 */ /* 0x0001e4000800040c */
[----:B0-----:R-:W-:-:S06]  /*b2c0*/  PRMT R163, RZ, 0x7610, R163 ;  /* 0x00007610ffa37816 */ /* 0x001fcc00000000a3 */
        /* <DEDUP_REMOVED lines=13> */
[----:B------:R-:W-:-:S03]  /*b3a0*/  PRMT R159, RZ, 0x7610, R159 ;  /* 0x00007610ff9f7816 */ /* 0x000fc6000000009f */
[----:B------:R-:W-:Y:S01]  /*b3b0*/  STL [R1+0xaf4], R243 ;  /* 0x000af4f301007387 */ /* 0x000fe20000100800 */
[----:B------:R-:W-:-:S03]  /*b3c0*/  PRMT R158, RZ, 0x7610, R158 ;  /* 0x00007610ff9e7816 */ /* 0x000fc6000000009e */
[----:B------:R-:W-:Y:S04]  /*b3d0*/  STL [R1+0xaf8], R242 ;  /* 0x000af8f201007387 */ /* 0x000fe80000100800 */
[----:B------:R-:W-:Y:S04]  /*b3e0*/  STL [R1+0xafc], R251 ;  /* 0x000afcfb01007387 */ /* 0x000fe80000100800 */
[----:B------:R-:W-:Y:S04]  /*b3f0*/  STL [R1+0xb00], R250 ;  /* 0x000b00fa01007387 */ /* 0x000fe80000100800 */
[----:B------:R-:W-:Y:S04]  /*b400*/  STL [R1+0xb04], R3 ;  /* 0x000b040301007387 */ /* 0x000fe80000100800 */
[----:B------:R0:W-:Y:S04]  /*b410*/  STS.U16 [R29+UR12+0x2e00], R192 ;  /* 0x002e00c01d007988 */ /* 0x0001e8000800040c */
[----:B------:R-:W-:Y:S04]  /*b420*/  STL [R1+0xb08], R2 ;  /* 0x000b080201007387 */ /* 0x000fe80000100800 */
        /* <DEDUP_REMOVED lines=8> */
[----:B---3--:R-:W-:-:S05]  /*b4b0*/  IADD3 R12, P1, R6, R4, RZ ;  /* 0x00000004060c7210 */ /* 0x008fca0007f3e0ff */
[----:B--2---:R-:W-:-:S05]  /*b4c0*/  IMAD.X R13, R8, 0x1, R0, P1 ;  /* 0x00000001080d7824 */ /* 0x004fca00008e0600 */
[----:B------:R4:W2:Y:S02]  /*b4d0*/  @!P0 LDG.E.U16 R159, desc[UR14][R12.64] ;  /* 0x0000000e0c9f8981 */ /* 0x0008a4000c1e1500 */
[-C--:B----4-:R-:W-:Y:S02]  /*b4e0*/  IADD3 R12, P1, R247, R4.reuse, RZ ;  /* 0x00000004f70c7210 */ /* 0x090fe40007f3e0ff */
[----:B------:R-:W-:Y:S03]  /*b4f0*/  STL [R1+0xb0c], R6 ;  /* 0x000b0c0601007387 */ /* 0x000fe60000100800 */
[----:B------:R-:W-:Y:S01]  /*b500*/  IMAD.X R13, R246, 0x1, R0, P1 ;  /* 0x00000001f60d7824 */ /* 0x000fe200008e0600 */
[----:B------:R-:W-:Y:S04]  /*b510*/  STL [R1+0xb10], R8 ;  /* 0x000b100801007387 */ /* 0x000fe80000100800 */
[----:B------:R-:W-:Y:S04]  /*b520*/  STL [R1+0xb14], R247 ;  /* 0x000b14f701007387 */ /* 0x000fe80000100800 */
[----:B------:R3:W4:Y:S04]  /*b530*/  @!P0 LDG.E.U16 R158, desc[UR14][R12.64] ;  /* 0x0000000e0c9e8981 */ /* 0x000728000c1e1500 */
[----:B------:R-:W-:Y:S04]  /*b540*/  STL [R1+0xb18], R246 ;  /* 0x000b18f601007387 */ /* 0x000fe80000100800 */
[----:B------:R-:W-:Y:S01]  /*b550*/  STL [R1+0xb1c], R249 ;  /* 0x000b1cf901007387 */ /* 0x000fe20000100800 */
[----:B---3--:R-:W-:-:S03]  /*b560*/  IADD3 R12, P1, R249, R4, RZ ;  /* 0x00000004f90c7210 */ /* 0x008fc60007f3e0ff */
[----:B------:R3:W-:Y:S04]  /*b570*/  STL [R1+0xb20], R248 ;  /* 0x000b20f801007387 */ /* 0x0007e80000100800 */
[----:B------:R-:W2:Y:S01]  /*b580*/  LDL R30, [R1+0x9cc] ;  /* 0x0009cc00011e7983 */ /* 0x000ea20000100800 */
[----:B------:R-:W-:-:S03]  /*b590*/  IMAD.X R13, R248, 0x1, R0, P1 ;  /* 0x00000001f80d7824 */ /* 0x000fc600008e0600 */
[----:B0-----:R-:W4:Y:S04]  /*b5a0*/  LDL.LU R29, [R1+0x8d8] ;  /* 0x0008d800011d7983 */ /* 0x001f280000300800 */
[----:B-1----:R-:W4:Y:S04]  /*b5b0*/  LDL.LU R28, [R1+0x828] ;  /* 0x00082800011c7983 */ /* 0x002f280000300800 */
[----:B---3--:R-:W3:Y:S04]  /*b5c0*/  LDL.LU R248, [R1+0x7cc] ;  /* 0x0007cc0001f87983 */ /* 0x008ee80000300800 */
[----:B------:R-:W2:Y:S04]  /*b5d0*/  LDL.LU R249, [R1+0x82c] ;  /* 0x00082c0001f97983 */ /* 0x000ea80000300800 */
[----:B------:R-:W4:Y:S04]  /*b5e0*/  LDL.LU R246, [R1+0x8e4] ;  /* 0x0008e40001f67983 */ /* 0x000f280000300800 */
[----:B------:R-:W3:Y:S04]  /*b5f0*/  LDL.LU R247, [R1+0x980] ;  /* 0x0009800001f77983 */ /* 0x000ee80000300800 */
[----:B------:R-:W2:Y:S04]  /*b600*/  LDL.LU R8, [R1+0x838] ;  /* 0x0008380001087983 */ /* 0x000ea80000300800 */
[----:B------:R-:W4:Y:S04]  /*b610*/  LDL.LU R6, [R1+0x8e8] ;  /* 0x0008e80001067983 */ /* 0x000f280000300800 */
[----:B------:R-:W3:Y:S04]  /*b620*/  LDL.LU R2, [R1+0x7d4] ;  /* 0x0007d40001027983 */ /* 0x000ee80000300800 */
[----:B------:R-:W2:Y:S04]  /*b630*/  LDL.LU R3, [R1+0x83c] ;  /* 0x00083c0001037983 */ /* 0x000ea80000300800 */
[----:B------:R-:W4:Y:S04]  /*b640*/  LDL.LU R250, [R1+0x8f4] ;  /* 0x0008f40001fa7983 */ /* 0x000f280000300800 */
[----:B------:R-:W3:Y:S04]  /*b650*/  LDL.LU R251, [R1+0x988] ;  /* 0x0009880001fb7983 */ /* 0x000ee80000300800 */
[----:B------:R-:W2:Y:S04]  /*b660*/  LDL.LU R242, [R1+0x848] ;  /* 0x0008480001f27983 */ /* 0x000ea80000300800 */
[----:B------:R-:W4:Y:S01]  /*b670*/  LDL.LU R243, [R1+0x8f8] ;  /* 0x0008f80001f37983 */ /* 0x000f220000300800 */
[----:B------:R-:W-:-:S06]  /*b680*/  PRMT R157, RZ, 0x7610, R157 ;  /* 0x00007610ff9d7816 */ /* 0x000fcc000000009d */
[----:B------:R0:W3:Y:S01]  /*b690*/  @!P0 LDG.E.U16 R157, desc[UR14][R12.64] ;  /* 0x0000000e0c9d8981 */ /* 0x0000e2000c1e1500 */
[----:B------:R-:W-:Y:S02]  /*b6a0*/  PRMT R156, RZ, 0x7610, R156 ;  /* 0x00007610ff9c7816 */ /* 0x000fe4000000009c */
[----:B0-----:R-:W-:-:S05]  /*b6b0*/  IADD3 R12, P1, R9, R4, RZ ;  /* 0x00000004090c7210 */ /* 0x001fca0007f3e0ff */
[----:B------:R-:W-:-:S05]  /*b6c0*/  IMAD.X R13, R10, 0x1, R0, P1 ;  /* 0x000000010a0d7824 */ /* 0x000fca00008e0600 */
        /* <DEDUP_REMOVED lines=18> */
[----:B------:R-:W-:Y:S02]  /*b7f0*/  PRMT R22, RZ, 0x7610, R22 ;  /* 0x00007610ff167816 */ /* 0x000fe40000000016 */
[----:B------:R-:W-:Y:S02]  /*b800*/  PRMT R17, RZ, 0x7610, R17 ;  /* 0x00007610ff117816 */ /* 0x000fe40000000011 */
[----:B------:R-:W-:Y:S02]  /*b810*/  PRMT R16, RZ, 0x7610, R16 ;  /* 0x00007610ff107816 */ /* 0x000fe40000000010 */
[----:B------:R-:W-:Y:S01]  /*b820*/  PRMT R15, RZ, 0x7610, R15 ;  /* 0x00007610ff0f7816 */ /* 0x000fe2000000000f */
[----:B------:R-:W-:Y:S01]  /*b830*/  STS.U16 [R31+UR12+0x300], R239 ;  /* 0x000300ef1f007988 */ /* 0x000fe2000800040c */
[----:B------:R-:W-:-:S03]  /*b840*/  PRMT R14, RZ, 0x7610, R14 ;  /* 0x00007610ff0e7816 */ /* 0x000fc6000000000e */
[----:B------:R-:W-:Y:S04]  /*b850*/  STS.U16 [R31+UR12+0x2300], R238 ;  /* 0x002300ee1f007988 */ /* 0x000fe8000800040c */
[----:B------:R-:W-:Y:S04]  /*b860*/  STS.U16 [R31+UR12+0x700], R232 ;  /* 0x000700e81f007988 */ /* 0x000fe8000800040c */
[----:B------:R-:W-:Y:S04]  /*b870*/  STS.U16 [R31+UR12+0x2700], R233 ;  /* 0x002700e91f007988 */ /* 0x000fe8000800040c */
[----:B------:R-:W-:Y:S04]  /*b880*/  STS.U16 [R31+UR12+0xb00], R223 ;  /* 0x000b00df1f007988 */ /* 0x000fe8000800040c */
[----:B------:R-:W-:Y:S04]  /*b890*/  STS.U16 [R31+UR12+0x2b00], R224 ;  /* 0x002b00e01f007988 */ /* 0x000fe8000800040c */
[----:B------:R-:W-:Y:S04]  /*b8a0*/  STS.U16 [R31+UR12+0xf00], R213 ;  /* 0x000f00d51f007988 */ /* 0x000fe8000800040c */
[----:B------:R-:W-:Y:S01]  /*b8b0*/  STS.U16 [R31+UR12+0x2f00], R215 ;  /* 0x002f00d71f007988 */ /* 0x000fe2000800040c */
[----:B------:R-:W-:-:S02]  /*b8c0*/  PRMT R11, RZ, 0x7610, R11 ;  /* 0x00007610ff0b7816 */ /* 0x000fc4000000000b */
[----:B----4-:R-:W-:-:S05]  /*b8d0*/  IADD3 R12, P1, R243, R4, RZ ;  /* 0x00000004f30c7210 */ /* 0x010fca0007f3e0ff */
[----:B--2---:R-:W-:-:S05]  /*b8e0*/  IMAD.X R13, R242, 0x1, R0, P1 ;  /* 0x00000001f20d7824 */ /* 0x004fca00008e0600 */
[----:B------:R3:W2:Y:S02]  /*b8f0*/  @!P0 LDG.E.U16 R23, desc[UR14][R12.64] ;  /* 0x0000000e0c178981 */ /* 0x0006a4000c1e1500 */
[----:B---3--:R-:W-:-:S05]  /*b900*/  IADD3 R12, P1, R251, R4, RZ ;  /* 0x00000004fb0c7210 */ /* 0x008fca0007f3e0ff */
[----:B------:R-:W-:-:S05]  /*b910*/  IMAD.X R13, R250, 0x1, R0, P1 ;  /* 0x00000001fa0d7824 */ /* 0x000fca00008e0600 */
[----:B------:R0:W3:Y:S02]  /*b920*/  @!P0 LDG.E.U16 R22, desc[UR14][R12.64] ;  /* 0x0000000e0c168981 */ /* 0x0000e4000c1e1500 */
        /* <DEDUP_REMOVED lines=8> */
[----:B------:R0:W4:Y:S02]  /*b9b0*/  @!P0 LDG.E.U16 R15, desc[UR14][R12.64] ;  /* 0x0000000e0c0f8981 */ /* 0x000124000c1e1500 */
[----:B0-----:R-:W-:-:S05]  /*b9c0*/  IADD3 R12, P1, R249, R4, RZ ;  /* 0x00000004f90c7210 */ /* 0x001fca0007f3e0ff */
[----:B------:R-:W-:Y:S01]  /*b9d0*/  IMAD.X R13, R248, 0x1, R0, P1 ;  /* 0x00000001f80d7824 */ /* 0x000fe200008e0600 */
[----:B------:R-:W-:Y:S04]  /*b9e0*/  STS.U16 [R30+UR12+0x380], R241 ;  /* 0x000380f11e007988 */ /* 0x000fe8000800040c */
[----:B------:R0:W4:Y:S04]  /*b9f0*/  @!P0 LDG.E.U16 R14, desc[UR14][R12.64] ;  /* 0x0000000e0c0e8981 */ /* 0x000128000c1e1500 */
[----:B------:R-:W-:Y:S04]  /*ba00*/  STS.U16 [R30+UR12+0x2380], R240 ;  /* 0x002380f01e007988 */ /* 0x000fe8000800040c */
[----:B------:R-:W-:Y:S01]  /*ba10*/  STL.64 [R1+0xf38], R28 ;  /* 0x000f381c01007387 */ /* 0x000fe20000100a00 */
[----:B0-----:R-:W-:-:S03]  /*ba20*/  IADD3 R12, P1, R29, R4, RZ ;  /* 0x000000041d0c7210 */ /* 0x001fc60007f3e0ff */
[----:B------:R-:W-:Y:S04]  /*ba30*/  STS.U16 [R30+UR12+0x780], R237 ;  /* 0x000780ed1e007988 */ /* 0x000fe8000800040c */
[----:B------:R-:W-:Y:S01]  /*ba40*/  STL.64 [R1+0xf30], R26 ;  /* 0x000f301a01007387 */ /* 0x000fe20000100a00 */
[----:B------:R-:W-:-:S03]  /*ba50*/  IMAD.X R13, R28, 0x1, R0, P1 ;  /* 0x000000011c0d7824 */ /* 0x000fc600008e0600 */
[----:B------:R-:W-:Y:S04]  /*ba60*/  STS.U16 [R30+UR12+0x2780], R236 ;  /* 0x002780ec1e007988 */ /* 0x000fe8000800040c */
[----:B------:R0:W-:Y:S04]  /*ba70*/  STL.64 [R1+0xf28], R24 ;  /* 0x000f281801007387 */ /* 0x0001e80000100a00 */
[----:B------:R-:W-:Y:S04]  /*ba80*/  STS.U16 [R30+UR12+0xb80], R228 ;  /* 0x000b80e41e007988 */ /* 0x000fe8000800040c */
[----:B------:R-:W-:Y:S04]  /*ba90*/  STS.U16 [R30+UR12+0x2b80], R227 ;  /* 0x002b80e31e007988 */ /* 0x000fe8000800040c */
[----:B0-----:R-:W4:Y:S04]  /*baa0*/  LDL.LU.64 R24, [R1+0x400] ;  /* 0x0004000001187983 */ /* 0x001f280000300a00 */
[----:B------:R-:W-:Y:S04]  /*bab0*/  STS.U16 [R30+UR12+0xf80], R217 ;  /* 0x000f80d91e007988 */ /* 0x000fe8000800040c */
[----:B------:R-:W4:Y:S04]  /*bac0*/  LDL.LU.64 R26, [R1+0x408] ;  /* 0x00040800011a7983 */ /* 0x000f280000300a00 */
[----:B------:R0:W-:Y:S04]  /*bad0*/  STS.U16 [R30+UR12+0x2f80], R216 ;  /* 0x002f80d81e007988 */ /* 0x0001e8000800040c */
[----:B------:R-:W4:Y:S04]  /*bae0*/  LDL.LU.64 R28, [R1+0x410] ;  /* 0x00041000011c7983 */ /* 0x000f280000300a00 */
[----:B------:R1:W4:Y:S04]  /*baf0*/  @!P0 LDG.E.U16 R11, desc[UR14][R12.64] ;  /* 0x0000000e0c0b8981 */ /* 0x000328000c1e1500 */
[----:B0-----:R-:W4:Y:S04]  /*bb00*/  LDL.LU.64 R30, [R1+0x418] ;  /* 0x00041800011e7983 */ /* 0x001f280000300a00 */
[----:B------:R-:W4:Y:S04]  /*bb10*/  LDL.LU.64 R32, [R1+0x420] ;  /* 0x0004200001207983 */ /* 0x000f280000300a00 */
        /* <DEDUP_REMOVED lines=58> */
[----:B------:R-:W4:Y:S01]  /*bec0*/  LDL.LU.64 R150, [R1+0x5f8] ;  /* 0x0005f80001967983 */ /* 0x000f220000300a00 */
[----:B-1----:R-:W-:-:S03]  /*bed0*/  LOP3.LUT R12, R5, 0x20, RZ, 0x3c, !PT ;  /* 0x00000020050c7812 */ /* 0x002fc600078e3cff */
[----:B------:R-:W-:Y:S04]  /*bee0*/  STS.U16 [R5+UR12+0x4000], R212 ;  /* 0x004000d405007988 */ /* 0x000fe8000800040c */
        /* <DEDUP_REMOVED lines=56> */
[----:B--2---:R-:W-:Y:S04]  /*c270*/  STS.U16 [R12+UR12+0x7100], R23 ;  /* 0x007100170c007988 */ /* 0x004fe8000800040c */
[----:B---3--:R-:W-:Y:S04]  /*c280*/  STS.U16 [R12+UR12+0x7300], R22 ;  /* 0x007300160c007988 */ /* 0x008fe8000800040c */
[----:B----4-:R-:W-:Y:S04]  /*c290*/  STS.U16 [R12+UR12+0x7500], R17 ;  /* 0x007500110c007988 */ /* 0x010fe8000800040c */
[----:B------:R-:W-:Y:S04]  /*c2a0*/  STS.U16 [R12+UR12+0x7700], R16 ;  /* 0x007700100c007988 */ /* 0x000fe8000800040c */
[----:B------:R-:W-:Y:S04]  /*c2b0*/  STS.U16 [R12+UR12+0x7900], R15 ;  /* 0x0079000f0c007988 */ /* 0x000fe8000800040c */
[----:B------:R-:W-:Y:S04]  /*c2c0*/  STS.U16 [R12+UR12+0x7b00], R14 ;  /* 0x007b000e0c007988 */ /* 0x000fe8000800040c */
[----:B------:R0:W-:Y:S01]  /*c2d0*/  STS.U16 [R12+UR12+0x7d00], R11 ;  /* 0x007d000b0c007988 */ /* 0x0001e2000800040c */
[----:B------:R1:W-:Y:S06]  /*c2e0*/  MEMBAR.ALL.CTA ;  /* 0x0000000000007992 */ /* 0x0003ec0000008000 */
[----:B-1----:R-:W1:Y:S02]  /*c2f0*/  FENCE.VIEW.ASYNC.S ;  /* 0x00000000000073c6 */ /* 0x002e640000000000 */
[----:B-1----:R-:W-:Y:S06]  /*c300*/  BAR.SYNC.DEFER_BLOCKING 0x0 ;  /* 0x0000000000007b1d */ /* 0x002fec0000010000 */
[----:B------:R-:W-:Y:S01]  /*c310*/  UMOV UR4, UR13 ;  /* 0x0000000d00047c82 */ /* 0x000fe20008000000 */
[----:B------:R-:W-:Y:S01]  /*c320*/  UMOV UR5, 0x40000040 ;  /* 0x4000004000057882 */ /* 0x000fe20000000000 */
[----:B------:R-:W-:-:S06]  /*c330*/  WARPGROUP.ARRIVE ;  /* 0x00000000000079c5 */ /* 0x000fcc0000000000 */
[----:B------:R-:W-:Y:S03]  /*c340*/  HGMMA.64x256x16.F32 R24, gdesc[UR4].tnspA, R24, gsb0 ;  /* 0x23e00000041879f0 */ /* 0x000fe60008000818 */
[----:B------:R-:W-:Y:S02]  /*c350*/  WARPGROUP.DEPBAR.LE gsb0, 0x0 ;  /* 0x00008000000079c5 */ /* 0x000fe40000010000 */
[----:B------:R-:W-:-:S15]  /*c360*/  WARPGROUP.ARRIVE ;  /* 0x00000000000079c5 */ /* 0x000fde0000000000 */
[----:B------:R-:W-:-:S08]  /*c370*/  NOP ;  /* 0x0000000000007918 */ /* 0x000fd00000000000 */
[----:B------:R-:W-:Y:S03]  /*c380*/  HGMMA.64x256x16.F32 R24, gdesc[UR8].tnspA, R24, gsb0 ;  /* 0x23e00000081879f0 */ /* 0x000fe60008000818 */
[----:B------:R-:W-:Y:S02]  /*c390*/  WARPGROUP.DEPBAR.LE gsb0, 0x0 ;  /* 0x00008000000079c5 */ /* 0x000fe40000010000 */
[----:B------:R-:W-:Y:S04]  /*c3a0*/  STL.64 [R1+0x400], R24 ;  /* 0x0004001801007387 */ /* 0x000fe80000100a00 */
[----:B------:R-:W-:Y:S04]  /*c3b0*/  STL.64 [R1+0x408], R26 ;  /* 0x0004081a01007387 */ /* 0x000fe80000100a00 */
[----:B------:R1:W-:Y:S04]  /*c3c0*/  STL.64 [R1+0x410], R28 ;  /* 0x0004101c01007387 */ /* 0x0003e80000100a00 */
        /* <DEDUP_REMOVED lines=57> */
[----:B------:R4:W-:Y:S01]  /*c760*/  STL.64 [R1+0x5e0], R144 ;  /* 0x0005e09001007387 */ /* 0x0009e20000100a00 */
[----:B------:R-:W-:-:S03]  /*c770*/  IMAD.MOV.U32 R241, RZ, RZ, R26 ;  /* 0x000000fffff17224 */ /* 0x000fc600078e001a */
[----:B------:R4:W-:Y:S01]  /*c780*/  STL.64 [R1+0x5e8], R146 ;  /* 0x0005e89201007387 */ /* 0x0009e20000100a00 */
[----:B0-----:R-:W-:-:S03]  /*c790*/  IMAD.MOV.U32 R11, RZ, RZ, R24 ;  /* 0x000000ffff0b7224 */ /* 0x001fc600078e0018 */
[----:B------:R0:W-:Y:S04]  /*c7a0*/  STL.64 [R1+0x5f0], R148 ;  /* 0x0005f09401007387 */ /* 0x0001e80000100a00 */
[----:B------:R0:W-:Y:S04]  /*c7b0*/  STL.64 [R1+0x5f8], R150 ;  /* 0x0005f89601007387 */ /* 0x0001e80000100a00 */
[----:B-1----:R-:W2:Y:S04]  /*c7c0*/  LDL.LU.64 R28, [R1+0xf38] ;  /* 0x000f3800011c7983 */ /* 0x002ea80000300a00 */
[----:B------:R-:W3:Y:S04]  /*c7d0*/  LDL.LU.64 R26, [R1+0xf30] ;  /* 0x000f3000011a7983 */ /* 0x000ee80000300a00 */
[----:B------:R-:W4:Y:S01]  /*c7e0*/  LDL.LU.64 R24, [R1+0xf28] ;  /* 0x000f280001187983 */ /* 0x000f220000300a00 */
[----:B------:R-:W-:-:S02]  /*c7f0*/  IMAD.MOV.U32 R156, RZ, RZ, R97 ;  /* 0x000000ffff9c7224 */ /* 0x000fc400078e0061 */
[----:B------:R-:W-:Y:S02]  /*c800*/  IMAD.MOV.U32 R152, RZ, RZ, R96 ;  /* 0x000000ffff987224 */ /* 0x000fe400078e0060 */
[----:B------:R-:W-:Y:S02]  /*c810*/  IMAD.MOV.U32 R157, RZ, RZ, R99 ;  /* 0x000000ffff9d7224 */ /* 0x000fe400078e0063 */
[----:B------:R-:W-:Y:S02]  /*c820*/  IMAD.MOV.U32 R153, RZ, RZ, R98 ;  /* 0x000000ffff997224 */ /* 0x000fe400078e0062 */
[----:B------:R-:W-:Y:S02]  /*c830*/  IMAD.MOV.U32 R164, RZ, RZ, R101 ;  /* 0x000000ffffa47224 */ /* 0x000fe400078e0065 */
[----:B------:R-:W-:Y:S02]  /*c840*/  IMAD.MOV.U32 R160, RZ, RZ, R100 ;  /* 0x000000ffffa07224 */ /* 0x000fe400078e0064 */
        /* <DEDUP_REMOVED lines=38> */
[----:B--2---:R-:W-:Y:S02]  /*cab0*/  IMAD.MOV.U32 R15, RZ, RZ, R29 ;  /* 0x000000ffff0f7224 */ /* 0x004fe400078e001d */
[----:B------:R-:W-:Y:S02]  /*cac0*/  IMAD.MOV.U32 R14, RZ, RZ, R28 ;  /* 0x000000ffff0e7224 */ /* 0x000fe400078e001c */
[----:B---3--:R-:W-:Y:S02]  /*cad0*/  IMAD.MOV.U32 R17, RZ, RZ, R27 ;  /* 0x000000ffff117224 */ /* 0x008fe400078e001b */
[----:B------:R-:W-:Y:S02]  /*cae0*/  IMAD.MOV.U32 R16, RZ, RZ, R26 ;  /* 0x000000ffff107224 */ /* 0x000fe400078e001a */
[----:B----4-:R-:W-:-:S02]  /*caf0*/  IMAD.MOV.U32 R13, RZ, RZ, R25 ;  /* 0x000000ffff0d7224 */ /* 0x010fc400078e0019 */
[----:B------:R-:W-:Y:S02]  /*cb00*/  IMAD.MOV.U32 R12, RZ, RZ, R24 ;  /* 0x000000ffff0c7224 */ /* 0x000fe400078e0018 */
[----:B------:R-:W2:Y:S04]  /*cb10*/  LDL.LU.64 R24, [R1] ;  /* 0x0000000001187983 */ /* 0x000ea80000300a00 */
[----:B------:R-:W3:Y:S04]  /*cb20*/  LDL.LU.64 R26, [R1+0x8] ;  /* 0x00000800011a7983 */ /* 0x000ee80000300a00 */
[----:B------:R-:W4:Y:S04]  /*cb30*/  LDL.LU.64 R28, [R1+0x10] ;  /* 0x00001000011c7983 */ /* 0x000f280000300a00 */
[----:B------:R-:W2:Y:S04]  /*cb40*/  LDL.LU.64 R30, [R1+0x18] ;  /* 0x00001800011e7983 */ /* 0x000ea80000300a00 */
        /* <DEDUP_REMOVED lines=58> */
[----:B0-----:R-:W4:Y:S04]  /*cef0*/  LDL.LU.64 R148, [R1+0x1f0] ;  /* 0x0001f00001947983 */ /* 0x001f280000300a00 */
[----:B------:R-:W2:Y:S04]  /*cf00*/  LDL.LU.64 R150, [R1+0x1f8] ;  /* 0x0001f80001967983 */ /* 0x000ea80000300a00 */
[----:B--2---:R-:W-:Y:S04]  /*cf10*/  STL.64 [R1+0xf20], R150 ;  /* 0x000f209601007387 */ /* 0x004fe80000100a00 */
[----:B----4-:R-:W-:Y:S04]  /*cf20*/  STL.64 [R1+0xf18], R148 ;  /* 0x000f189401007387 */ /* 0x010fe80000100a00 */
[----:B---3--:R-:W-:Y:S04]  /*cf30*/  STL.64 [R1+0xf10], R146 ;  /* 0x000f109201007387 */ /* 0x008fe80000100a00 */
        /* <DEDUP_REMOVED lines=61> */
[----:B0-----:R-:W2:Y:S04]  /*d310*/  LDL.LU.64 R24, [R1+0x200] ;  /* 0x0002000001187983 */ /* 0x001ea80000300a00 */
[----:B------:R-:W2:Y:S04]  /*d320*/  LDL.LU.64 R26, [R1+0x208] ;  /* 0x00020800011a7983 */ /* 0x000ea80000300a00 */
        /* <DEDUP_REMOVED lines=61> */
[----:B------:R-:W2:Y:S01]  /*d700*/  LDL.LU.64 R150, [R1+0x3f8] ;  /* 0x0003f80001967983 */ /* 0x000ea20000300a00 */
[----:B------:R-:W-:Y:S01]  /*d710*/  UMOV UR18, UR6 ;  /* 0x0000000600127c82 */ /* 0x000fe20008000000 */
[----:B------:R-:W-:Y:S01]  /*d720*/  UMOV UR19, UR7 ;  /* 0x0000000700137c82 */ /* 0x000fe20008000000 */
[----:B------:R-:W-:Y:S01]  /*d730*/  UMOV UR22, UR10 ;  /* 0x0000000a00167c82 */ /* 0x000fe20008000000 */
[----:B------:R-:W-:Y:S01]  /*d740*/  UMOV UR23, UR11 ;  /* 0x0000000b00177c82 */ /* 0x000fe20008000000 */
[----:B--2---:R-:W-:-:S06]  /*d750*/  WARPGROUP.ARRIVE ;  /* 0x00000000000079c5 */ /* 0x004fcc0000000000 */
        /* <DEDUP_REMOVED lines=69> */
[----:B------:R0:W-:Y:S01]  /*dbb0*/  STL.64 [R1+0x3f8], R150 ;  /* 0x0003f89601007387 */ /* 0x0001e20000100a00 */
[----:B------:R-:W-:-:S02]  /*dbc0*/  IMAD.MOV.U32 R239, RZ, RZ, R139 ;  /* 0x000000ffffef7224 */ /* 0x000fc400078e008b */
[----:B------:R-:W-:Y:S02]  /*dbd0*/  IMAD.MOV.U32 R235, RZ, RZ, R138 ;  /* 0x000000ffffeb7224 */ /* 0x000fe400078e008a */
[----:B------:R-:W-:Y:S01]  /*dbe0*/  IMAD.MOV.U32 R238, RZ, RZ, R137 ;  /* 0x000000ffffee7224 */ /* 0x000fe200078e0089 */
[----:B0-----:R-:W2:Y:S04]  /*dbf0*/  LDL.LU.64 R150, [R1+0xf20] ;  /* 0x000f200001967983 */ /* 0x001ea80000300a00 */
[----:B------:R-:W2:Y:S04]  /*dc00*/  LDL.LU.64 R148, [R1+0xf18] ;  /* 0x000f180001947983 */ /* 0x000ea80000300a00 */
[----:B------:R-:W2:Y:S01]  /*dc10*/  LDL.LU.64 R146, [R1+0xf10] ;  /* 0x000f100001927983 */ /* 0x000ea20000300a00 */
[----:B------:R-:W-:-:S03]  /*dc20*/  IMAD.MOV.U32 R234, RZ, RZ, R136 ;  /* 0x000000ffffea7224 */ /* 0x000fc600078e0088 */
        /* <DEDUP_REMOVED lines=11> */
[----:B------:R-:W-:Y:S02]  /*dce0*/  IMAD.MOV.U32 R222, RZ, RZ, R129 ;  /* 0x000000ffffde7224 */ /* 0x000fe400078e0081 */
[----:B------:R-:W-:Y:S01]  /*dcf0*/  IMAD.MOV.U32 R218, RZ, RZ, R128 ;  /* 0x000000ffffda7224 */ /* 0x000fe200078e0080 */
[----:B------:R-:W2:Y:S01]  /*dd00*/  LDL.LU.64 R132, [R1+0xed8] ;  /* 0x000ed80001847983 */ /* 0x000ea20000300a00 */
[----:B------:R-:W-:Y:S02]  /*dd10*/  IMAD.MOV.U32 R215, RZ, RZ, R127 ;  /* 0x000000ffffd77224 */ /* 0x000fe400078e007f */
[----:B------:R-:W-:Y:S01]  /*dd20*/  IMAD.MOV.U32 R211, RZ, RZ, R126 ;  /* 0x000000ffffd37224 */ /* 0x000fe200078e007e */
[----:B------:R-:W2:Y:S01]  /*dd30*/  LDL.LU.64 R130, [R1+0xed0] ;  /* 0x000ed00001827983 */ /* 0x000ea20000300a00 */
[----:B------:R-:W-:Y:S02]  /*dd40*/  IMAD.MOV.U32 R214, RZ, RZ, R125 ;  /* 0x000000ffffd67224 */ /* 0x000fe400078e007d */
[----:B------:R-:W-:Y:S01]  /*dd50*/  IMAD.MOV.U32 R210, RZ, RZ, R124 ;  /* 0x000000ffffd27224 */ /* 0x000fe200078e007c */
[----:B------:R-:W2:Y:S01]  /*dd60*/  LDL.LU.64 R128, [R1+0xec8] ;  /* 0x000ec80001807983 */ /* 0x000ea20000300a00 */
[----:B------:R-:W-:-:S02]  /*dd70*/  IMAD.MOV.U32 R207, RZ, RZ, R123 ;  /* 0x000000ffffcf7224 */ /* 0x000fc400078e007b */
        /* <DEDUP_REMOVED lines=49> */
[----:B------:R-:W-:-:S03]  /*e090*/  IMAD.MOV.U32 R23, RZ, RZ, R75 ;  /* 0x000000ffff177224 */ /* 0x000fc600078e004b */
[----:B------:R-:W2:Y:S01]  /*e0a0*/  LDL.LU.64 R82, [R1+0xe10] ;  /* 0x000e100001527983 */ /* 0x000ea20000300a00 */
[----:B------:R-:W-:-:S03]  /*e0b0*/  IMAD.MOV.U32 R22, RZ, RZ, R73 ;  /* 0x000000ffff167224 */ /* 0x000fc600078e0049 */
        /* <DEDUP_REMOVED lines=38> */
[----:B------:R-:W-:Y:S01]  /*e320*/  HGMMA.64x256x16.F32 R24, gdesc[UR28].tnspA, R24, gsb0 ;  /* 0x23e000001c1879f0 */ /* 0x000fe20008000818 */
[----:B------:R-:W-:-:S04]  /*e330*/  LOP3.LUT R13, R13, R12, RZ, 0x3c, !PT ;  /* 0x0000000c0d0d7212 */ /* 0x000fc800078e3cff */
[----:B------:R-:W-:-:S04]  /*e340*/  LOP3.LUT R12, R13, R12, RZ, 0x3c, !PT ;  /* 0x0000000c0d0c7212 */ /* 0x000fc800078e3cff */
[----:B------:R-:W-:-:S03]  /*e350*/  LOP3.LUT R13, R13, R12, RZ, 0x3c, !PT ;  /* 0x0000000c0d0d7212 */ /* 0x000fc600078e3cff */
[----:B------:R-:W-:Y:S01]  /*e360*/  IMAD.WIDE R12, R231, 0x2, R12 ;  /* 0x00000002e70c7825 */ /* 0x000fe200078e020c */
[----:B------:R-:W-:Y:S02]  /*e370*/  WARPGROUP.DEPBAR.LE gsb0, 0x0 ;  /* 0x00008000000079c5 */ /* 0x000fe40000010000 */
[----:B------:R-:W-:Y:S04]  /*e380*/  STL.64 [R1], R24 ;  /* 0x0000001801007387 */ /* 0x000fe80000100a00 */
        /* <DEDUP_REMOVED lines=123> */
[----:B------:R-:W2:Y:S04]  /*eb40*/  LDL.LU.64 R32, [R1+0xb48] ;  /* 0x000b480001207983 */ /* 0x000ea80000300a00 */
[----:B------:R-:W2:Y:S04]  /*eb50*/  LDL.LU.64 R30, [R1+0xb40] ;  /* 0x000b4000011e7983 */ /* 0x000ea80000300a00 */
[----:B------:R-:W2:Y:S04]  /*eb60*/  LDL.LU.64 R28, [R1+0xb38] ;  /* 0x000b3800011c7983 */ /* 0x000ea80000300a00 */
[----:B------:R-:W2:Y:S04]  /*eb70*/  LDL.LU.64 R26, [R1+0xb30] ;  /* 0x000b3000011a7983 */ /* 0x000ea80000300a00 */
[----:B------:R-:W2:Y:S04]  /*eb80*/  LDL.LU.64 R24, [R1+0xb28] ;  /* 0x000b280001187983 */ /* 0x000ea80000300a00 */
[----:B------:R0:W-:Y:S04]  /*eb90*/  STL [R1+0x978], R12 ;  /* 0x0009780c01007387 */ /* 0x0001e80000100800 */
[----:B------:R1:W-:Y:S04]  /*eba0*/  STL [R1+0x8d4], R13 ;  /* 0x0008d40d01007387 */ /* 0x0003e80000100800 */
[----:B0-----:R-:W3:Y:S04]  /*ebb0*/  LDL.LU R12, [R1+0x8dc] ;  /* 0x0008dc00010c7983 */ /* 0x001ee80000300800 */
[----:B-1----:R-:W3:Y:S01]  /*ebc0*/  LDL.LU R13, [R1+0x97c] ;  /* 0x00097c00010d7983 */ /* 0x002ee20000300800 */
[----:B------:R-:W-:-:S02]  /*ebd0*/  LOP3.LUT R17, R17, R16, RZ, 0x3c, !PT ;  /* 0x0000001011117212 */ /* 0x000fc400078e3cff */
[----:B------:R-:W-:Y:S02]  /*ebe0*/  LOP3.LUT R15, R15, R14, RZ, 0x3c, !PT ;  /* 0x0000000e0f0f7212 */ /* 0x000fe400078e3cff */
[----:B------:R-:W-:Y:S02]  /*ebf0*/  LOP3.LUT R16, R17, R16, RZ, 0x3c, !PT ;  /* 0x0000001011107212 */ /* 0x000fe400078e3cff */
[----:B------:R-:W-:Y:S02]  /*ec00*/  LOP3.LUT R14, R15, R14, RZ, 0x3c, !PT ;  /* 0x0000000e0f0e7212 */ /* 0x000fe400078e3cff */
[----:B------:R-:W-:Y:S02]  /*ec10*/  LOP3.LUT R17, R17, R16, RZ, 0x3c, !PT ;  /* 0x0000001011117212 */ /* 0x000fe400078e3cff */
[----:B------:R-:W-:Y:S01]  /*ec20*/  LOP3.LUT R15, R15, R14, RZ, 0x3c, !PT ;  /* 0x0000000e0f0f7212 */ /* 0x000fe200078e3cff */
[----:B------:R-:W-:-:S04]  /*ec30*/  IMAD.WIDE R16, R231, 0x2, R16 ;  /* 0x00000002e7107825 */ /* 0x000fc800078e0210 */
[----:B------:R-:W-:Y:S01]  /*ec40*/  IMAD.WIDE R14, R231, 0x2, R14 ;  /* 0x00000002e70e7825 */ /* 0x000fe200078e020e */
[----:B------:R-:W-:Y:S04]  /*ec50*/  STL [R1+0x824], R16 ;  /* 0x0008241001007387 */ /* 0x000fe80000100800 */
[----:B------:R-:W-:Y:S04]  /*ec60*/  STL [R1+0x7c8], R17 ;  /* 0x0007c81101007387 */ /* 0x000fe80000100800 */
[----:B------:R0:W-:Y:S04]  /*ec70*/  STL [R1+0x8d8], R14 ;  /* 0x0008d80e01007387 */ /* 0x0001e80000100800 */
[----:B------:R1:W-:Y:S04]  /*ec80*/  STL [R1+0x828], R15 ;  /* 0x0008280f01007387 */ /* 0x0003e80000100800 */
[----:B0-----:R-:W4:Y:S04]  /*ec90*/  LDL.LU R14, [R1+0x830] ;  /* 0x00083000010e7983 */ /* 0x001f280000300800 */
[----:B-1----:R-:W4:Y:S01]  /*eca0*/  LDL.LU R15, [R1+0x8e0] ;  /* 0x0008e000010f7983 */ /* 0x002f220000300800 */
[----:B------:R-:W-:-:S02]  /*ecb0*/  IMAD.MOV.U32 R16, RZ, RZ, R249 ;  /* 0x000000ffff107224 */ /* 0x000fc400078e00f9 */
[----:B------:R-:W-:Y:S02]  /*ecc0*/  IMAD.MOV.U32 R17, RZ, RZ, R248 ;  /* 0x000000ffff117224 */ /* 0x000fe400078e00f8 */
[----:B------:R-:W-:Y:S01]  /*ecd0*/  IMAD.WIDE R16, R231, 0x2, R16 ;  /* 0x00000002e7107825 */ /* 0x000fe200078e0210 */
[----:B---3--:R-:W-:-:S04]  /*ece0*/  LOP3.LUT R13, R13, R12, RZ, 0x3c, !PT ;  /* 0x0000000c0d0d7212 */ /* 0x008fc800078e3cff */
[----:B------:R-:W-:-:S04]  /*ecf0*/  LOP3.LUT R12, R13, R12, RZ, 0x3c, !PT ;  /* 0x0000000c0d0c7212 */ /* 0x000fc800078e3cff */
[----:B------:R-:W-:-:S03]  /*ed00*/  LOP3.LUT R13, R13, R12, RZ, 0x3c, !PT ;  /* 0x0000000c0d0d7212 */ /* 0x000fc600078e3cff */
[----:B------:R-:W-:-:S05]  /*ed10*/  IMAD.WIDE R12, R231, 0x2, R12 ;  /* 0x00000002e70c7825 */ /* 0x000fca00078e020c */
[----:B------:R0:W-:Y:S04]  /*ed20*/  STL [R1+0x97c], R12 ;  /* 0x00097c0c01007387 */ /* 0x0001e80000100800 */
[----:B------:R1:W-:Y:S04]  /*ed30*/  STL [R1+0x8dc], R13 ;  /* 0x0008dc0d01007387 */ /* 0x0003e80000100800 */
[----:B------:R-:W3:Y:S04]  /*ed40*/  LDL.LU R248, [R1+0xb20] ;  /* 0x000b200001f87983 */ /* 0x000ee80000300800 */
[----:B------:R-:W2:Y:S01]  /*ed50*/  LDL.LU R249, [R1+0xb1c] ;  /* 0x000b1c0001f97983 */ /* 0x000ea20000300800 */
[----:B0-----:R-:W-:-:S02]  /*ed60*/  IMAD.MOV.U32 R12, RZ, RZ, R247 ;  /* 0x000000ffff0c7224 */ /* 0x001fc400078e00f7 */
[----:B-1----:R-:W-:Y:S02]  /*ed70*/  IMAD.MOV.U32 R13, RZ, RZ, R246 ;  /* 0x000000ffff0d7224 */ /* 0x002fe400078e00f6 */
[----:B------:R-:W2:Y:S04]  /*ed80*/  LDL.LU R246, [R1+0xb18] ;  /* 0x000b180001f67983 */ /* 0x000ea80000300800 */
[----:B------:R-:W2:Y:S04]  /*ed90*/  LDL.LU R247, [R1+0xb14] ;  /* 0x000b140001f77983 */ /* 0x000ea80000300800 */
[----:B------:R0:W-:Y:S04]  /*eda0*/  STL [R1+0x82c], R16 ;  /* 0x00082c1001007387 */ /* 0x0001e80000100800 */
[----:B------:R1:W-:Y:S04]  /*edb0*/  STL [R1+0x7cc], R17 ;  /* 0x0007cc1101007387 */ /* 0x0003e80000100800 */
[----:B0-----:R-:W3:Y:S04]  /*edc0*/  LDL.LU R16, [R1+0x7d0] ;  /* 0x0007d00001107983 */ /* 0x001ee80000300800 */
[----:B-1----:R-:W3:Y:S01]  /*edd0*/  LDL.LU R17, [R1+0x834] ;  /* 0x0008340001117983 */ /* 0x002ee20000300800 */
[----:B----4-:R-:W-:-:S04]  /*ede0*/  LOP3.LUT R15, R15, R14, RZ, 0x3c, !PT ;  /* 0x0000000e0f0f7212 */ /* 0x010fc800078e3cff */
[----:B------:R-:W-:-:S04]  /*edf0*/  LOP3.LUT R14, R15, R14, RZ, 0x3c, !PT ;  /* 0x0000000e0f0e7212 */ /* 0x000fc800078e3cff */
[----:B------:R-:W-:Y:S01]  /*ee00*/  LOP3.LUT R15, R15, R14, RZ, 0x3c, !PT ;  /* 0x0000000e0f0f7212 */ /* 0x000fe200078e3cff */
[----:B------:R-:W-:-:S04]  /*ee10*/  IMAD.WIDE R12, R231, 0x2, R12 ;  /* 0x00000002e70c7825 */ /* 0x000fc800078e020c */
[----:B------:R-:W-:-:S05]  /*ee20*/  IMAD.WIDE R14, R231, 0x2, R14 ;  /* 0x00000002e70e7825 */ /* 0x000fca00078e020e */
[----:B------:R0:W-:Y:S04]  /*ee30*/  STL [R1+0x8e0], R14 ;  /* 0x0008e00e01007387 */ /* 0x0001e80000100800 */
[----:B------:R1:W-:Y:S01]  /*ee40*/  STL [R1+0x830], R15 ;  /* 0x0008300f01007387 */ /* 0x0003e20000100800 */
[----:B0-----:R-:W-:-:S03]  /*ee50*/  IMAD.MOV.U32 R14, RZ, RZ, R8 ;  /* 0x000000ffff0e7224 */ /* 0x001fc600078e0008 */
[----:B------:R-:W4:Y:S01]  /*ee60*/  LDL.LU R8, [R1+0xb10] ;  /* 0x000b100001087983 */ /* 0x000f220000300800 */
[----:B-1----:R-:W-:-:S03]  /*ee70*/  IMAD.MOV.U32 R15, RZ, RZ, R6 ;  /* 0x000000ffff0f7224 */ /* 0x002fc600078e0006 */
[----:B------:R-:W4:Y:S04]  /*ee80*/  LDL.LU R6, [R1+0xb0c] ;  /* 0x000b0c0001067983 */ /* 0x000f280000300800 */
[----:B------:R0:W-:Y:S01]  /*ee90*/  STL [R1+0x980], R12 ;  /* 0x0009800c01007387 */ /* 0x0001e20000100800 */
[----:B------:R-:W-:-:S03]  /*eea0*/  LOP3.LUT R15, R15, R14, RZ, 0x3c, !PT ;  /* 0x0000000e0f0f7212 */ /* 0x000fc600078e3cff */
[----:B------:R1:W-:Y:S01]  /*eeb0*/  STL [R1+0x8e4], R13 ;  /* 0x0008e40d01007387 */ /* 0x0003e20000100800 */
[----:B------:R-:W-:-:S03]  /*eec0*/  LOP3.LUT R14, R15, R14, RZ, 0x3c, !PT ;  /* 0x0000000e0f0e7212 */ /* 0x000fc600078e3cff */
[----:B0-----:R-:W2:Y:S04]  /*eed0*/  LDL.LU R12, [R1+0x8ec] ;  /* 0x0008ec00010c7983 */ /* 0x001ea80000300800 */
[----:B-1----:R-:W2:Y:S01]  /*eee0*/  LDL.LU R13, [R1+0x984] ;  /* 0x00098400010d7983 */ /* 0x002ea20000300800 */
[----:B------:R-:W-:-:S03]  /*eef0*/  LOP3.LUT R15, R15, R14, RZ, 0x3c, !PT ;  /* 0x0000000e0f0f7212 */ /* 0x000fc600078e3cff */
[----:B------:R-:W-:Y:S01]  /*ef00*/  IMAD.WIDE R14, R231, 0x2, R14 ;  /* 0x00000002e70e7825 */ /* 0x000fe200078e020e */
[----:B---3--:R-:W-:-:S04]  /*ef10*/  LOP3.LUT R17, R17, R16, RZ, 0x3c, !PT ;  /* 0x0000001011117212 */ /* 0x008fc800078e3cff */
[----:B------:R-:W-:-:S04]  /*ef20*/  LOP3.LUT R16, R17, R16, RZ, 0x3c, !PT ;  /* 0x0000001011107212 */ /* 0x000fc800078e3cff */
[----:B------:R-:W-:-:S03]  /*ef30*/  LOP3.LUT R17, R17, R16, RZ, 0x3c, !PT ;  /* 0x0000001011117212 */ /* 0x000fc600078e3cff */
[----:B------:R-:W-:-:S05]  /*ef40*/  IMAD.WIDE R16, R231, 0x2, R16 ;  /* 0x00000002e7107825 */ /* 0x000fca00078e0210 */
[----:B------:R-:W-:Y:S04]  /*ef50*/  STL [R1+0x834], R16 ;  /* 0x0008341001007387 */ /* 0x000fe80000100800 */
[----:B------:R-:W-:Y:S04]  /*ef60*/  STL [R1+0x7d0], R17 ;  /* 0x0007d01101007387 */ /* 0x000fe80000100800 */
[----:B------:R0:W-:Y:S04]  /*ef70*/  STL [R1+0x8e8], R14 ;  /* 0x0008e80e01007387 */ /* 0x0001e80000100800 */
[----:B------:R1:W-:Y:S04]  /*ef80*/  STL [R1+0x838], R15 ;  /* 0x0008380f01007387 */ /* 0x0003e80000100800 */
[----:B0-----:R-:W3:Y:S04]  /*ef90*/  LDL.LU R14, [R1+0x840] ;  /* 0x00084000010e7983 */ /* 0x001ee80000300800 */
[----:B-1----:R-:W3:Y:S01]  /*efa0*/  LDL.LU R15, [R1+0x8f0] ;  /* 0x0008f000010f7983 */ /* 0x002ee20000300800 */
[----:B--2---:R-:W-:-:S04]  /*efb0*/  LOP3.LUT R13, R13, R12, RZ, 0x3c, !PT ;  /* 0x0000000c0d0d7212 */ /* 0x004fc800078e3cff */
[----:B------:R-:W-:-:S04]  /*efc0*/  LOP3.LUT R12, R13, R12, RZ, 0x3c, !PT ;  /* 0x0000000c0d0c7212 */ /* 0x000fc800078e3cff */
[----:B------:R-:W-:Y:S01]  /*efd0*/  LOP3.LUT R13, R13, R12, RZ, 0x3c, !PT ;  /* 0x0000000c0d0d7212 */ /* 0x000fe200078e3cff */
[----:B------:R-:W-:Y:S02]  /*efe0*/  IMAD.MOV.U32 R16, RZ, RZ, R3 ;  /* 0x000000ffff107224 */ /* 0x000fe400078e0003 */
[----:B------:R-:W-:Y:S02]  /*eff0*/  IMAD.MOV.U32 R17, RZ, RZ, R2 ;  /* 0x000000ffff117224 */ /* 0x000fe400078e0002 */
[----:B------:R-:W-:-:S04]  /*f000*/  IMAD.WIDE R12, R231, 0x2, R12 ;  /* 0x00000002e70c7825 */ /* 0x000fc800078e020c */
[----:B------:R-:W-:Y:S01]  /*f010*/  IMAD.WIDE R16, R231, 0x2, R16 ;  /* 0x00000002e7107825 */ /* 0x000fe200078e0210 */
[----:B------:R0:W-:Y:S04]  /*f020*/  STL [R1+0x984], R12 ;  /* 0x0009840c01007387 */ /* 0x0001e80000100800 */
[----:B------:R1:W-:Y:S04]  /*f030*/  STL [R1+0x8ec], R13 ;  /* 0x0008ec0d01007387 */ /* 0x0003e80000100800 */
[----:B------:R-:W2:Y:S04]  /*f040*/  LDL.LU R2, [R1+0xb08] ;  /* 0x000b080001027983 */ /* 0x000ea80000300800 */
[----:B------:R-:W2:Y:S01]  /*f050*/  LDL.LU R3, [R1+0xb04] ;  /* 0x000b040001037983 */ /* 0x000ea20000300800 */
[----:B0-----:R-:W-:-:S02]  /*f060*/  IMAD.MOV.U32 R12, RZ, RZ, R251 ;  /* 0x000000ffff0c7224 */ /* 0x001fc400078e00fb */
[----:B-1----:R-:W-:Y:S02]  /*f070*/  IMAD.MOV.U32 R13, RZ, RZ, R250 ;  /* 0x000000ffff0d7224 */ /* 0x002fe400078e00fa */
[----:B------:R-:W2:Y:S04]  /*f080*/  LDL.LU R250, [R1+0xb00] ;  /* 0x000b000001fa7983 */ /* 0x000ea80000300800 */
[----:B------:R-:W2:Y:S04]  /*f090*/  LDL.LU R251, [R1+0xafc] ;  /* 0x000afc0001fb7983 */ /* 0x000ea80000300800 */
[----:B------:R0:W-:Y:S04]  /*f0a0*/  STL [R1+0x83c], R16 ;  /* 0x00083c1001007387 */ /* 0x0001e80000100800 */
[----:B------:R1:W-:Y:S04]  /*f0b0*/  STL [R1+0x7d4], R17 ;  /* 0x0007d41101007387 */ /* 0x0003e80000100800 */
[----:B0-----:R-:W4:Y:S04]  /*f0c0*/  LDL.LU R16, [R1+0x7d8] ;  /* 0x0007d80001107983 */ /* 0x001f280000300800 */
[----:B-1----:R-:W4:Y:S01]  /*f0d0*/  LDL.LU R17, [R1+0x844] ;  /* 0x0008440001117983 */ /* 0x002f220000300800 */
[----:B------:R-:W-:Y:S01]  /*f0e0*/  IMAD.WIDE R12, R231, 0x2, R12 ;  /* 0x00000002e70c7825 */ /* 0x000fe200078e020c */
[----:B---3--:R-:W-:-:S04]  /*f0f0*/  LOP3.LUT R15, R15, R14, RZ, 0x3c, !PT ;  /* 0x0000000e0f0f7212 */ /* 0x008fc800078e3cff */
[----:B------:R-:W-:-:S04]  /*f100*/  LOP3.LUT R14, R15, R14, RZ, 0x3c, !PT ;  /* 0x0000000e0f0e7212 */ /* 0x000fc800078e3cff */
[----:B------:R-:W-:-:S03]  /*f110*/  LOP3.LUT R15, R15, R14, RZ, 0x3c, !PT ;  /* 0x0000000e0f0f7212 */ /* 0x000fc600078e3cff */
[----:B------:R-:W-:-:S05]  /*f120*/  IMAD.WIDE R14, R231, 0x2, R14 ;  /* 0x00000002e70e7825 */ /* 0x000fca00078e020e */
[----:B------:R0:W-:Y:S04]  /*f130*/  STL [R1+0x8f0], R14 ;  /* 0x0008f00e01007387 */ /* 0x0001e80000100800 */
[----:B------:R1:W-:Y:S01]  /*f140*/  STL [R1+0x840], R15 ;  /* 0x0008400f01007387 */ /* 0x0003e20000100800 */
[----:B0-----:R-:W-:-:S03]  /*f150*/  IMAD.MOV.U32 R14, RZ, RZ, R242 ;  /* 0x000000ffff0e7224 */ /* 0x001fc600078e00f2 */
[----:B------:R-:W3:Y:S01]  /*f160*/  LDL.LU R242, [R1+0xaf8] ;  /* 0x000af80001f27983 */ /* 0x000ee20000300800 */
[----:B-1----:R-:W-:-:S03]  /*f170*/  IMAD.MOV.U32 R15, RZ, RZ, R243 ;  /* 0x000000ffff0f7224 */ /* 0x002fc600078e00f3 */
[----:B------:R-:W3:Y:S04]  /*f180*/  LDL.LU R243, [R1+0xaf4] ;  /* 0x000af40001f37983 */ /* 0x000ee80000300800 */
[----:B------:R0:W-:Y:S04]  /*f190*/  STL [R1+0x988], R12 ;  /* 0x0009880c01007387 */ /* 0x0001e80000100800 */
[----:B------:R1:W-:Y:S04]  /*f1a0*/  STL [R1+0x8f4], R13 ;  /* 0x0008f40d01007387 */ /* 0x0003e80000100800 */
[----:B0-----:R-:W2:Y:S04]  /*f1b0*/  LDL.LU R12, [R1+0x8fc] ;  /* 0x0008fc00010c7983 */ /* 0x001ea80000300800 */
[----:B-1----:R-:W2:Y:S01]  /*f1c0*/  LDL.LU R13, [R1+0x98c] ;  /* 0x00098c00010d7983 */ /* 0x002ea20000300800 */
[----:B------:R-:W-:-:S04]  /*f1d0*/  LOP3.LUT R15, R15, R14, RZ, 0x3c, !PT ;  /* 0x0000000e0f0f7212 */ /* 0x000fc800078e3cff */
[----:B------:R-:W-:Y:S02]  /*f1e0*/  LOP3.LUT R14, R15, R14, RZ, 0x3c, !PT ;  /* 0x0000000e0f0e7212 */ /* 0x000fe400078e3cff */
[----:B----4-:R-:W-:-:S04]  /*f1f0*/  LOP3.LUT R17, R17, R16, RZ, 0x3c, !PT ;  /* 0x0000001011117212 */ /* 0x010fc800078e3cff */
[----:B------:R-:W-:Y:S02]  /*f200*/  LOP3.LUT R16, R17, R16, RZ, 0x3c, !PT ;  /* 0x0000001011107212 */ /* 0x000fe400078e3cff */
[----:B------:R-:W-:Y:S02]  /*f210*/  LOP3.LUT R15, R15, R14, RZ, 0x3c, !PT ;  /* 0x0000000e0f0f7212 */ /* 0x000fe400078e3cff */
[----:B------:R-:W-:Y:S01]  /*f220*/  LOP3.LUT R17, R17, R16, RZ, 0x3c, !PT ;  /* 0x0000001011117212 */ /* 0x000fe200078e3cff */
[----:B------:R-:W-:-:S04]  /*f230*/  IMAD.WIDE R14, R231, 0x2, R14 ;  /* 0x00000002e70e7825 */ /* 0x000fc800078e020e */
[----:B------:R-:W-:-:S05]  /*f240*/  IMAD.WIDE R16, R231, 0x2, R16 ;  /* 0x00000002e7107825 */ /* 0x000fca00078e0210 */
        /* <DEDUP_REMOVED lines=9> */
[----:B--2---:R-:W-:-:S04]  /*f2e0*/  LOP3.LUT R13, R13, R12, RZ, 0x3c, !PT ;  /* 0x0000000c0d0d7212 */ /* 0x004fc800078e3cff */
[----:B------:R-:W-:-:S04]  /*f2f0*/  LOP3.LUT R12, R13, R12, RZ, 0x3c, !PT ;  /* 0x0000000c0d0c7212 */ /* 0x000fc800078e3cff */
[----:B------:R-:W-:-:S03]  /*f300*/  LOP3.LUT R13, R13, R12, RZ, 0x3c, !PT ;  /* 0x0000000c0d0d7212 */ /* 0x000fc600078e3cff */
[----:B------:R-:W-:-:S05]  /*f310*/  IMAD.WIDE R12, R231, 0x2, R12 ;  /* 0x00000002e70c7825 */ /* 0x000fca00078e020c */
        /* <DEDUP_REMOVED lines=41> */
[----:B------:R-:W-:Y:S01]  /*f5b0*/  IMAD.MOV.U32 R16, RZ, RZ, R244 ;  /* 0x000000ffff107224 */ /* 0x000fe200078e00f4 */
[----:B--2---:R-:W-:-:S04]  /*f5c0*/  LOP3.LUT R13, R13, R12, RZ, 0x3c, !PT ;  /* 0x0000000c0d0d7212 */ /* 0x004fc800078e3cff */
[----:B------:R-:W-:-:S04]  /*f5d0*/  LOP3.LUT R12, R13, R12, RZ, 0x3c, !PT ;  /* 0x0000000c0d0c7212 */ /* 0x000fc800078e3cff */
[----:B------:R-:W-:Y:S01]  /*f5e0*/  LOP3.LUT R13, R13, R12, RZ, 0x3c, !PT ;  /* 0x0000000c0d0d7212 */ /* 0x000fe200078e3cff */
        /* <DEDUP_REMOVED lines=31> */
[----:B------:R-:W-:-:S04]  /*f7e0*/  LOP3.LUT R14, R15, R14, RZ, 0x3c, !PT ;  /* 0x0000000e0f0e7212 */ /* 0x000fc800078e3cff */
[----:B------:R-:W-:Y:S02]  /*f7f0*/  LOP3.LUT R15, R15, R14, RZ, 0x3c, !PT ;  /* 0x0000000e0f0f7212 */ /* 0x000fe400078e3cff */
[----:B----4-:R-:W-:-:S04]  /*f800*/  LOP3.LUT R17, R17, R16, RZ, 0x3c, !PT ;  /* 0x0000001011117212 */ /* 0x010fc800078e3cff */
[----:B------:R-:W-:-:S04]  /*f810*/  LOP3.LUT R16, R17, R16, RZ, 0x3c, !PT ;  /* 0x0000001011107212 */ /* 0x000fc800078e3cff */
        /* <DEDUP_REMOVED lines=118> */
[----:B------:R0:W5:Y:S04]  /*ff80*/  LDL.LU R7, [R1+0xa88] ;  /* 0x000a880001077983 */ /* 0x0001680000300800 */
[----:B------:R-:W3:Y:S04]  /*ff90*/  LDL.LU R19, [R1+0xa84] ;  /* 0x000a840001137983 */ /* 0x000ee80000300800 */
[----:B------:R1:W-:Y:S04]  /*ffa0*/  STL [R1+0x890], R16 ;  /* 0x0008901001007387 */ /* 0x0003e80000100800 */
[----:B------:R0:W-:Y:S01]  /*ffb0*/  STL [R1+0x800], R17 ;  /* 0x0008001101007387 */ /* 0x0001e20000100800 */
[----:B-1----:R-:W-:-:S03]  /*ffc0*/  IMAD.MOV.U32 R16, RZ, RZ, R244 ;  /* 0x000000ffff107224 */ /* 0x002fc600078e00f4 */
[----:B------:R-:W2:Y:S04]  /*ffd0*/  LDL.LU R244, [R1+0xa80] ;  /* 0x000a800001f47983 */ /* 0x000ea80000300800 */
[----:B0-----:R-:W3:Y:S01]  /*ffe0*/  LDL.LU R17, [R1+0x898] ;  /* 0x0008980001117983 */ /* 0x001ee20000300800 */
[----:B----4-:R-:W-:-:S04]  /*fff0*/  LOP3.LUT R15, R15, R14, RZ, 0x3c, !PT ;  /* 0x0000000e0f0f7212 */ /* 0x010fc800078e3cff */
[----:B------:R-:W-:-:S04]  /*10000*/  LOP3.LUT R14, R15, R14, RZ, 0x3c, !PT ;  /* 0x0000000e0f0e7212 */ /* 0x000fc800078e3cff */
[----:B------:R-:W-:-:S03]  /*10010*/  LOP3.LUT R15, R15, R14, RZ, 0x3c, !PT ;  /* 0x0000000e0f0f7212 */ /* 0x000fc600078e3cff */
[----:B------:R-:W-:-:S04]  /*10020*/  IMAD.WIDE R14, R231, 0x2, R14 ;  /* 0x00000002e70e7825 */ /* 0x000fc800078e020e */
[----:B------:R-:W-:Y:S01]  /*10030*/  IMAD.WIDE R12, R231, 0x2, R12 ;  /* 0x00000002e70c7825 */ /* 0x000fe200078e020c */
[----:B------:R0:W-:Y:S04]  /*10040*/  STL [R1+0x93c], R14 ;  /* 0x00093c0e01007387 */ /* 0x0001e80000100800 */
[----:B------:R1:W-:Y:S01]  /*10050*/  STL [R1+0x894], R15 ;  /* 0x0008940f01007387 */ /* 0x0003e20000100800 */
[----:B0-----:R-:W-:-:S03]  /*10060*/  IMAD.MOV.U32 R14, RZ, RZ, R245 ;  /* 0x000000ffff0e7224 */ /* 0x001fc600078e00f5 */
[----:B------:R-:W4:Y:S01]  /*10070*/  LDL.LU R245, [R1+0xa7c] ;  /* 0x000a7c0001f57983 */ /* 0x000f220000300800 */
[----:B-1----:R-:W-:-:S03]  /*10080*/  IMAD.MOV.U32 R15, RZ, RZ, R16 ;  /* 0x000000ffff0f7224 */ /* 0x002fc600078e0010 */
[----:B------:R-:W-:Y:S04]  /*10090*/  STL [R1+0x9ac], R12 ;  /* 0x0009ac0c01007387 */ /* 0x000fe80000100800 */
[----:B------:R2:W-:Y:S01]  /*100a0*/  STL [R1+0x940], R13 ;  /* 0x0009400d01007387 */ /* 0x0005e20000100800 */
[----:B---3--:R-:W-:Y:S02]  /*100b0*/  IMAD.MOV.U32 R16, RZ, RZ, R17 ;  /* 0x000000ffff107224 */ /* 0x008fe400078e0011 */
[----:B------:R-:W-:Y:S02]  /*100c0*/  IMAD.MOV.U32 R17, RZ, RZ, R19 ;  /* 0x000000ffff117224 */ /* 0x000fe400078e0013 */
[----:B------:R-:W3:Y:S01]  /*100d0*/  LDL.LU R19, [R1+0xa78] ;  /* 0x000a780001137983 */ /* 0x000ee20000300800 */
[----:B------:R-:W-:-:S04]  /*100e0*/  LOP3.LUT R15, R15, R14, RZ, 0x3c, !PT ;  /* 0x0000000e0f0f7212 */ /* 0x000fc800078e3cff */
[----:B------:R-:W-:Y:S01]  /*100f0*/  LOP3.LUT R14, R15, R14, RZ, 0x3c, !PT ;  /* 0x0000000e0f0e7212 */ /* 0x000fe200078e3cff */
[----:B------:R-:W-:-:S03]  /*10100*/  IMAD.WIDE R16, R231, 0x2, R16 ;  /* 0x00000002e7107825 */ /* 0x000fc600078e0210 */
[----:B------:R-:W-:Y:S01]  /*10110*/  LOP3.LUT R15, R15, R14, RZ, 0x3c, !PT ;  /* 0x0000000e0f0f7212 */ /* 0x000fe200078e3cff */
[----:B--2---:R-:W-:Y:S02]  /*10120*/  IMAD.MOV.U32 R13, RZ, RZ, R244 ;  /* 0x000000ffff0d7224 */ /* 0x004fe400078e00f4 */
[----:B------:R-:W2:Y:S01]  /*10130*/  LDL.LU R244, [R1+0xa74] ;  /* 0x000a740001f47983 */ /* 0x000ea20000300800 */
[----:B------:R-:W-:-:S04]  /*10140*/  IMAD.WIDE R14, R231, 0x2, R14 ;  /* 0x00000002e70e7825 */ /* 0x000fc800078e020e */
[----:B----4-:R-:W-:Y:S02]  /*10150*/  IMAD.MOV.U32 R12, RZ, RZ, R245 ;  /* 0x000000ffff0c7224 */ /* 0x010fe400078e00f5 */
[----:B------:R-:W4:Y:S04]  /*10160*/  LDL.LU R245, [R1+0xa70] ;  /* 0x000a700001f57983 */ /* 0x000f280000300800 */
[----:B------:R-:W-:Y:S04]  /*10170*/  STL [R1+0x898], R16 ;  /* 0x0008981001007387 */ /* 0x000fe80000100800 */
[----:B------:R0:W-:Y:S04]  /*10180*/  STL [R1+0x804], R17 ;  /* 0x0008041101007387 */ /* 0x0001e80000100800 */
[----:B------:R3:W-:Y:S04]  /*10190*/  STL [R1+0x944], R14 ;  /* 0x0009440e01007387 */ /* 0x0007e80000100800 */
[----:B------:R1:W-:Y:S01]  /*101a0*/  STL [R1+0x89c], R15 ;  /* 0x00089c0f01007387 */ /* 0x0003e20000100800 */
[----:B------:R-:W-:-:S04]  /*101b0*/  IMAD.WIDE R12, R231, 0x2, R12 ;  /* 0x00000002e70c7825 */ /* 0x000fc800078e020c */
[----:B0-----:R-:W-:Y:S02]  /*101c0*/  IMAD.MOV.U32 R17, RZ, RZ, R10 ;  /* 0x000000ffff117224 */ /* 0x001fe400078e000a */
[----:B------:R-:W-:Y:S02]  /*101d0*/  IMAD.MOV.U32 R16, RZ, RZ, R9 ;  /* 0x000000ffff107224 */ /* 0x000fe400078e0009 */
[----:B---3--:R-:W-:Y:S02]  /*101e0*/  IMAD.MOV.U32 R14, RZ, RZ, R19 ;  /* 0x000000ffff0e7224 */ /* 0x008fe400078e0013 */
[----:B------:R-:W3:Y:S04]  /*101f0*/  LDL.LU R19, [R1+0xa6c] ;  /* 0x000a6c0001137983 */ /* 0x000ee80000300800 */
[----:B-1----:R-:W3:Y:S04]  /*10200*/  LDL.LU R15, [R1+0x94c] ;  /* 0x00094c00010f7983 */ /* 0x002ee80000300800 */
[----:B------:R-:W-:Y:S04]  /*10210*/  STL [R1+0x9b0], R12 ;  /* 0x0009b00c01007387 */ /* 0x000fe80000100800 */
[----:B------:R0:W-:Y:S04]  /*10220*/  STL [R1+0x948], R13 ;  /* 0x0009480d01007387 */ /* 0x0001e80000100800 */
[----:B------:R-:W3:Y:S04]  /*10230*/  LDL.LU R10, [R1+0xa68] ;  /* 0x000a6800010a7983 */ /* 0x000ee80000300800 */
[----:B------:R-:W3:Y:S01]  /*10240*/  LDL.LU R9, [R1+0xa64] ;  /* 0x000a640001097983 */ /* 0x000ee20000300800 */
[----:B------:R-:W-:-:S04]  /*10250*/  IMAD.WIDE R16, R231, 0x2, R16 ;  /* 0x00000002e7107825 */ /* 0x000fc800078e0210 */
[----:B0-----:R-:W-:Y:S02]  /*10260*/  IMAD.MOV.U32 R13, RZ, RZ, R248 ;  /* 0x000000ffff0d7224 */ /* 0x001fe400078e00f8 */
[----:B------:R-:W-:Y:S01]  /*10270*/  IMAD.MOV.U32 R12, RZ, RZ, R249 ;  /* 0x000000ffff0c7224 */ /* 0x000fe200078e00f9 */
[----:B------:R-:W3:Y:S04]  /*10280*/  LDL.LU R248, [R1+0xa60] ;  /* 0x000a600001f87983 */ /* 0x000ee80000300800 */
[----:B------:R-:W3:Y:S04]  /*10290*/  LDL.LU R249, [R1+0xa5c] ;  /* 0x000a5c0001f97983 */ /* 0x000ee80000300800 */
[----:B------:R4:W-:Y:S04]  /*102a0*/  STL [R1+0x8a0], R16 ;  /* 0x0008a01001007387 */ /* 0x0009e80000100800 */
[----:B------:R2:W-:Y:S01]  /*102b0*/  STL [R1+0x808], R17 ;  /* 0x0008081101007387 */ /* 0x0005e20000100800 */
[----:B------:R-:W-:-:S04]  /*102c0*/  IMAD.WIDE R12, R231, 0x2, R12 ;  /* 0x00000002e70c7825 */ /* 0x000fc800078e020c */
[----:B----4-:R-:W-:Y:S02]  /*102d0*/  IMAD.MOV.U32 R16, RZ, RZ, R245 ;  /* 0x000000ffff107224 */ /* 0x010fe400078e00f5 */
[----:B--2---:R-:W-:Y:S02]  /*102e0*/  IMAD.MOV.U32 R17, RZ, RZ, R244 ;  /* 0x000000ffff117224 */ /* 0x004fe400078e00f4 */
[----:B------:R-:W-:Y:S01]  /*102f0*/  IMAD.WIDE R16, R231, 0x2, R16 ;  /* 0x00000002e7107825 */ /* 0x000fe200078e0210 */
[----:B---3--:R-:W-:-:S04]  /*10300*/  LOP3.LUT R15, R15, R14, RZ, 0x3c, !PT ;  /* 0x0000000e0f0f7212 */ /* 0x008fc800078e3cff */
[----:B------:R-:W-:-:S04]  /*10310*/  LOP3.LUT R14, R15, R14, RZ, 0x3c, !PT ;  /* 0x0000000e0f0e7212 */ /* 0x000fc800078e3cff */
[----:B------:R-:W-:-:S03]  /*10320*/  LOP3.LUT R15, R15, R14, RZ, 0x3c, !PT ;  /* 0x0000000e0f0f7212 */ /* 0x000fc600078e3cff */
[----:B------:R-:W-:-:S05]  /*10330*/  IMAD.WIDE R14, R231, 0x2, R14 ;  /* 0x00000002e70e7825 */ /* 0x000fca00078e020e */
[----:B------:R0:W-:Y:S04]  /*10340*/  STL [R1+0x94c], R14 ;  /* 0x00094c0e01007387 */ /* 0x0001e80000100800 */
[----:B------:R1:W-:Y:S01]  /*10350*/  STL [R1+0x8a4], R15 ;  /* 0x0008a40f01007387 */ /* 0x0003e20000100800 */
[----:B0-----:R-:W-:Y:S02]  /*10360*/  IMAD.MOV.U32 R14, RZ, RZ, R246 ;  /* 0x000000ffff0e7224 */ /* 0x001fe400078e00f6 */
[----:B-1----:R-:W-:Y:S01]  /*10370*/  IMAD.MOV.U32 R15, RZ, RZ, R247 ;  /* 0x000000ffff0f7224 */ /* 0x002fe200078e00f7 */
[----:B------:R-:W2:Y:S04]  /*10380*/  LDL.LU R246, [R1+0xa58] ;  /* 0x000a580001f67983 */ /* 0x000ea80000300800 */
[-C--:B------:R-:W-:Y:S01]  /*10390*/  LOP3.LUT R15, R15, R14.reuse, RZ, 0x3c, !PT ;  /* 0x0000000e0f0f7212 */ /* 0x080fe200078e3cff */
[----:B------:R-:W3:Y:S03]  /*103a0*/  LDL.LU R247, [R1+0xa54] ;  /* 0x000a540001f77983 */ /* 0x000ee60000300800 */
[C---:B------:R-:W-:Y:S01]  /*103b0*/  LOP3.LUT R14, R15.reuse, R14, RZ, 0x3c, !PT ;  /* 0x0000000e0f0e7212 */ /* 0x040fe200078e3cff */
[----:B------:R0:W-:Y:S03]  /*103c0*/  STL [R1+0x9b4], R12 ;  /* 0x0009b40c01007387 */ /* 0x0001e60000100800 */
[----:B------:R-:W-:Y:S01]  /*103d0*/  LOP3.LUT R15, R15, R14, RZ, 0x3c, !PT ;  /* 0x0000000e0f0f7212 */ /* 0x000fe200078e3cff */
[----:B------:R1:W-:Y:S04]  /*103e0*/  STL [R1+0x950], R13 ;  /* 0x0009500d01007387 */ /* 0x0003e80000100800 */
[----:B------:R-:W4:Y:S01]  /*103f0*/  LDL.LU R244, [R1+0xa50] ;  /* 0x000a500001f47983 */ /* 0x000f220000300800 */
[----:B------:R-:W-:-:S03]  /*10400*/  IMAD.WIDE R14, R231, 0x2, R14 ;  /* 0x00000002e70e7825 */ /* 0x000fc600078e020e */
[----:B------:R-:W4:Y:S01]  /*10410*/  LDL.LU R245, [R1+0xa4c] ;  /* 0x000a4c0001f57983 */ /* 0x000f220000300800 */
[----:B0-----:R-:W-:Y:S02]  /*10420*/  IMAD.MOV.U32 R12, RZ, RZ, R10 ;  /* 0x000000ffff0c7224 */ /* 0x001fe400078e000a */
[----:B-1----:R-:W-:Y:S02]  /*10430*/  IMAD.MOV.U32 R13, RZ, RZ, R19 ;  /* 0x000000ffff0d7224 */ /* 0x002fe400078e0013 */
[----:B------:R-:W4:Y:S04]  /*10440*/  LDL.LU R19, [R1+0xa48] ;  /* 0x000a480001137983 */ /* 0x000f280000300800 */
[----:B------:R-:W4:Y:S04]  /*10450*/  LDL.LU R10, [R1+0xa44] ;  /* 0x000a4400010a7983 */ /* 0x000f280000300800 */
[----:B------:R-:W-:Y:S04]  /*10460*/  STL [R1+0x8a8], R16 ;  /* 0x0008a81001007387 */ /* 0x000fe80000100800 */
[----:B------:R-:W-:Y:S04]  /*10470*/  STL [R1+0x80c], R17 ;  /* 0x00080c1101007387 */ /* 0x000fe80000100800 */
[----:B------:R0:W-:Y:S04]  /*10480*/  STL [R1+0x954], R14 ;  /* 0x0009540e01007387 */ /* 0x0001e80000100800 */
[----:B------:R1:W-:Y:S01]  /*10490*/  STL [R1+0x8ac], R15 ;  /* 0x0008ac0f01007387 */ /* 0x0003e20000100800 */
[----:B0-----:R-:W-:-:S03]  /*104a0*/  IMAD.MOV.U32 R14, RZ, RZ, R9 ;  /* 0x000000ffff0e7224 */ /* 0x001fc600078e0009 */
[----:B------:R-:W4:Y:S04]  /*104b0*/  LDL.LU R9, [R1+0xa40] ;  /* 0x000a400001097983 */ /* 0x000f280000300800 */
[----:B-1----:R-:W2:Y:S01]  /*104c0*/  LDL.LU R15, [R1+0x95c] ;  /* 0x00095c00010f7983 */ /* 0x002ea20000300800 */
[----:B------:R-:W-:-:S04]  /*104d0*/  IMAD.WIDE R12, R231, 0x2, R12 ;  /* 0x00000002e70c7825 */ /* 0x000fc800078e020c */
[----:B------:R-:W-:Y:S02]  /*104e0*/  IMAD.MOV.U32 R16, RZ, RZ, R6 ;  /* 0x000000ffff107224 */ /* 0x000fe400078e0006 */
[----:B------:R-:W-:Y:S01]  /*104f0*/  IMAD.MOV.U32 R17, RZ, RZ, R8 ;  /* 0x000000ffff117224 */ /* 0x000fe200078e0008 */
[----:B------:R0:W-:Y:S01]  /*10500*/  STL [R1+0x9b8], R12 ;  /* 0x0009b80c01007387 */ /* 0x0001e20000100800 */
[----:B------:R-:W-:-:S03]  /*10510*/  IMAD.WIDE R16, R231, 0x2, R16 ;  /* 0x00000002e7107825 */ /* 0x000fc600078e0210 */
[----:B------:R1:W-:Y:S04]  /*10520*/  STL [R1+0x958], R13 ;  /* 0x0009580d01007387 */ /* 0x0003e80000100800 */
[----:B------:R-:W4:Y:S04]  /*10530*/  LDL.LU R8, [R1+0xa3c] ;  /* 0x000a3c0001087983 */ /* 0x000f280000300800 */
[----:B------:R-:W4:Y:S01]  /*10540*/  LDL.LU R6, [R1+0xa38] ;  /* 0x000a380001067983 */ /* 0x000f220000300800 */
[----:B0-----:R-:W-:Y:S02]  /*10550*/  IMAD.MOV.U32 R12, RZ, RZ, R3 ;  /* 0x000000ffff0c7224 */ /* 0x001fe400078e0003 */
[----:B-1----:R-:W-:-:S02]  /*10560*/  IMAD.MOV.U32 R13, RZ, RZ, R2 ;  /* 0x000000ffff0d7224 */ /* 0x002fc400078e0002 */
[----:B------:R-:W4:Y:S04]  /*10570*/  LDL.LU R2, [R1+0xa34] ;  /* 0x000a340001027983 */ /* 0x000f280000300800 */
[----:B------:R-:W4:Y:S04]  /*10580*/  LDL.LU R3, [R1+0xa30] ;  /* 0x000a300001037983 */ /* 0x000f280000300800 */
[----:B------:R0:W-:Y:S04]  /*10590*/  STL [R1+0x8b0], R16 ;  /* 0x0008b01001007387 */ /* 0x0001e80000100800 */
[----:B------:R1:W-:Y:S01]  /*105a0*/  STL [R1+0x810], R17 ;  /* 0x0008101101007387 */ /* 0x0003e20000100800 */
[----:B------:R-:W-:Y:S01]  /*105b0*/  IMAD.WIDE R12, R231, 0x2, R12 ;  /* 0x00000002e70c7825 */ /* 0x000fe200078e020c */
[----:B------:R-:W-:Y:S01]  /*105c0*/  WARPGROUP.ARRIVE ;  /* 0x00000000000079c5 */ /* 0x000fe20000000000 */
[----:B------:R-:W-:Y:S01]  /*105d0*/  UMOV UR34, UR6 ;  /* 0x0000000600227c82 */ /* 0x000fe20008000000 */
[----:B------:R-:W-:Y:S01]  /*105e0*/  UMOV UR35, UR7 ;  /* 0x0000000700237c82 */ /* 0x000fe20008000000 */
[----:B0-----:R-:W-:-:S03]  /*105f0*/  IMAD.MOV.U32 R16, RZ, RZ, R249 ;  /* 0x000000ffff107224 */ /* 0x001fc600078e00f9 */
[----:B------:R-:W-:Y:S01]  /*10600*/  HGMMA.64x256x16.F32 R24, gdesc[UR32].tnspA, R24, gsb0 ;  /* 0x23e00000201879f0 */ /* 0x000fe20008000818 */
[----:B-1----:R-:W-:Y:S02]  /*10610*/  IMAD.MOV.U32 R17, RZ, RZ, R248 ;  /* 0x000000ffff117224 */ /* 0x002fe400078e00f8 */
[----:B------:R-:W-:Y:S01]  /*10620*/  IMAD.WIDE R16, R231, 0x2, R16 ;  /* 0x00000002e7107825 */ /* 0x000fe200078e0210 */
[----:B------:R-:W-:Y:S01]  /*10630*/  UMOV UR38, UR10 ;  /* 0x0000000a00267c82 */ /* 0x000fe20008000000 */
[----:B------:R-:W-:Y:S01]  /*10640*/  UMOV UR39, UR11 ;  /* 0x0000000b00277c82 */ /* 0x000fe20008000000 */
[----:B--2---:R-:W-:-:S04]  /*10650*/  LOP3.LUT R15, R15, R14, RZ, 0x3c, !PT ;  /* 0x0000000e0f0f7212 */ /* 0x004fc800078e3cff */
[----:B------:R-:W-:-:S04]  /*10660*/  LOP3.LUT R14, R15, R14, RZ, 0x3c, !PT ;  /* 0x0000000e0f0e7212 */ /* 0x000fc800078e3cff */
[----:B------:R-:W-:-:S03]  /*10670*/  LOP3.LUT R15, R15, R14, RZ, 0x3c, !PT ;  /* 0x0000000e0f0f7212 */ /* 0x000fc600078e3cff */
[----:B------:R-:W-:-:S05]  /*10680*/  IMAD.WIDE R14, R231, 0x2, R14 ;  /* 0x00000002e70e7825 */ /* 0x000fca00078e020e */
[----:B------:R0:W-:Y:S04]  /*10690*/  STL [R1+0x95c], R14 ;  /* 0x00095c0e01007387 */ /* 0x0001e80000100800 */
[----:B------:R1:W-:Y:S01]  /*106a0*/  STL [R1+0x8b4], R15 ;  /* 0x0008b40f01007387 */ /* 0x0003e20000100800 */
[----:B0-----:R-:W-:Y:S02]  /*106b0*/  IMAD.MOV.U32 R14, RZ, RZ, R250 ;  /* 0x000000ffff0e7224 */ /* 0x001fe400078e00fa */
[----:B-1----:R-:W-:Y:S01]  /*106c0*/  IMAD.MOV.U32 R15, RZ, RZ, R251 ;  /* 0x000000ffff0f7224 */ /* 0x002fe200078e00fb */
[----:B------:R0:W5:Y:S04]  /*106d0*/  LDL.LU R250, [R1+0xa2c] ;  /* 0x000a2c0001fa7983 */ /* 0x0001680000300800 */
[-C--:B------:R-:W-:Y:S01]  /*106e0*/  LOP3.LUT R15, R15, R14.reuse, RZ, 0x3c, !PT ;  /* 0x0000000e0f0f7212 */ /* 0x080fe200078e3cff */
[----:B------:R0:W5:Y:S03]  /*106f0*/  LDL.LU R251, [R1+0xa28] ;  /* 0x000a280001fb7983 */ /* 0x0001660000300800 */
[C---:B------:R-:W-:Y:S01]  /*10700*/  LOP3.LUT R14, R15.reuse, R14, RZ, 0x3c, !PT ;  /* 0x0000000e0f0e7212 */ /* 0x040fe200078e3cff */
[----:B------:R3:W-:Y:S03]  /*10710*/  STL [R1+0x9bc], R12 ;  /* 0x0009bc0c01007387 */ /* 0x0007e60000100800 */
[----:B------:R-:W-:Y:S01]  /*10720*/  LOP3.LUT R15, R15, R14, RZ, 0x3c, !PT ;  /* 0x0000000e0f0f7212 */ /* 0x000fe200078e3cff */
[----:B------:R1:W-:Y:S04]  /*10730*/  STL [R1+0x960], R13 ;  /* 0x0009600d01007387 */ /* 0x0003e80000100800 */
[----:B------:R0:W5:Y:S01]  /*10740*/  LDL.LU R248, [R1+0xa24] ;  /* 0x000a240001f87983 */ /* 0x0001620000300800 */
[----:B------:R-:W-:-:S03]  /*10750*/  IMAD.WIDE R14, R231, 0x2, R14 ;  /* 0x00000002e70e7825 */ /* 0x000fc600078e020e */
[----:B------:R0:W5:Y:S01]  /*10760*/  LDL.LU R249, [R1+0xa20] ;  /* 0x000a200001f97983 */ /* 0x0001620000300800 */
[----:B---3--:R-:W-:Y:S02]  /*10770*/  IMAD.MOV.U32 R12, RZ, RZ, R247 ;  /* 0x000000ffff0c7224 */ /* 0x008fe400078e00f7 */
[----:B-1----:R-:W-:Y:S02]  /*10780*/  IMAD.MOV.U32 R13, RZ, RZ, R246 ;  /* 0x000000ffff0d7224 */ /* 0x002fe400078e00f6 */
[----:B------:R0:W5:Y:S04]  /*10790*/  LDL.LU R246, [R1+0xa1c] ;  /* 0x000a1c0001f67983 */ /* 0x0001680000300800 */
[----:B------:R0:W5:Y:S04]  /*107a0*/  LDL.LU R247, [R1+0xa18] ;  /* 0x000a180001f77983 */ /* 0x0001680000300800 */
[----:B------:R-:W-:Y:S04]  /*107b0*/  STL [R1+0x8b8], R16 ;  /* 0x0008b81001007387 */ /* 0x000fe80000100800 */
[----:B------:R-:W-:Y:S04]  /*107c0*/  STL [R1+0x814], R17 ;  /* 0x0008141101007387 */ /* 0x000fe80000100800 */
[----:B------:R4:W-:Y:S04]  /*107d0*/  STL [R1+0x964], R14 ;  /* 0x0009640e01007387 */ /* 0x0009e80000100800 */
[----:B------:R1:W-:Y:S01]  /*107e0*/  STL [R1+0x8bc], R15 ;  /* 0x0008bc0f01007387 */ /* 0x0003e20000100800 */
[----:B----4-:R-:W-:-:S02]  /*107f0*/  IMAD.MOV.U32 R14, RZ, RZ, R244 ;  /* 0x000000ffff0e7224 */ /* 0x010fc400078e00f4 */
[----:B-1----:R-:W-:Y:S01]  /*10800*/  IMAD.MOV.U32 R15, RZ, RZ, R245 ;  /* 0x000000ffff0f7224 */ /* 0x002fe200078e00f5 */
[----:B------:R0:W5:Y:S04]  /*10810*/  LDL.LU R244, [R1+0xa14] ;  /* 0x000a140001f47983 */ /* 0x0001680000300800 */
[-C--:B------:R-:W-:Y:S01]  /*10820*/  LOP3.LUT R15, R15, R14.reuse, RZ, 0x3c, !PT ;  /* 0x0000000e0f0f7212 */ /* 0x080fe200078e3cff */
[----:B------:R-:W-:Y:S01]  /*10830*/  IMAD.WIDE R12, R231, 0x2, R12 ;  /* 0x00000002e70c7825 */ /* 0x000fe200078e020c */
[----:B------:R0:W5:Y:S02]  /*10840*/  LDL.LU R245, [R1+0xa10] ;  /* 0x000a100001f57983 */ /* 0x0001640000300800 */
[----:B------:R-:W-:Y:S01]  /*10850*/  LOP3.LUT R14, R15, R14, RZ, 0x3c, !PT ;  /* 0x0000000e0f0e7212 */ /* 0x000fe200078e3cff */
[----:B------:R-:W-:-:S02]  /*10860*/  IMAD.MOV.U32 R16, RZ, RZ, R243 ;  /* 0x000000ffff107224 */ /* 0x000fc400078e00f3 */
[----:B------:R-:W-:Y:S01]  /*10870*/  IMAD.MOV.U32 R17, RZ, RZ, R242 ;  /* 0x000000ffff117224 */ /* 0x000fe200078e00f2 */
[----:B------:R-:W-:Y:S01]  /*10880*/  LOP3.LUT R15, R15, R14, RZ, 0x3c, !PT ;  /* 0x0000000e0f0f7212 */ /* 0x000fe200078e3cff */
[----:B------:R1:W-:Y:S01]  /*10890*/  STL [R1+0x9c0], R12 ;  /* 0x0009c00c01007387 */ /* 0x0003e20000100800 */
[----:B------:R-:W-:-:S03]  /*108a0*/  IMAD.WIDE R16, R231, 0x2, R16 ;  /* 0x00000002e7107825 */ /* 0x000fc600078e0210 */
[----:B------:R2:W-:Y:S01]  /*108b0*/  STL [R1+0x968], R13 ;  /* 0x0009680d01007387 */ /* 0x0005e20000100800 */
[----:B------:R-:W-:-:S03]  /*108c0*/  IMAD.WIDE R14, R231, 0x2, R14 ;  /* 0x00000002e70e7825 */ /* 0x000fc600078e020e */
[----:B------:R0:W5:Y:S04]  /*108d0*/  LDL.LU R242, [R1+0xa0c] ;  /* 0x000a0c0001f27983 */ /* 0x0001680000300800 */
[----:B------:R0:W5:Y:S01]  /*108e0*/  LDL.LU R243, [R1+0xa08] ;  /* 0x000a080001f37983 */ /* 0x0001620000300800 */
[----:B-1----:R-:W-:Y:S02]  /*108f0*/  IMAD.MOV.U32 R12, RZ, RZ, R21 ;  /* 0x000000ffff0c7224 */ /* 0x002fe400078e0015 */
[----:B--2---:R-:W-:Y:S02]  /*10900*/  IMAD.MOV.U32 R13, RZ, RZ, R20 ;  /* 0x000000ffff0d7224 */ /* 0x004fe400078e0014 */
[----:B------:R0:W5:Y:S04]  /*10910*/  LDL.LU R20, [R1+0xa04] ;  /* 0x000a040001147983 */ /* 0x0001680000300800 */
[----:B------:R0:W5:Y:S04]  /*10920*/  LDL.LU R21, [R1+0xa00] ;  /* 0x000a000001157983 */ /* 0x0001680000300800 */
[----:B------:R-:W-:Y:S04]  /*10930*/  STL [R1+0x8c0], R16 ;  /* 0x0008c01001007387 */ /* 0x000fe80000100800 */
[----:B------:R-:W-:Y:S04]  /*10940*/  STL [R1+0x818], R17 ;  /* 0x0008181101007387 */ /* 0x000fe80000100800 */
[----:B------:R1:W-:Y:S04]  /*10950*/  STL [R1+0x96c], R14 ;  /* 0x00096c0e01007387 */ /* 0x0003e80000100800 */
[----:B------:R2:W-:Y:S01]  /*10960*/  STL [R1+0x8c4], R15 ;  /* 0x0008c40f01007387 */ /* 0x0005e20000100800 */
[----:B-1----:R-:W-:-:S03]  /*10970*/  IMAD.MOV.U32 R14, RZ, RZ, R18 ;  /* 0x000000ffff0e7224 */ /* 0x002fc600078e0012 */
[----:B------:R0:W5:Y:S01]  /*10980*/  LDL.LU R18, [R1+0x9fc] ;  /* 0x0009fc0001127983 */ /* 0x0001620000300800 */
[----:B--2---:R-:W-:-:S03]  /*10990*/  IMAD.MOV.U32 R15, RZ, RZ, R252 ;  /* 0x000000ffff0f7224 */ /* 0x004fc600078e00fc */
[----:B------:R-:W2:Y:S01]  /*109a0*/  LDL.LU R252, [R1+0x9f8] ;  /* 0x0009f80001fc7983 */ /* 0x000ea20000300800 */
[----:B------:R-:W-:Y:S02]  /*109b0*/  WARPGROUP.DEPBAR.LE gsb0, 0x0 ;  /* 0x00008000000079c5 */ /* 0x000fe40000010000 */
[----:B------:R-:W-:-:S06]  /*109c0*/  WARPGROUP.ARRIVE ;  /* 0x00000000000079c5 */ /* 0x000fcc0000000000 */
[----:B------:R-:W-:Y:S01]  /*109d0*/  HGMMA.64x256x16.F32 R24, gdesc[UR36].tnspA, R24, gsb0 ;  /* 0x23e00000241879f0 */ /* 0x000fe20008000818 */
[----:B------:R-:W-:Y:S01]  /*109e0*/  IMAD.WIDE R12, R231, 0x2, R12 ;  /* 0x00000002e70c7825 */ /* 0x000fe200078e020c */
[----:B------:R-:W-:-:S03]  /*109f0*/  LOP3.LUT R15, R15, R14, RZ, 0x3c, !PT ;  /* 0x0000000e0f0f7212 */ /* 0x000fc600078e3cff */
[----:B------:R-:W-:Y:S02]  /*10a00*/  IMAD.MOV.U32 R16, RZ, RZ, R10 ;  /* 0x000000ffff107224 */ /* 0x000fe400078e000a */
[----:B------:R-:W-:Y:S01]  /*10a10*/  IMAD.MOV.U32 R17, RZ, RZ, R19 ;  /* 0x000000ffff117224 */ /* 0x000fe200078e0013 */
[----:B------:R-:W-:Y:S01]  /*10a20*/  LOP3.LUT R14, R15, R14, RZ, 0x3c, !PT ;  /* 0x0000000e0f0e7212 */ /* 0x000fe200078e3cff */
[----:B------:R1:W-:Y:S01]  /*10a30*/  STL [R1+0x9c4], R12 ;  /* 0x0009c40c01007387 */ /* 0x0003e20000100800 */
[----:B------:R-:W-:-:S03]  /*10a40*/  IMAD.WIDE R16, R231, 0x2, R16 ;  /* 0x00000002e7107825 */ /* 0x000fc600078e0210 */
[----:B------:R3:W-:Y:S01]  /*10a50*/  STL [R1+0x970], R13 ;  /* 0x0009700d01007387 */ /* 0x0007e20000100800 */
[----:B------:R-:W-:-:S03]  /*10a60*/  LOP3.LUT R15, R15, R14, RZ, 0x3c, !PT ;  /* 0x0000000e0f0f7212 */ /* 0x000fc600078e3cff */
[----:B------:R0:W5:Y:S04]  /*10a70*/  LDL.LU R19, [R1+0x9f4] ;  /* 0x0009f40001137983 */ /* 0x0001680000300800 */
[----:B------:R0:W5:Y:S01]  /*10a80*/  LDL.LU R10, [R1+0x9f0] ;  /* 0x0009f000010a7983 */ /* 0x0001620000300800 */
[----:B-1----:R-:W-:Y:S02]  /*10a90*/  IMAD.MOV.U32 R12, RZ, RZ, R8 ;  /* 0x000000ffff0c7224 */ /* 0x002fe400078e0008 */
[----:B---3--:R-:W-:Y:S02]  /*10aa0*/  IMAD.MOV.U32 R13, RZ, RZ, R9 ;  /* 0x000000ffff0d7224 */ /* 0x008fe400078e0009 */
[----:B------:R0:W5:Y:S01]  /*10ab0*/  LDL.LU R9, [R1+0x9ec] ;  /* 0x0009ec0001097983 */ /* 0x0001620000300800 */
[----:B------:R-:W-:-:S03]  /*10ac0*/  IMAD.WIDE R14, R231, 0x2, R14 ;  /* 0x00000002e70e7825 */ /* 0x000fc600078e020e */
[----:B------:R0:W5:Y:S04]  /*10ad0*/  LDL.LU R8, [R1+0x9e8] ;  /* 0x0009e80001087983 */ /* 0x0001680000300800 */
[----:B------:R-:W-:Y:S01]  /*10ae0*/  STL [R1+0x8c8], R16 ;  /* 0x0008c81001007387 */ /* 0x000fe20000100800 */
[----:B------:R-:W-:-:S03]  /*10af0*/  IMAD.WIDE R12, R231, 0x2, R12 ;  /* 0x00000002e70c7825 */ /* 0x000fc600078e020c */
[----:B------:R1:W-:Y:S04]  /*10b00*/  STL [R1+0x81c], R17 ;  /* 0x00081c1101007387 */ /* 0x0003e80000100800 */
[----:B------:R0:W-:Y:S01]  /*10b10*/  STL [R1+0x8cc], R14 ;  /* 0x0008cc0e01007387 */ /* 0x0001e20000100800 */
[----:B-1----:R-:W1:Y:S03]  /*10b20*/  LDC R17, c[0x0][0x238] ;  /* 0x00008e00ff117b82 */ /* 0x002e660000000800 */
[----:B------:R0:W-:Y:S04]  /*10b30*/  STL [R1+0x820], R15 ;  /* 0x0008200f01007387 */ /* 0x0001e80000100800 */
[----:B------:R0:W-:Y:S04]  /*10b40*/  STL [R1+0x974], R12 ;  /* 0x0009740c01007387 */ /* 0x0001e80000100800 */
[----:B------:R0:W-:Y:S01]  /*10b50*/  STL [R1+0x8d0], R13 ;  /* 0x0008d00d01007387 */ /* 0x0001e20000100800 */
[----:B------:R-:W-:-:S02]  /*10b60*/  VIADD R6, R6, 0xffffffe0 ;  /* 0xffffffe006067836 */ /* 0x000fc40000000000 */
[----:B-1----:R-:W-:-:S04]  /*10b70*/  IMAD.SHL.U32 R17, R17, 0x20, RZ ;  /* 0x0000002011117824 */ /* 0x002fc800078e00ff */
[----:B------:R-:W-:Y:S01]  /*10b80*/  IMAD.WIDE R2, R17, 0x2, R2 ;  /* 0x0000000211027825 */ /* 0x000fe200078e0202 */
[----:B------:R-:W-:-:S03]  /*10b90*/  WARPGROUP.DEPBAR.LE gsb0, 0x0 ;  /* 0x00008000000079c5 */ /* 0x000fc60000010000 */
[----:B--2---:R-:W-:-:S05]  /*10ba0*/  VIADD R252, R252, 0xffffffff ;  /* 0xfffffffffcfc7836 */ /* 0x004fca0000000000 */
[----:B------:R-:W-:-:S13]  /*10bb0*/  ISETP.NE.U32.AND P0, PT, R252, RZ, PT ;  /* 0x000000fffc00720c */ /* 0x000fda0003f05070 */
[----:B0-----:R-:W-:Y:S05]  /*10bc0*/  @P0 BRA `(.L_x_1) ;  /* 0xffffff7000e80947 */ /* 0x001fea000383ffff */
[----:B------:R-:W2:Y:S04]  /*10bd0*/  LDL.LU R14, [R1+0x5d8] ;  /* 0x0005d800010e7983 */ /* 0x000ea80000300800 */
[----:B------:R-:W3:Y:S04]  /*10be0*/  LDL.LU R15, [R1+0x1d8] ;  /* 0x0001d800010f7983 */ /* 0x000ee80000300800 */
[----:B------:R-:W4:Y:S04]  /*10bf0*/  LDL.LU R16, [R1+0x3d0] ;  /* 0x0003d00001107983 */ /* 0x000f280000300800 */
[----:B------:R-:W2:Y:S04]  /*10c00*/  LDL.LU R17, [R1+0x3d8] ;  /* 0x0003d80001117983 */ /* 0x000ea80000300800 */
[----:B-----5:R-:W3:Y:S04]  /*10c10*/  LDL.LU R7, [R1+0x5f4] ;  /* 0x0005f40001077983 */ /* 0x020ee80000300800 */
[----:B------:R-:W4:Y:S04]  /*10c20*/  LDL.LU R5, [R1+0x3f8] ;  /* 0x0003f80001057983 */ /* 0x000f280000300800 */
[----:B------:R-:W2:Y:S04]  /*10c30*/  LDL.LU R6, [R1+0x3f0] ;  /* 0x0003f00001067983 */ /* 0x000ea80000300800 */
[----:B------:R-:W4:Y:S04]  /*10c40*/  LDL.LU R231, [R1+0x1f8] ;  /* 0x0001f80001e77983 */ /* 0x000f280000300800 */
[----:B------:R-:W4:Y:S04]  /*10c50*/  LDL.LU R252, [R1+0x5f8] ;  /* 0x0005f80001fc7983 */ /* 0x000f280000300800 */
[----:B------:R-:W3:Y:S04]  /*10c60*/  LDL.LU R0, [R1+0x1f0] ;  /* 0x0001f00001007983 */ /* 0x000ee80000300800 */
[----:B------:R-:W3:Y:S04]  /*10c70*/  LDL.LU R4, [R1+0x5f0] ;  /* 0x0005f00001047983 */ /* 0x000ee80000300800 */
        /* <DEDUP_REMOVED lines=18> */
[----:B------:R0:W-:Y:S04]  /*10da0*/  STL [R1+0xba0], R172 ;  /* 0x000ba0ac01007387 */ /* 0x0001e80000100800 */
[----:B0-----:R-:W4:Y:S04]  /*10db0*/  LDL.LU R172, [R1+0x1f4] ;  /* 0x0001f40001ac7983 */ /* 0x001f280000300800 */
        /* <DEDUP_REMOVED lines=8> */
[----:B------:R-:W-:Y:S04]  /*10e40*/  STL [R1+0xb8c], R169 ;  /* 0x000b8ca901007387 */ /* 0x000fe80000100800 */
        /* <DEDUP_REMOVED lines=33> */
[----:B------:R-:W-:Y:S01]  /*11060*/  STL [R1+0xb04], R87 ;  /* 0x000b045701007387 */ /* 0x000fe20000100800 */
[----:B--2---:R-:W-:-:S03]  /*11070*/  F2FP.F16.F32.PACK_AB R6, R148, R6 ;  /* 0x000000069406723e */ /* 0x004fc600000000ff */
[----:B------:R-:W-:Y:S04]  /*11080*/  STL [R1+0xb00], R85 ;  /* 0x000b005501007387 */ /* 0x000fe80000100800 */
[----:B------:R-:W-:Y:S04]  /*11090*/  STL [R1+0xafc], R86 ;  /* 0x000afc5601007387 */ /* 0x000fe80000100800 */
[----:B------:R-:W-:Y:S04]  /*110a0*/  STL [R1+0xaf8], R84 ;  /* 0x000af85401007387 */ /* 0x000fe80000100800 */
[----:B------:R-:W-:Y:S01]  /*110b0*/  STL [R1+0xaf4], R83 ;  /* 0x000af45301007387 */ /* 0x000fe20000100800 */
[----:B---3--:R-:W-:-:S03]  /*110c0*/  F2FP.F16.F32.PACK_AB R0, R0, R4 ;  /* 0x000000040000723e */ /* 0x008fc600000000ff */
[----:B------:R-:W-:Y:S01]  /*110d0*/  STL [R1+0xaf0], R81 ;  /* 0x000af05101007387 */ /* 0x000fe20000100800 */
[----:B----4-:R-:W-:-:S03]  /*110e0*/  F2FP.F16.F32.PACK_AB R4, R147, R20 ;  /* 0x000000149304723e */ /* 0x010fc600000000ff */
        /* <DEDUP_REMOVED lines=15> */
[----:B------:R-:W-:-:S03]  /*111e0*/  F2FP.F16.F32.PACK_AB R2, R2, R3 ;  /* 0x000000030202723e */ /* 0x000fc600000000ff */
        /* <DEDUP_REMOVED lines=49> */
[----:B------:R1:W-:Y:S04]  /*11500*/  STL [R1+0x9ec], R9 ;  /* 0x0009ec0901007387 */ /* 0x0003e80000100800 */
[----:B------:R2:W-:Y:S01]  /*11510*/  STL [R1+0x9e8], R8 ;  /* 0x0009e80801007387 */ /* 0x0005e20000100800 */
[----:B0-----:R-:W-:-:S02]  /*11520*/  F2FP.F16.F32.PACK_AB R10, R149, R170 ;  /* 0x000000aa950a723e */ /* 0x001fc400000000ff */
[----:B-1----:R-:W-:Y:S02]  /*11530*/  F2FP.F16.F32.PACK_AB R9, R106, R171 ;  /* 0x000000ab6a09723e */ /* 0x002fe400000000ff */
[----:B--2---:R-:W-:-:S05]  /*11540*/  F2FP.F16.F32.PACK_AB R8, R151, R104 ;  /* 0x000000689708723e */ /* 0x004fca00000000ff */
[----:B------:R0:W-:Y:S04]  /*11550*/  STL [R1+0x61c], R8 ;  /* 0x00061c0801007387 */ /* 0x0001e80000100800 */
[----:B------:R-:W-:Y:S04]  /*11560*/  STL [R1+0x618], R10 ;  /* 0x0006180a01007387 */ /* 0x000fe80000100800 */
[----:B------:R-:W-:Y:S01]  /*11570*/  STL [R1+0x614], R9 ;  /* 0x0006140901007387 */ /* 0x000fe20000100800 */
[----:B0-----:R-:W-:Y:S01]  /*11580*/  F2FP.F16.F32.PACK_AB R8, R172, R7 ;  /* 0x00000007ac08723e */ /* 0x001fe200000000ff */
[----:B------:R-:W-:Y:S01]  /*11590*/  IMAD.MOV.U32 R172, RZ, RZ, R15 ;  /* 0x000000ffffac7224 */ /* 0x000fe200078e000f */
[----:B------:R-:W-:-:S02]  /*115a0*/  F2FP.F16.F32.PACK_AB R7, R150, R5 ;  /* 0x000000059607723e */ /* 0x000fc400000000ff */
[----:B------:R-:W-:Y:S01]  /*115b0*/  F2FP.F16.F32.PACK_AB R5, R231, R252 ;  /* 0x000000fce705723e */ /* 0x000fe200000000ff */
[----:B------:R-:W-:Y:S04]  /*115c0*/  STL [R1+0x610], R8 ;  /* 0x0006100801007387 */ /* 0x000fe80000100800 */
[----:B------:R-:W-:Y:S04]  /*115d0*/  STL [R1+0x60c], R7 ;  /* 0x00060c0701007387 */ /* 0x000fe80000100800 */
[----:B------:R-:W-:Y:S04]  /*115e0*/  STL [R1+0x608], R6 ;  /* 0x0006080601007387 */ /* 0x000fe80000100800 */
[----:B------:R0:W-:Y:S04]  /*115f0*/  STL [R1+0x604], R5 ;  /* 0x0006040501007387 */ /* 0x0001e80000100800 */
[----:B------:R1:W-:Y:S04]  /*11600*/  STL [R1+0x600], R0 ;  /* 0x0006000001007387 */ /* 0x0003e80000100800 */
[----:B------:R2:W-:Y:S01]  /*11610*/  STL [R1+0x3fc], R4 ;  /* 0x0003fc0401007387 */ /* 0x0005e20000100800 */
[----:B0-----:R-:W-:-:S02]  /*11620*/  F2FP.F16.F32.PACK_AB R5, R145, R21 ;  /* 0x000000159105723e */ /* 0x001fc400000000ff */
[----:B-1----:R-:W-:-:S03]  /*11630*/  F2FP.F16.F32.PACK_AB R0, R18, R19 ;  /* 0x000000131200723e */ /* 0x002fc600000000ff */
[----:B------:R0:W-:Y:S01]  /*11640*/  STL [R1+0x3f8], R5 ;  /* 0x0003f80501007387 */ /* 0x0001e20000100800 */
[----:B--2---:R-:W-:-:S03]  /*11650*/  F2FP.F16.F32.PACK_AB R4, R250, R251 ;  /* 0x000000fbfa04723e */ /* 0x004fc600000000ff */
[----:B------:R1:W-:Y:S01]  /*11660*/  STL [R1+0x3f4], R0 ;  /* 0x0003f40001007387 */ /* 0x0003e20000100800 */
[----:B------:R-:W-:Y:S02]  /*11670*/  IMAD.MOV.U32 R251, RZ, RZ, R17 ;  /* 0x000000fffffb7224 */ /* 0x000fe400078e0011 */
[----:B------:R-:W-:Y:S01]  /*11680*/  IMAD.MOV.U32 R250, RZ, RZ, R16 ;  /* 0x000000fffffa7224 */ /* 0x000fe200078e0010 */
[----:B------:R2:W-:Y:S01]  /*11690*/  STL [R1+0x3f0], R4 ;  /* 0x0003f00401007387 */ /* 0x0005e20000100800 */
[----:B0-----:R-:W-:Y:S02]  /*116a0*/  F2FP.F16.F32.PACK_AB R5, R146, R248 ;  /* 0x000000f89205723e */ /* 0x001fe400000000ff */
[----:B-1----:R-:W-:-:S03]  /*116b0*/  F2FP.F16.F32.PACK_AB R0, R144, R249 ;  /* 0x000000f99000723e */ /* 0x002fc600000000ff */
[----:B------:R0:W-:Y:S01]  /*116c0*/  STL [R1+0x1fc], R5 ;  /* 0x0001fc0501007387 */ /* 0x0001e20000100800 */
[----:B------:R-:W-:Y:S01]  /*116d0*/  IMAD.MOV.U32 R249, RZ, RZ, R14 ;  /* 0x000000fffff97224 */ /* 0x000fe200078e000e */
[----:B--2---:R-:W-:Y:S02]  /*116e0*/  F2FP.F16.F32.PACK_AB R4, R246, R247 ;  /* 0x000000f7f604723e */ /* 0x004fe400000000ff */
[----:B------:R1:W-:Y:S04]  /*116f0*/  STL [R1+0x1f8], R0 ;  /* 0x0001f80001007387 */ /* 0x0003e80000100800 */
[----:B------:R2:W-:Y:S01]  /*11700*/  STL [R1+0x1f4], R4 ;  /* 0x0001f40401007387 */ /* 0x0005e20000100800 */
[----:B0-----:R-:W-:Y:S02]  /*11710*/  F2FP.F16.F32.PACK_AB R5, R244, R245 ;  /* 0x000000f5f405723e */ /* 0x001fe400000000ff */
[----:B-1----:R-:W-:-:S03]  /*11720*/  F2FP.F16.F32.PACK_AB R0, R143, R242 ;  /* 0x000000f28f00723e */ /* 0x002fc600000000ff */
[----:B------:R-:W-:Y:S01]  /*11730*/  STL [R1+0x1f0], R5 ;  /* 0x0001f00501007387 */ /* 0x000fe20000100800 */
[----:B--2---:R-:W-:-:S03]  /*11740*/  F2FP.F16.F32.PACK_AB R4, R141, R243 ;  /* 0x000000f38d04723e */ /* 0x004fc600000000ff */
[----:B------:R0:W-:Y:S04]  /*11750*/  STL [R1+0x1ec], R0 ;  /* 0x0001ec0001007387 */ /* 0x0001e80000100800 */
[----:B------:R1:W-:Y:S04]  /*11760*/  STL [R1+0x1e8], R4 ;  /* 0x0001e80401007387 */ /* 0x0003e80000100800 */
[----:B------:R-:W-:Y:S01]  /*11770*/  STL [R1+0x1e4], R2 ;  /* 0x0001e40201007387 */ /* 0x000fe20000100800 */
[----:B0-----:R-:W-:-:S05]  /*11780*/  F2FP.F16.F32.PACK_AB R0, R12, R13 ;  /* 0x0000000d0c00723e */ /* 0x001fca00000000ff */
[----:B------:R0:W-:Y:S04]  /*11790*/  STL [R1+0x1e0], R0 ;  /* 0x0001e00001007387 */ /* 0x0001e80000100800 */
[----:B------:R-:W2:Y:S04]  /*117a0*/  LDL.LU R171, [R1+0x1d0] ;  /* 0x0001d00001ab7983 */ /* 0x000ea80000300800 */
[----:B------:R-:W2:Y:S04]  /*117b0*/  LDL.LU R248, [R1+0x5d0] ;  /* 0x0005d00001f87983 */ /* 0x000ea80000300800 */
        /* <DEDUP_REMOVED lines=72> */
[----:B-1----:R-:W4:Y:S04]  /*11c40*/  LDL.LU R4, [R1+0x4e0] ;  /* 0x0004e00001047983 */ /* 0x002f280000300800 */
        /* <DEDUP_REMOVED lines=62> */
[----:B0-----:R-:W4:Y:S04]  /*12030*/  LDL.LU R0, [R1+0x20c] ;  /* 0x00020c0001007983 */ /* 0x001f280000300800 */
[----:B------:R-:W4:Y:S04]  /*12040*/  LDL.LU R246, [R1+0x204] ;  /* 0x0002040001f67983 */ /* 0x000f280000300800 */
[----:B------:R-:W4:Y:S04]  /*12050*/  LDL.LU R247, [R1+0xc] ;  /* 0x00000c0001f77983 */ /* 0x000f280000300800 */
[----:B------:R-:W4:Y:S04]  /*12060*/  LDL.LU R244, [R1+0x40c] ;  /* 0x00040c0001f47983 */ /* 0x000f280000300800 */
[----:B------:R-:W4:Y:S01]  /*12070*/  LDL.LU R245, [R1+0x4] ;  /* 0x0000040001f57983 */ /* 0x000f220000300800 */
[----:B------:R-:W-:-:S03]  /*12080*/  F2FP.F16.F32.PACK_AB R251, R142, R251 ;  /* 0x000000fb8efb723e */ /* 0x000fc600000000ff */
[----:B------:R-:W4:Y:S01]  /*12090*/  LDL.LU R242, [R1+0x404] ;  /* 0x0004040001f27983 */ /* 0x000f220000300800 */
[----:B------:R-:W-:-:S03]  /*120a0*/  F2FP.F16.F32.PACK_AB R250, R140, R250 ;  /* 0x000000fa8cfa723e */ /* 0x000fc600000000ff */
[----:B------:R-:W4:Y:S01]  /*120b0*/  LDL.LU R243, [R1+0x208] ;  /* 0x0002080001f37983 */ /* 0x000f220000300800 */
[----:B------:R-:W-:-:S03]  /*120c0*/  F2FP.F16.F32.PACK_AB R249, R172, R249 ;  /* 0x000000f9acf9723e */ /* 0x000fc600000000ff */
[----:B------:R-:W4:Y:S01]  /*120d0*/  LDL.LU R2, [R1+0x200] ;  /* 0x0002000001027983 */ /* 0x000f220000300800 */
[----:B--2---:R-:W-:-:S03]  /*120e0*/  F2FP.F16.F32.PACK_AB R248, R171, R248 ;  /* 0x000000f8abf8723e */ /* 0x004fc600000000ff */
[----:B------:R-:W2:Y:S01]  /*120f0*/  LDL.LU R3, [R1+0x8] ;  /* 0x0000080001037983 */ /* 0x000ea20000300800 */
[----:B------:R-:W-:-:S03]  /*12100*/  F2FP.F16.F32.PACK_AB R239, R139, R239 ;  /* 0x000000ef8bef723e */ /* 0x000fc600000000ff */
[----:B------:R-:W2:Y:S01]  /*12110*/  LDL.LU R142, [R1+0x254] ;  /* 0x00025400018e7983 */ /* 0x000ea20000300800 */
[----:B------:R-:W-:-:S03]  /*12120*/  F2FP.F16.F32.PACK_AB R238, R137, R238 ;  /* 0x000000ee89ee723e */ /* 0x000fc600000000ff */
[----:B------:R-:W2:Y:S01]  /*12130*/  LDL.LU R140, [R1+0x454] ;  /* 0x00045400018c7983 */ /* 0x000ea20000300800 */
[----:B---3--:R-:W-:-:S03]  /*12140*/  F2FP.F16.F32.PACK_AB R237, R106, R237 ;  /* 0x000000ed6aed723e */ /* 0x008fc600000000ff */
[----:B------:R-:W3:Y:S01]  /*12150*/  LDL.LU R172, [R1+0xba0] ;  /* 0x000ba00001ac7983 */ /* 0x000ee20000300800 */
[----:B----4-:R-:W-:-:S03]  /*12160*/  F2FP.F16.F32.PACK_AB R236, R170, R236 ;  /* 0x000000ecaaec723e */ /* 0x010fc600000000ff */
[----:B------:R-:W4:Y:S01]  /*12170*/  LDL.LU R171, [R1+0xb9c] ;  /* 0x000b9c0001ab7983 */ /* 0x000f220000300800 */
[----:B------:R-:W-:-:S03]  /*12180*/  F2FP.F16.F32.PACK_AB R235, R138, R235 ;  /* 0x000000eb8aeb723e */ /* 0x000fc600000000ff */
[----:B------:R-:W2:Y:S01]  /*12190*/  LDL.LU R139, [R1+0x30c] ;  /* 0x00030c00018b7983 */ /* 0x000ea20000300800 */
[----:B------:R-:W-:-:S03]  /*121a0*/  F2FP.F16.F32.PACK_AB R234, R136, R234 ;  /* 0x000000ea88ea723e */ /* 0x000fc600000000ff */
[----:B------:R-:W2:Y:S01]  /*121b0*/  LDL.LU R137, [R1+0x50c] ;  /* 0x00050c0001897983 */ /* 0x000ea20000300800 */
[----:B------:R-:W-:-:S03]  /*121c0*/  F2FP.F16.F32.PACK_AB R233, R104, R233 ;  /* 0x000000e968e9723e */ /* 0x000fc600000000ff */
[----:B------:R-:W4:Y:S01]  /*121d0*/  LDL.LU R106, [R1+0xb98] ;  /* 0x000b9800016a7983 */ /* 0x000f220000300800 */
[----:B------:R-:W-:-:S03]  /*121e0*/  F2FP.F16.F32.PACK_AB R232, R169, R232 ;  /* 0x000000e8a9e8723e */ /* 0x000fc600000000ff */
[----:B------:R-:W2:Y:S01]  /*121f0*/  LDL.LU R170, [R1+0xb94] ;  /* 0x000b940001aa7983 */ /* 0x000ea20000300800 */
        /* <DEDUP_REMOVED lines=23> */
[----:B------:R-:W2:Y:S04]  /*12370*/  LDL.LU R166, [R1+0xb7c] ;  /* 0x000b7c0001a67983 */ /* 0x000ea80000300800 */
[----:B------:R-:W2:Y:S04]  /*12380*/  LDL.LU R131, [R1+0x268] ;  /* 0x0002680001837983 */ /* 0x000ea80000300800 */
[----:B------:R-:W2:Y:S04]  /*12390*/  LDL.LU R129, [R1+0x468] ;  /* 0x0004680001817983 */ /* 0x000ea80000300800 */
[----:B------:R-:W2:Y:S04]  /*123a0*/  LDL.LU R101, [R1+0xb78] ;  /* 0x000b780001657983 */ /* 0x000ea80000300800 */
[----:B------:R-:W2:Y:S01]  /*123b0*/  LDL.LU R165, [R1+0xb74] ;  /* 0x000b740001a57983 */ /* 0x000ea20000300800 */
[----:B------:R-:W-:-:S02]  /*123c0*/  F2FP.F16.F32.PACK_AB R219, R130, R219 ;  /* 0x000000db82db723e */ /* 0x000fc400000000ff */
[----:B------:R-:W-:Y:S01]  /*123d0*/  F2FP.F16.F32.PACK_AB R218, R128, R218 ;  /* 0x000000da80da723e */ /* 0x000fe200000000ff */
[----:B------:R-:W2:Y:S01]  /*123e0*/  LDL.LU R130, [R1+0x260] ;  /* 0x0002600001827983 */ /* 0x000ea20000300800 */
[----:B------:R-:W-:Y:S02]  /*123f0*/  F2FP.F16.F32.PACK_AB R217, R164, R217 ;  /* 0x000000d9a4d9723e */ /* 0x000fe400000000ff */
[----:B------:R-:W-:Y:S01]  /*12400*/  F2FP.F16.F32.PACK_AB R216, R163, R216 ;  /* 0x000000d8a3d8723e */ /* 0x000fe200000000ff */
        /* <DEDUP_REMOVED lines=88> */
[----:B------:R-:W2:Y:S01]  /*12990*/  LDL.LU R92, [R1+0xb18] ;  /* 0x000b1800015c7983 */ /* 0x000ea20000300800 */
[----:B---3--:R-:W-:-:S03]  /*129a0*/  F2FP.F16.F32.PACK_AB R172, R91, R172 ;  /* 0x000000ac5bac723e */ /* 0x008fc600000000ff */
[----:B------:R-:W3:Y:S01]  /*129b0*/  LDL.LU R91, [R1+0xb14] ;  /* 0x000b1400015b7983 */ /* 0x000ee20000300800 */
[----:B----4-:R-:W-:-:S03]  /*129c0*/  F2FP.F16.F32.PACK_AB R171, R106, R171 ;  /* 0x000000ab6aab723e */ /* 0x010fc600000000ff */
[----:B------:R-:W4:Y:S01]  /*129d0*/  LDL.LU R106, [R1+0x2e4] ;  /* 0x0002e400016a7983 */ /* 0x000f220000300800 */
[----:B--2---:R-:W-:-:S03]  /*129e0*/  F2FP.F16.F32.PACK_AB R170, R104, R170 ;  /* 0x000000aa68aa723e */ /* 0x004fc600000000ff */
        /* <DEDUP_REMOVED lines=15> */
[----:B------:R-:W-:Y:S02]  /*12ae0*/  F2FP.F16.F32.PACK_AB R149, R80, R149 ;  /* 0x000000955095723e */ /* 0x000fe400000000ff */
[----:B------:R-:W-:Y:S02]  /*12af0*/  F2FP.F16.F32.PACK_AB R162, R100, R162 ;  /* 0x000000a264a2723e */ /* 0x000fe400000000ff */
        /* <DEDUP_REMOVED lines=33> */
[----:B------:R-:W-:-:S03]  /*12d10*/  F2FP.F16.F32.PACK_AB R146, R92, R146 ;  /* 0x000000925c92723e */ /* 0x000fc600000000ff */
[----:B------:R-:W2:Y:S04]  /*12d20*/  LDL.LU R92, [R1+0x424] ;  /* 0x00042400015c7983 */ /* 0x000ea80000300800 */
[----:B------:R-:W2:Y:S01]  /*12d30*/  LDL.LU R77, [R1+0xae0] ;  /* 0x000ae000014d7983 */ /* 0x000ea20000300800 */
[----:B------:R-:W-:-:S03]  /*12d40*/  F2FP.F16.F32.PACK_AB R136, R23, R136 ;  /* 0x000000881788723e */ /* 0x000fc600000000ff */
[----:B------:R-:W2:Y:S01]  /*12d50*/  LDL.LU R78, [R1+0xadc] ;  /* 0x000adc00014e7983 */ /* 0x000ea20000300800 */
[----:B------:R-:W-:Y:S02]  /*12d60*/  F2FP.F16.F32.PACK_AB R133, R75, R133 ;  /* 0x000000854b85723e */ /* 0x000fe400000000ff */
[----:B---3--:R-:W-:Y:S02]  /*12d70*/  F2FP.F16.F32.PACK_AB R139, R91, R139 ;  /* 0x0000008b5b8b723e */ /* 0x008fe400000000ff */
[----:B------:R-:W3:Y:S01]  /*12d80*/  LDL.LU R91, [R1+0x28c] ;  /* 0x00028c00015b7983 */ /* 0x000ee20000300800 */
[----:B----4-:R-:W-:-:S03]  /*12d90*/  F2FP.F16.F32.PACK_AB R138, R89, R138 ;  /* 0x0000008a598a723e */ /* 0x010fc600000000ff */
[----:B------:R-:W4:Y:S04]  /*12da0*/  LDL.LU R89, [R1+0x48c] ;  /* 0x00048c0001597983 */ /* 0x000f280000300800 */
[----:B------:R-:W3:Y:S04]  /*12db0*/  LDL.LU R76, [R1+0xad8] ;  /* 0x000ad800014c7983 */ /* 0x000ee80000300800 */
[----:B------:R-:W4:Y:S01]  /*12dc0*/  LDL.LU R23, [R1+0xad4] ;  /* 0x000ad40001177983 */ /* 0x000f220000300800 */
[----:B--2---:R-:W-:-:S03]  /*12dd0*/  F2FP.F16.F32.PACK_AB R135, R90, R135 ;  /* 0x000000875a87723e */ /* 0x004fc600000000ff */
[----:B------:R-:W2:Y:S01]  /*12de0*/  LDL.LU R90, [R1+0x284] ;  /* 0x00028400015a7983 */ /* 0x000ea20000300800 */
[----:B------:R-:W-:-:S03]  /*12df0*/  F2FP.F16.F32.PACK_AB R134, R88, R134 ;  /* 0x000000865886723e */ /* 0x000fc600000000ff */
[----:B------:R-:W2:Y:S04]  /*12e00*/  LDL.LU R88, [R1+0x484] ;  /* 0x0004840001587983 */ /* 0x000ea80000300800 */
[----:B------:R-:W4:Y:S01]  /*12e10*/  LDL.LU R75, [R1+0xad0] ;  /* 0x000ad000014b7983 */ /* 0x000f220000300800 */
[----:B------:R-:W-:-:S03]  /*12e20*/  F2FP.F16.F32.PACK_AB R132, R22, R132 ;  /* 0x000000841684723e */ /* 0x000fc600000000ff */
[----:B------:R-:W2:Y:S01]  /*12e30*/  LDL.LU R22, [R1+0xacc] ;  /* 0x000acc0001167983 */ /* 0x000ea20000300800 */
[----:B------:R-:W-:-:S03]  /*12e40*/  F2FP.F16.F32.PACK_AB R127, R87, R127 ;  /* 0x0000007f577f723e */ /* 0x000fc600000000ff */
[----:B------:R-:W2:Y:S01]  /*12e50*/  LDL.LU R87, [R1+0x29c] ;  /* 0x00029c0001577983 */ /* 0x000ea20000300800 */
[----:B------:R-:W-:Y:S02]  /*12e60*/  F2FP.F16.F32.PACK_AB R125, R73, R125 ;  /* 0x0000007d497d723e */ /* 0x000fe400000000ff */
[----:B------:R-:W-:Y:S02]  /*12e70*/  F2FP.F16.F32.PACK_AB R124, R74, R124 ;  /* 0x0000007c4a7c723e */ /* 0x000fe400000000ff */
[----:B------:R-:W-:Y:S02]  /*12e80*/  F2FP.F16.F32.PACK_AB R113, R72, R113 ;  /* 0x000000714871723e */ /* 0x000fe400000000ff */
[----:B------:R-:W-:Y:S02]  /*12e90*/  F2FP.F16.F32.PACK_AB R112, R71, R112 ;  /* 0x000000704770723e */ /* 0x000fe400000000ff */
[----:B------:R-:W-:Y:S02]  /*12ea0*/  F2FP.F16.F32.PACK_AB R105, R69, R105 ;  /* 0x000000694569723e */ /* 0x000fe400000000ff */
[----:B------:R-:W-:-:S02]  /*12eb0*/  F2FP.F16.F32.PACK_AB R104, R70, R104 ;  /* 0x000000684668723e */ /* 0x000fc400000000ff */
[----:B------:R-:W-:Y:S02]  /*12ec0*/  F2FP.F16.F32.PACK_AB R5, R68, R5 ;  /* 0x000000054405723e */ /* 0x000fe400000000ff */
[----:B------:R-:W-:Y:S02]  /*12ed0*/  F2FP.F16.F32.PACK_AB R4, R67, R4 ;  /* 0x000000044304723e */ /* 0x000fe400000000ff */
[----:B------:R-:W-:Y:S02]  /*12ee0*/  F2FP.F16.F32.PACK_AB R13, R65, R13 ;  /* 0x0000000d410d723e */ /* 0x000fe400000000ff */
[----:B------:R-:W-:Y:S02]  /*12ef0*/  F2FP.F16.F32.PACK_AB R126, R85, R126 ;  /* 0x0000007e557e723e */ /* 0x000fe400000000ff */
[----:B------:R-:W2:Y:S04]  /*12f00*/  LDL.LU R85, [R1+0x49c] ;  /* 0x00049c0001557983 */ /* 0x000ea80000300800 */
[----:B------:R-:W2:Y:S04]  /*12f10*/  LDL.LU R73, [R1+0xac8] ;  /* 0x000ac80001497983 */ /* 0x000ea80000300800 */
[----:B------:R-:W2:Y:S01]  /*12f20*/  LDL.LU R74, [R1+0xac4] ;  /* 0x000ac400014a7983 */ /* 0x000ea20000300800 */
[----:B------:R-:W-:-:S03]  /*12f30*/  F2FP.F16.F32.PACK_AB R115, R86, R115 ;  /* 0x000000735673723e */ /* 0x000fc600000000ff */
[----:B------:R-:W2:Y:S01]  /*12f40*/  LDL.LU R86, [R1+0x294] ;  /* 0x0002940001567983 */ /* 0x000ea20000300800 */
        /* <DEDUP_REMOVED lines=28> */
[----:B------:R-:W3:Y:S04]  /*13110*/  LDL.LU R76, [R1+0x4b4] ;  /* 0x0004b400014c7983 */ /* 0x000ee80000300800 */
[----:B------:R-:W3:Y:S04]  /*13120*/  LDL.LU R64, [R1+0xaa0] ;  /* 0x000aa00001407983 */ /* 0x000ee80000300800 */
[----:B------:R-:W3:Y:S01]  /*13130*/  LDL.LU R63, [R1+0xa9c] ;  /* 0x000a9c00013f7983 */ /* 0x000ee20000300800 */
[----:B----4-:R-:W-:-:S03]  /*13140*/  F2FP.F16.F32.PACK_AB R23, R75, R23 ;  /* 0x000000174b17723e */ /* 0x010fc600000000ff */
[----:B------:R-:W4:Y:S01]  /*13150*/  LDL.LU R75, [R1+0x2c8] ;  /* 0x0002c800014b7983 */ /* 0x000f220000300800 */
[----:B------:R-:W-:Y:S02]  /*13160*/  F2FP.F16.F32.PACK_AB R21, R61, R21 ;  /* 0x000000153d15723e */ /* 0x000fe400000000ff */
[----:B------:R-:W-:Y:S02]  /*13170*/  F2FP.F16.F32.PACK_AB R20, R62, R20 ;  /* 0x000000143e14723e */ /* 0x000fe400000000ff */
[----:B--2---:R-:W-:Y:S02]  /*13180*/  F2FP.F16.F32.PACK_AB R22, R73, R22 ;  /* 0x000000164916723e */ /* 0x004fe400000000ff */
[----:B------:R-:W2:Y:S04]  /*13190*/  LDL.LU R73, [R1+0x4c8] ;  /* 0x0004c80001497983 */ /* 0x000ea80000300800 */
[----:B------:R-:W3:Y:S04]  /*131a0*/  LDL.LU R61, [R1+0xa98] ;  /* 0x000a9800013d7983 */ /* 0x000ee80000300800 */
[----:B------:R-:W3:Y:S01]  /*131b0*/  LDL.LU R62, [R1+0xa94] ;  /* 0x000a9400013e7983 */ /* 0x000ee20000300800 */
[----:B----4-:R-:W-:-:S03]  /*131c0*/  F2FP.F16.F32.PACK_AB R75, R74, R75 ;  /* 0x0000004b4a4b723e */ /* 0x010fc600000000ff */
[----:B------:R-:W4:Y:S02]  /*131d0*/  LDL.LU R74, [R1+0x2c0] ;  /* 0x0002c000014a7983 */ /* 0x000f240000300800 */
[----:B----4-:R-:W-:Y:S02]  /*131e0*/  F2FP.F16.F32.PACK_AB R74, R72, R74 ;  /* 0x0000004a484a723e */ /* 0x010fe400000000ff */
[----:B------:R-:W4:Y:S01]  /*131f0*/  LDL.LU R72, [R1+0x4c0] ;  /* 0x0004c00001487983 */ /* 0x000f220000300800 */
[----:B--2---:R-:W-:Y:S02]  /*13200*/  F2FP.F16.F32.PACK_AB R73, R60, R73 ;  /* 0x000000493c49723e */ /* 0x004fe400000000ff */
[----:B------:R-:W-:Y:S01]  /*13210*/  F2FP.F16.F32.PACK_AB R79, R71, R79 ;  /* 0x0000004f474f723e */ /* 0x000fe200000000ff */
[----:B------:R-:W2:Y:S01]  /*13220*/  LDL.LU R60, [R1+0xa90] ;  /* 0x000a9000013c7983 */ /* 0x000ea20000300800 */
[----:B----4-:R-:W-:-:S03]  /*13230*/  F2FP.F16.F32.PACK_AB R72, R59, R72 ;  /* 0x000000483b48723e */ /* 0x010fc600000000ff */
[----:B------:R-:W4:Y:S04]  /*13240*/  LDL.LU R59, [R1+0xa8c] ;  /* 0x000a8c00013b7983 */ /* 0x000f280000300800 */
[----:B------:R-:W2:Y:S01]  /*13250*/  LDL.LU R71, [R1+0x2b8] ;  /* 0x0002b80001477983 */ /* 0x000ea20000300800 */
[----:B------:R-:W-:Y:S02]  /*13260*/  F2FP.F16.F32.PACK_AB R78, R69, R78 ;  /* 0x0000004e454e723e */ /* 0x000fe400000000ff */
[----:B------:R-:W-:Y:S01]  /*13270*/  F2FP.F16.F32.PACK_AB R77, R57, R77 ;  /* 0x0000004d394d723e */ /* 0x000fe200000000ff */
[----:B------:R-:W4:Y:S01]  /*13280*/  LDL.LU R69, [R1+0x4b8] ;  /* 0x0004b80001457983 */ /* 0x000f220000300800 */
[----:B---3--:R-:W-:-:S03]  /*13290*/  F2FP.F16.F32.PACK_AB R76, R58, R76 ;  /* 0x0000004c3a4c723e */ /* 0x008fc600000000ff */
[----:B------:R-:W3:Y:S04]  /*132a0*/  LDL.LU R57, [R1+0xa88] ;  /* 0x000a880001397983 */ /* 0x000ee80000300800 */
[----:B------:R-:W3:Y:S01]  /*132b0*/  LDL.LU R58, [R1+0xa84] ;  /* 0x000a8400013a7983 */ /* 0x000ee20000300800 */
[----:B--2---:R-:W-:-:S03]  /*132c0*/  F2FP.F16.F32.PACK_AB R71, R70, R71 ;  /* 0x000000474647723e */ /* 0x004fc600000000ff */
[----:B------:R-:W2:Y:S02]  /*132d0*/  LDL.LU R70, [R1+0x2b0] ;  /* 0x0002b00001467983 */ /* 0x000ea40000300800 */
[----:B--2---:R-:W-:Y:S02]  /*132e0*/  F2FP.F16.F32.PACK_AB R70, R68, R70 ;  /* 0x000000464446723e */ /* 0x004fe400000000ff */
[----:B------:R-:W2:Y:S01]  /*132f0*/  LDL.LU R68, [R1+0x4b0] ;  /* 0x0004b00001447983 */ /* 0x000ea20000300800 */
[----:B----4-:R-:W-:Y:S02]  /*13300*/  F2FP.F16.F32.PACK_AB R69, R56, R69 ;  /* 0x000000453845723e */ /* 0x010fe400000000ff */
[----:B------:R-:W-:Y:S01]  /*13310*/  F2FP.F16.F32.PACK_AB R83, R67, R83 ;  /* 0x000000534353723e */ /* 0x000fe200000000ff */
[----:B------:R-:W4:Y:S01]  /*13320*/  LDL.LU R56, [R1+0xa80] ;  /* 0x000a800001387983 */ /* 0x000f220000300800 */
[----:B--2---:R-:W-:-:S03]  /*13330*/  F2FP.F16.F32.PACK_AB R68, R55, R68 ;  /* 0x000000443744723e */ /* 0x004fc600000000ff */
[----:B------:R-:W2:Y:S04]  /*13340*/  LDL.LU R55, [R1+0xa7c] ;  /* 0x000a7c0001377983 */ /* 0x000ea80000300800 */
[----:B------:R-:W3:Y:S01]  /*13350*/  LDL.LU R67, [R1+0x2a8] ;  /* 0x0002a80001437983 */ /* 0x000ee20000300800 */
[----:B------:R-:W-:Y:S02]  /*13360*/  F2FP.F16.F32.PACK_AB R82, R65, R82 ;  /* 0x000000524152723e */ /* 0x000fe400000000ff */
[----:B------:R-:W-:Y:S01]  /*13370*/  F2FP.F16.F32.PACK_AB R81, R53, R81 ;  /* 0x000000513551723e */ /* 0x000fe200000000ff */
[----:B------:R-:W4:Y:S01]  /*13380*/  LDL.LU R65, [R1+0x4a8] ;  /* 0x0004a80001417983 */ /* 0x000f220000300800 */
[----:B------:R-:W-:-:S03]  /*13390*/  F2FP.F16.F32.PACK_AB R80, R54, R80 ;  /* 0x000000503650723e */ /* 0x000fc600000000ff */
[----:B------:R-:W2:Y:S04]  /*133a0*/  LDL.LU R53, [R1+0xa78] ;  /* 0x000a780001357983 */ /* 0x000ea80000300800 */
[----:B------:R-:W2:Y:S01]  /*133b0*/  LDL.LU R54, [R1+0xa74] ;  /* 0x000a740001367983 */ /* 0x000ea20000300800 */
[----:B---3--:R-:W-:-:S03]  /*133c0*/  F2FP.F16.F32.PACK_AB R67, R66, R67 ;  /* 0x000000434243723e */ /* 0x008fc600000000ff */
[----:B------:R-:W3:Y:S02]  /*133d0*/  LDL.LU R66, [R1+0x2a0] ;  /* 0x0002a00001427983 */ /* 0x000ee40000300800 */
[----:B---3--:R-:W-:Y:S02]  /*133e0*/  F2FP.F16.F32.PACK_AB R66, R64, R66 ;  /* 0x000000424042723e */ /* 0x008fe400000000ff */
[----:B------:R-:W3:Y:S01]  /*133f0*/  LDL.LU R64, [R1+0x4a0] ;  /* 0x0004a00001407983 */ /* 0x000ee20000300800 */
[----:B----4-:R-:W-:Y:S02]  /*13400*/  F2FP.F16.F32.PACK_AB R65, R52, R65 ;  /* 0x000000413441723e */ /* 0x010fe400000000ff */
[----:B------:R-:W-:Y:S01]  /*13410*/  F2FP.F16.F32.PACK_AB R87, R63, R87 ;  /* 0x000000573f57723e */ /* 0x000fe200000000ff */
[----:B------:R-:W4:Y:S01]  /*13420*/  LDL.LU R52, [R1+0xa70] ;  /* 0x000a700001347983 */ /* 0x000f220000300800 */
[----:B---3--:R-:W-:-:S03]  /*13430*/  F2FP.F16.F32.PACK_AB R64, R51, R64 ;  /* 0x000000403340723e */ /* 0x008fc600000000ff */
[----:B------:R-:W3:Y:S04]  /*13440*/  LDL.LU R51, [R1+0xa6c] ;  /* 0x000a6c0001337983 */ /* 0x000ee80000300800 */
[----:B------:R-:W2:Y:S01]  /*13450*/  LDL.LU R63, [R1+0x298] ;  /* 0x00029800013f7983 */ /* 0x000ea20000300800 */
[----:B------:R-:W-:Y:S02]  /*13460*/  F2FP.F16.F32.PACK_AB R86, R61, R86 ;  /* 0x000000563d56723e */ /* 0x000fe400000000ff */
[----:B------:R-:W-:Y:S01]  /*13470*/  F2FP.F16.F32.PACK_AB R85, R49, R85 ;  /* 0x000000553155723e */ /* 0x000fe200000000ff */
[----:B------:R-:W4:Y:S01]  /*13480*/  LDL.LU R61, [R1+0x498] ;  /* 0x00049800013d7983 */ /* 0x000f220000300800 */
[----:B------:R-:W-:-:S03]  /*13490*/  F2FP.F16.F32.PACK_AB R84, R50, R84 ;  /* 0x000000543254723e */ /* 0x000fc600000000ff */
        /* <DEDUP_REMOVED lines=25> */
[----:B------:R-:W-:Y:S02]  /*13630*/  F2FP.F16.F32.PACK_AB R110, R53, R110 ;  /* 0x0000006e356e723e */ /* 0x000fe400000000ff */
[----:B------:R-:W-:-:S02]  /*13640*/  F2FP.F16.F32.PACK_AB R109, R41, R109 ;  /* 0x0000006d296d723e */ /* 0x000fc400000000ff */
        /* <DEDUP_REMOVED lines=13> */
[----:B--2---:R-:W-:Y:S02]  /*13720*/  F2FP.F16.F32.PACK_AB R143, R47, R143 ;  /* 0x0000008f2f8f723e */ /* 0x004fe400000000ff */
[----:B---3--:R-:W-:Y:S02]  /*13730*/  F2FP.F16.F32.PACK_AB R56, R43, R56 ;  /* 0x000000382b38723e */ /* 0x008fe400000000ff */
[----:B------:R-:W2:Y:S04]  /*13740*/  LDL.LU R43, [R1+0xa4c] ;  /* 0x000a4c00012b7983 */ /* 0x000ea80000300800 */
[----:B------:R-:W2:Y:S04]  /*13750*/  LDL.LU R55, [R1+0x24c] ;  /* 0x00024c0001377983 */ /* 0x000ea80000300800 */
[----:B------:R-:W3:Y:S04]  /*13760*/  LDL.LU R53, [R1+0x44c] ;  /* 0x00044c0001357983 */ /* 0x000ee80000300800 */
        /* <DEDUP_REMOVED lines=14> */
[----:B------:R-:W4:Y:S01]  /*13850*/  LDL.LU R47, [R1+0x258] ;  /* 0x00025800012f7983 */ /* 0x000f220000300800 */
[----:B------:R-:W-:-:S02]  /*13860*/  F2FP.F16.F32.PACK_AB R142, R45, R142 ;  /* 0x0000008e2d8e723e */ /* 0x000fc400000000ff */
[----:B------:R-:W-:Y:S01]  /*13870*/  F2FP.F16.F32.PACK_AB R141, R33, R141 ;  /* 0x0000008d218d723e */ /* 0x000fe200000000ff */
[----:B------:R-:W2:Y:S01]  /*13880*/  LDL.LU R45, [R1+0x458] ;  /* 0x00045800012d7983 */ /* 0x000ea20000300800 */
[----:B------:R-:W-:-:S03]  /*13890*/  F2FP.F16.F32.PACK_AB R140, R34, R140 ;  /* 0x0000008c228c723e */ /* 0x000fc600000000ff */
        /* <DEDUP_REMOVED lines=12> */
[----:B---3--:R-:W-:Y:S02]  /*13960*/  F2FP.F16.F32.PACK_AB R54, R41, R54 ;  /* 0x000000362936723e */ /* 0x008fe400000000ff */
[----:B------:R-:W-:Y:S01]  /*13970*/  F2FP.F16.F32.PACK_AB R53, R29, R53 ;  /* 0x000000351d35723e */ /* 0x000fe200000000ff */
[----:B------:R-:W3:Y:S01]  /*13980*/  LDL.LU R41, [R1+0x448] ;  /* 0x0004480001297983 */ /* 0x000ee20000300800 */
[----:B------:R-:W-:-:S03]  /*13990*/  F2FP.F16.F32.PACK_AB R52, R30, R52 ;  /* 0x000000341e34723e */ /* 0x000fc600000000ff */
[----:B------:R-:W4:Y:S04]  /*139a0*/  LDL.LU R29, [R1+0xa18] ;  /* 0x000a1800011d7983 */ /* 0x000f280000300800 */
[----:B------:R-:W4:Y:S01]  /*139b0*/  LDL.LU R30, [R1+0xa14] ;  /* 0x000a1400011e7983 */ /* 0x000f220000300800 */
[----:B--2---:R-:W-:-:S03]  /*139c0*/  F2FP.F16.F32.PACK_AB R43, R42, R43 ;  /* 0x0000002b2a2b723e */ /* 0x004fc600000000ff */
[----:B------:R-:W2:Y:S02]  /*139d0*/  LDL.LU R42, [R1+0x240] ;  /* 0x00024000012a7983 */ /* 0x000ea40000300800 */
[----:B--2---:R-:W-:Y:S02]  /*139e0*/  F2FP.F16.F32.PACK_AB R42, R40, R42 ;  /* 0x0000002a282a723e */ /* 0x004fe400000000ff */
[----:B------:R-:W2:Y:S01]  /*139f0*/  LDL.LU R40, [R1+0x440] ;  /* 0x0004400001287983 */ /* 0x000ea20000300800 */
[----:B---3--:R-:W-:Y:S02]  /*13a00*/  F2FP.F16.F32.PACK_AB R41, R28, R41 ;  /* 0x000000291c29723e */ /* 0x008fe400000000ff */
[----:B------:R-:W-:Y:S01]  /*13a10*/  F2FP.F16.F32.PACK_AB R51, R39, R51 ;  /* 0x000000332733723e */ /* 0x000fe200000000ff */
[----:B------:R-:W3:Y:S01]  /*13a20*/  LDL.LU R28, [R1+0xa10] ;  /* 0x000a1000011c7983 */ /* 0x000ee20000300800 */
[----:B--2---:R-:W-:-:S03]  /*13a30*/  F2FP.F16.F32.PACK_AB R40, R27, R40 ;  /* 0x000000281b28723e */ /* 0x004fc600000000ff */
[----:B------:R-:W2:Y:S04]  /*13a40*/  LDL.LU R27, [R1+0xa0c] ;  /* 0x000a0c00011b7983 */ /* 0x000ea80000300800 */
[----:B------:R-:W4:Y:S01]  /*13a50*/  LDL.LU R39, [R1+0x238] ;  /* 0x0002380001277983 */ /* 0x000f220000300800 */
[----:B------:R-:W-:Y:S02]  /*13a60*/  F2FP.F16.F32.PACK_AB R50, R37, R50 ;  /* 0x000000322532723e */ /* 0x000fe400000000ff */
[----:B------:R-:W-:Y:S01]  /*13a70*/  F2FP.F16.F32.PACK_AB R49, R25, R49 ;  /* 0x000000311931723e */ /* 0x000fe200000000ff */
[----:B------:R-:W3:Y:S01]  /*13a80*/  LDL.LU R37, [R1+0x438] ;  /* 0x0004380001257983 */ /* 0x000ee20000300800 */
[----:B------:R-:W-:-:S03]  /*13a90*/  F2FP.F16.F32.PACK_AB R48, R26, R48 ;  /* 0x000000301a30723e */ /* 0x000fc600000000ff */
[----:B------:R-:W2:Y:S04]  /*13aa0*/  LDL.LU R25, [R1+0xa08] ;  /* 0x000a080001197983 */ /* 0x000ea80000300800 */
[----:B------:R-:W2:Y:S01]  /*13ab0*/  LDL.LU R26, [R1+0xa04] ;  /* 0x000a0400011a7983 */ /* 0x000ea20000300800 */
[----:B----4-:R-:W-:-:S03]  /*13ac0*/  F2FP.F16.F32.PACK_AB R39, R38, R39 ;  /* 0x000000272627723e */ /* 0x010fc600000000ff */
[----:B------:R-:W4:Y:S02]  /*13ad0*/  LDL.LU R38, [R1+0x230] ;  /* 0x0002300001267983 */ /* 0x000f240000300800 */
[----:B----4-:R-:W-:Y:S02]  /*13ae0*/  F2FP.F16.F32.PACK_AB R38, R36, R38 ;  /* 0x000000262426723e */ /* 0x010fe400000000ff */
[----:B------:R-:W4:Y:S01]  /*13af0*/  LDL.LU R36, [R1+0x430] ;  /* 0x0004300001247983 */ /* 0x000f220000300800 */
[----:B---3--:R-:W-:Y:S02]  /*13b00*/  F2FP.F16.F32.PACK_AB R37, R24, R37 ;  /* 0x000000251825723e */ /* 0x008fe400000000ff */
[----:B------:R-:W-:Y:S01]  /*13b10*/  F2FP.F16.F32.PACK_AB R95, R35, R95 ;  /* 0x0000005f235f723e */ /* 0x000fe200000000ff */
[----:B------:R-:W3:Y:S01]  /*13b20*/  LDL.LU R24, [R1+0xa00] ;  /* 0x000a000001187983 */ /* 0x000ee20000300800 */
[----:B----4-:R-:W-:-:S03]  /*13b30*/  F2FP.F16.F32.PACK_AB R36, R241, R36 ;  /* 0x00000024f124723e */ /* 0x010fc600000000ff */
[----:B------:R-:W4:Y:S04]  /*13b40*/  LDL.LU R241, [R1+0x9fc] ;  /* 0x0009fc0001f17983 */ /* 0x000f280000300800 */
[----:B------:R-:W2:Y:S01]  /*13b50*/  LDL.LU R35, [R1+0x228] ;  /* 0x0002280001237983 */ /* 0x000ea20000300800 */
[----:B------:R-:W-:Y:S02]  /*13b60*/  F2FP.F16.F32.PACK_AB R94, R33, R94 ;  /* 0x0000005e215e723e */ /* 0x000fe400000000ff */
        /* <DEDUP_REMOVED lines=11> */
[----:B------:R0:W5:Y:S01]  /*13c20*/  LDL.LU R10, [R1+0x9f0] ;  /* 0x0009f000010a7983 */ /* 0x0001620000300800 */
[----:B------:R-:W-:Y:S02]  /*13c30*/  F2FP.F16.F32.PACK_AB R98, R29, R98 ;  /* 0x000000621d62723e */ /* 0x000fe400000000ff */
[----:B------:R-:W-:-:S02]  /*13c40*/  F2FP.F16.F32.PACK_AB R97, R8, R97 ;  /* 0x000000610861723e */ /* 0x000fc400000000ff */
[----:B--2---:R-:W-:Y:S02]  /*13c50*/  F2FP.F16.F32.PACK_AB R32, R9, R32 ;  /* 0x000000200920723e */ /* 0x004fe400000000ff */
[----:B------:R0:W5:Y:S04]  /*13c60*/  LDL.LU R9, [R1+0x9ec] ;  /* 0x0009ec0001097983 */ /* 0x0001680000300800 */
[----:B------:R-:W2:Y:S04]  /*13c70*/  LDL.LU R31, [R1+0x218] ;  /* 0x00021800011f7983 */ /* 0x000ea80000300800 */
[----:B------:R-:W3:Y:S04]  /*13c80*/  LDL.LU R29, [R1+0x14] ;  /* 0x00001400011d7983 */ /* 0x000ee80000300800 */
[----:B------:R0:W5:Y:S01]  /*13c90*/  LDL.LU R8, [R1+0x9e8] ;  /* 0x0009e80001087983 */ /* 0x0001620000300800 */
[----:B--2---:R-:W-:-:S02]  /*13ca0*/  F2FP.F16.F32.PACK_AB R31, R30, R31 ;  /* 0x0000001f1e1f723e */ /* 0x004fc400000000ff */
[----:B------:R-:W-:Y:S02]  /*13cb0*/  F2FP.F16.F32.PACK_AB R30, R28, R100 ;  /* 0x000000641c1e723e */ /* 0x000fe400000000ff */
[----:B------:R-:W-:Y:S02]  /*13cc0*/  F2FP.F16.F32.PACK_AB R28, R103, R252 ;  /* 0x000000fc671c723e */ /* 0x000fe400000000ff */
[----:B---3--:R-:W-:Y:S02]  /*13cd0*/  F2FP.F16.F32.PACK_AB R96, R29, R96 ;  /* 0x000000601d60723e */ /* 0x008fe400000000ff */
[----:B------:R-:W-:Y:S02]  /*13ce0*/  F2FP.F16.F32.PACK_AB R103, R27, R0 ;  /* 0x000000001b67723e */ /* 0x000fe400000000ff */
[----:B------:R-:W-:Y:S02]  /*13cf0*/  F2FP.F16.F32.PACK_AB R29, R102, R101 ;  /* 0x00000065661d723e */ /* 0x000fe400000000ff */
[----:B------:R-:W-:-:S02]  /*13d00*/  F2FP.F16.F32.PACK_AB R27, R26, R243 ;  /* 0x000000f31a1b723e */ /* 0x000fc400000000ff */
[----:B------:R-:W-:Y:S02]  /*13d10*/  F2FP.F16.F32.PACK_AB R102, R25, R246 ;  /* 0x000000f61966723e */ /* 0x000fe400000000ff */
[----:B------:R-:W-:Y:S02]  /*13d20*/  F2FP.F16.F32.PACK_AB R26, R24, R2 ;  /* 0x00000002181a723e */ /* 0x000fe400000000ff */
[----:B------:R-:W-:Y:S02]  /*13d30*/  F2FP.F16.F32.PACK_AB R101, R247, R244 ;  /* 0x000000f4f765723e */ /* 0x000fe400000000ff */
[----:B------:R-:W-:Y:S02]  /*13d40*/  F2FP.F16.F32.PACK_AB R100, R245, R242 ;  /* 0x000000f2f564723e */ /* 0x000fe400000000ff */
[----:B----4-:R-:W-:Y:S02]  /*13d50*/  F2FP.F16.F32.PACK_AB R25, R3, R241 ;  /* 0x000000f10319723e */ /* 0x010fe400000000ff */
[----:B0-----:R-:W-:-:S07]  /*13d60*/  F2FP.F16.F32.PACK_AB R24, R240, R11 ;  /* 0x0000000bf018723e */ /* 0x001fce00000000ff */
.L_x_0:
[----:B------:R-:W0:Y:S01]  /*13d70*/  S2R R2, SR_TID.X ;  /* 0x0000000000027919 */ /* 0x000e220000002100 */
[----:B-----5:R-:W-:Y:S01]  /*13d80*/  VIADD R0, R8, 0xff ;  /* 0x000000ff08007836 */ /* 0x020fe20000000000 */
[----:B------:R-:W-:Y:S01]  /*13d90*/  ULDC.64 UR26, c[0x0][0x228] ;  /* 0x00008a00001a7ab9 */ /* 0x000fe20000000a00 */
[----:B------:R-:W-:Y:S01]  /*13da0*/  ULDC UR4, c[0x0][0x244] ;  /* 0x0000910000047ab9 */ /* 0x000fe20000000800 */
[----:B------:R-:W-:Y:S01]  /*13db0*/  ULDC.64 UR6, c[0x0][0x228] ;  /* 0x00008a0000067ab9 */ /* 0x000fe20000000a00 */
[----:B------:R-:W-:Y:S01]  /*13dc0*/  ULDC.64 UR28, c[0x0][0x228] ;  /* 0x00008a00001c7ab9 */ /* 0x000fe20000000a00 */
[----:B------:R-:W-:Y:S01]  /*13dd0*/  ISETP.GE.AND P3, PT, R0, UR27, PT ;  /* 0x0000001b00007c0c */ /* 0x000fe2000bf66270 */
[----:B------:R-:W-:Y:S01]  /*13de0*/  ULDC.64 UR10, c[0x0][0x228] ;  /* 0x00008a00000a7ab9 */ /* 0x000fe20000000a00 */
[----:B------:R-:W-:Y:S01]  /*13df0*/  ULDC.64 UR8, c[0x0][0x228] ;  /* 0x00008a0000087ab9 */ /* 0x000fe20000000a00 */
[----:B------:R-:W-:Y:S01]  /*13e00*/  ULDC.64 UR16, c[0x0][0x228] ;  /* 0x00008a0000107ab9 */ /* 0x000fe20000000a00 */
[----:B------:R-:W-:Y:S01]  /*13e10*/  ULDC.64 UR20, c[0x0][0x228] ;  /* 0x00008a0000147ab9 */ /* 0x000fe20000000a00 */
[----:B------:R-:W-:Y:S01]  /*13e20*/  ULDC.64 UR18, c[0x0][0x228] ;  /* 0x00008a0000127ab9 */ /* 0x000fe20000000a00 */
[----:B------:R-:W-:Y:S01]  /*13e30*/  ULDC.64 UR24, c[0x0][0x228] ;  /* 0x00008a0000187ab9 */ /* 0x000fe20000000a00 */
[----:B------:R-:W-:Y:S01]  /*13e40*/  ULDC.64 UR22, c[0x0][0x228] ;  /* 0x00008a0000167ab9 */ /* 0x000fe20000000a00 */
[C---:B0-----:R-:W-:Y:S01]  /*13e50*/  IMAD.SHL.U32 R3, R2.reuse, 0x10, RZ ;  /* 0x0000001002037824 */ /* 0x041fe200078e00ff */
[C---:B------:R-:W-:Y:S01]  /*13e60*/  LOP3.LUT R11, R2.reuse, 0x7f, RZ, 0xc0, !PT ;  /* 0x0000007f020b7812 */ /* 0x040fe200078ec0ff */
[----:B------:R-:W-:-:S03]  /*13e70*/  IMAD.SHL.U32 R0, R2, 0x40, RZ ;  /* 0x0000004002007824 */ /* 0x000fc600078e00ff */
[----:B------:R-:W-:Y:S02]  /*13e80*/  LOP3.LUT R3, R3, 0xf0, RZ, 0xc0, !PT ;  /* 0x000000f003037812 */ /* 0x000fe400078ec0ff */
[----:B------:R-:W-:Y:S02]  /*13e90*/  LOP3.LUT R0, R0, 0x400, RZ, 0xc0, !PT ;  /* 0x0000040000007812 */ /* 0x000fe400078ec0ff */
[----:B------:R-:W-:Y:S01]  /*13ea0*/  LEA R11, R11, UR12, 0x4 ;  /* 0x0000000c0b0b7c11 */ /* 0x000fe2000f8e20ff */
[----:B------:R-:W-:Y:S01]  /*13eb0*/  BAR.SYNC.DEFER_BLOCKING 0x0 ;  /* 0x0000000000007b1d */ /* 0x000fe20000010000 */
[----:B------:R-:W-:Y:S02]  /*13ec0*/  IADD3 R0, R0, UR12, R3 ;  /* 0x0000000c00007c10 */ /* 0x000fe4000fffe003 */
[----:B------:R-:W-:Y:S02]  /*13ed0*/  LOP3.LUT R3, R2, 0x60, RZ, 0xc0, !PT ;  /* 0x0000006002037812 */ /* 0x000fe400078ec0ff */
[----:B------:R-:W-:Y:S01]  /*13ee0*/  ISETP.GE.AND P0, PT, R9, UR6, PT ;  /* 0x0000000609007c0c */ /* 0x000fe2000bf06270 */
[----:B------:R-:W-:-:S02]  /*13ef0*/  ULDC.64 UR12, c[0x0][0x228] ;  /* 0x00008a00000c7ab9 */ /* 0x000fc40000000a00 */
[----:B------:R-:W-:-:S05]  /*13f00*/  IMAD R0, R3, 0x8, R0 ;  /* 0x0000000803007824 */ /* 0x000fca00078e0200 */
[----:B------:R-:W-:Y:S01]  /*13f10*/  STSM.16.M88.4 [R0], R24 ;  /* 0x0000001800007844 */ /* 0x000fe20000000200 */
[----:B------:R-:W-:Y:S06]  /*13f20*/  BAR.SYNC.DEFER_BLOCKING 0x0 ;  /* 0x0000000000007b1d */ /* 0x000fec0000010000 */
[----:B------:R-:W0:Y:S02]  /*13f30*/  LDS.128 R24, [R11] ;  /* 0x000000000b187984 */ /* 0x000e240000000c00 */
[----:B------:R-:W-:Y:S06]  /*13f40*/  BAR.SYNC.DEFER_BLOCKING 0x0 ;  /* 0x0000000000007b1d */ /* 0x000fec0000010000 */
[----:B------:R-:W-:Y:S02]  /*13f50*/  STSM.16.M88.4 [R0], R100 ;  /* 0x0000006400007844 */ /* 0x000fe40000000200 */
[----:B------:R-:W-:Y:S06]  /*13f60*/  BAR.SYNC.DEFER_BLOCKING 0x0 ;  /* 0x0000000000007b1d */ /* 0x000fec0000010000 */
[----:B0-----:R-:W-:Y:S04]  /*13f70*/  STL.64 [R1+0x20], R24 ;  /* 0x0000201801007387 */ /* 0x001fe80000100a00 */
[----:B------:R-:W-:Y:S04]  /*13f80*/  STL.64 [R1+0x28], R26 ;  /* 0x0000281a01007387 */ /* 0x000fe80000100a00 */
[----:B------:R-:W0:Y:S01]  /*13f90*/  LDS.128 R24, [R11] ;  /* 0x000000000b187984 */ /* 0x000e220000000c00 */
        /* <DEDUP_REMOVED lines=9> */
[----:B0-----:R-:W-:Y:S04]  /*14030*/  STL.64 [R1], R24 ;  /* 0x0000001801007387 */ /* 0x001fe80000100a00 */
[----:B------:R-:W-:Y:S04]  /*14040*/  STL.64 [R1+0x8], R26 ;  /* 0x0000081a01007387 */ /* 0x000fe80000100a00 */
[----:B------:R-:W0:Y:S01]  /*14050*/  LDS.128 R244, [R11] ;  /* 0x000000000bf47984 */ /* 0x000e220000000c00 */
[----:B------:R-:W-:Y:S06]  /*14060*/  BAR.SYNC.DEFER_BLOCKING 0x0 ;  /* 0x0000000000007b1d */ /* 0x000fec0000010000 */
[----:B------:R-:W-:Y:S02]  /*14070*/  STSM.16.M88.4 [R0], R32 ;  /* 0x0000002000007844 */ /* 0x000fe40000000200 */
[----:B------:R-:W-:Y:S06]  /*14080*/  BAR.SYNC.DEFER_BLOCKING 0x0 ;  /* 0x0000000000007b1d */ /* 0x000fec0000010000 */
[----:B0-----:R0:W-:Y:S04]  /*14090*/  STL [R1+0x9f4], R244 ;  /* 0x0009f4f401007387 */ /* 0x0011e80000100800 */
[----:B------:R1:W-:Y:S04]  /*140a0*/  STL [R1+0x9f0], R245 ;  /* 0x0009f0f501007387 */ /* 0x0003e80000100800 */
[----:B------:R2:W-:Y:S04]  /*140b0*/  STL [R1+0x9ec], R246 ;  /* 0x0009ecf601007387 */ /* 0x0005e80000100800 */
[----:B------:R3:W-:Y:S04]  /*140c0*/  STL [R1+0x9e8], R247 ;  /* 0x0009e8f701007387 */ /* 0x0007e80000100800 */
[----:B------:R-:W4:Y:S01]  /*140d0*/  LDS.128 R240, [R11] ;  /* 0x000000000bf07984 */ /* 0x000f220000000c00 */
[----:B------:R-:W-:Y:S06]  /*140e0*/  BAR.SYNC.DEFER_BLOCKING 0x0 ;  /* 0x0000000000007b1d */ /* 0x000fec0000010000 */
[----:B0-----:R-:W4:Y:S04]  /*140f0*/  LDL.LU R244, [R1+0x610] ;  /* 0x0006100001f47983 */ /* 0x001f280000300800 */
[----:B-1----:R-:W4:Y:S04]  /*14100*/  LDL.LU R245, [R1+0x614] ;  /* 0x0006140001f57983 */ /* 0x002f280000300800 */
[----:B--2---:R-:W2:Y:S04]  /*14110*/  LDL.LU R246, [R1+0x618] ;  /* 0x0006180001f67983 */ /* 0x004ea80000300800 */
[----:B---3--:R-:W2:Y:S04]  /*14120*/  LDL.LU R247, [R1+0x61c] ;  /* 0x00061c0001f77983 */ /* 0x008ea80000300800 */
[----:B------:R-:W-:Y:S01]  /*14130*/  STSM.16.M88.4 [R0], R92 ;  /* 0x0000005c00007844 */ /* 0x000fe20000000200 */
[----:B------:R-:W-:Y:S06]  /*14140*/  BAR.SYNC.DEFER_BLOCKING 0x0 ;  /* 0x0000000000007b1d */ /* 0x000fec0000010000 */
[----:B----4-:R0:W-:Y:S04]  /*14150*/  STL [R1+0xa04], R240 ;  /* 0x000a04f001007387 */ /* 0x0101e80000100800 */
[----:B------:R1:W-:Y:S04]  /*14160*/  STL [R1+0xa00], R241 ;  /* 0x000a00f101007387 */ /* 0x0003e80000100800 */
[----:B------:R3:W-:Y:S04]  /*14170*/  STL [R1+0x9fc], R242 ;  /* 0x0009fcf201007387 */ /* 0x0007e80000100800 */
[----:B------:R4:W-:Y:S04]  /*14180*/  STL [R1+0x9f8], R243 ;  /* 0x0009f8f301007387 */ /* 0x0009e80000100800 */
[----:B------:R-:W2:Y:S01]  /*14190*/  LDS.128 R100, [R11] ;  /* 0x000000000b647984 */ /* 0x000ea20000000c00 */
[----:B------:R-:W-:Y:S06]  /*141a0*/  BAR.SYNC.DEFER_BLOCKING 0x0 ;  /* 0x0000000000007b1d */ /* 0x000fec0000010000 */
[----:B0-----:R-:W2:Y:S04]  /*141b0*/  LDL.LU R240, [R1+0x3f0] ;  /* 0x0003f00001f07983 */ /* 0x001ea80000300800 */
[----:B-1----:R-:W2:Y:S04]  /*141c0*/  LDL.LU R241, [R1+0x3f4] ;  /* 0x0003f40001f17983 */ /* 0x002ea80000300800 */
[----:B---3--:R-:W2:Y:S04]  /*141d0*/  LDL.LU R242, [R1+0x3f8] ;  /* 0x0003f80001f27983 */ /* 0x008ea80000300800 */
[----:B----4-:R-:W2:Y:S04]  /*141e0*/  LDL.LU R243, [R1+0x3fc] ;  /* 0x0003fc0001f37983 */ /* 0x010ea80000300800 */
[----:B------:R-:W-:Y:S01]  /*141f0*/  STSM.16.M88.4 [R0], R36 ;  /* 0x0000002400007844 */ /* 0x000fe20000000200 */
[----:B------:R-:W-:Y:S06]  /*14200*/  BAR.SYNC.DEFER_BLOCKING 0x0 ;  /* 0x0000000000007b1d */ /* 0x000fec0000010000 */
[----:B------:R-:W0:Y:S02]  /*14210*/  LDS.128 R92, [R11] ;  /* 0x000000000b5c7984 */ /* 0x000e240000000c00 */
[----:B------:R-:W-:Y:S06]  /*14220*/  BAR.SYNC.DEFER_BLOCKING 0x0 ;  /* 0x0000000000007b1d */ /* 0x000fec0000010000 */
[----:B------:R-:W-:Y:S02]  /*14230*/  STSM.16.M88.4 [R0], R48 ;  /* 0x0000003000007844 */ /* 0x000fe40000000200 */
[----:B------:R-:W-:Y:S06]  /*14240*/  BAR.SYNC.DEFER_BLOCKING 0x0 ;  /* 0x0000000000007b1d */ /* 0x000fec0000010000 */
[----:B------:R-:W1:Y:S02]  /*14250*/  LDS.128 R96, [R11] ;  /* 0x000000000b607984 */ /* 0x000e640000000c00 */
[----:B------:R-:W-:Y:S06]  /*14260*/  BAR.SYNC.DEFER_BLOCKING 0x0 ;  /* 0x0000000000007b1d */ /* 0x000fec0000010000 */
[----:B------:R-:W-:Y:S02]  /*14270*/  STSM.16.M88.4 [R0], R40 ;  /* 0x0000002800007844 */ /* 0x000fe40000000200 */
[----:B------:R-:W-:Y:S06]  /*14280*/  BAR.SYNC.DEFER_BLOCKING 0x0 ;  /* 0x0000000000007b1d */ /* 0x000fec0000010000 */
[----:B------:R-:W3:Y:S02]  /*14290*/  LDS.128 R48, [R11] ;  /* 0x000000000b307984 */ /* 0x000ee40000000c00 */
[----:B------:R-:W-:Y:S06]  /*142a0*/  BAR.SYNC.DEFER_BLOCKING 0x0 ;  /* 0x0000000000007b1d */ /* 0x000fec0000010000 */
[----:B------:R-:W-:Y:S02]  /*142b0*/  STSM.16.M88.4 [R0], R52 ;  /* 0x0000003400007844 */ /* 0x000fe40000000200 */
[----:B------:R-:W-:Y:S06]  /*142c0*/  BAR.SYNC.DEFER_BLOCKING 0x0 ;  /* 0x0000000000007b1d */ /* 0x000fec0000010000 */
[----:B------:R-:W4:Y:S02]  /*142d0*/  LDS.128 R52, [R11] ;  /* 0x000000000b347984 */ /* 0x000f240000000c00 */
        /* <DEDUP_REMOVED lines=177> */
[----:B------:R0:W-:Y:S02]  /*14df0*/  STSM.16.M88.4 [R0], R224 ;  /* 0x000000e000007844 */ /* 0x0001e40000000200 */
[----:B------:R-:W-:Y:S06]  /*14e00*/  BAR.SYNC.DEFER_BLOCKING 0x0 ;  /* 0x0000000000007b1d */ /* 0x000fec0000010000 */
[----:B0-----:R-:W3:Y:S04]  /*14e10*/  LDL.LU R224, [R1+0x1e0] ;  /* 0x0001e00001e07983 */ /* 0x001ee80000300800 */
[----:B------:R-:W3:Y:S04]  /*14e20*/  LDL.LU R225, [R1+0x1e4] ;  /* 0x0001e40001e17983 */ /* 0x000ee80000300800 */
[----:B------:R-:W3:Y:S04]  /*14e30*/  LDL.LU R226, [R1+0x1e8] ;  /* 0x0001e80001e27983 */ /* 0x000ee80000300800 */
[----:B------:R-:W3:Y:S04]  /*14e40*/  LDL.LU R227, [R1+0x1ec] ;  /* 0x0001ec0001e37983 */ /* 0x000ee80000300800 */
[----:B------:R-:W0:Y:S01]  /*14e50*/  LDS.128 R204, [R11] ;  /* 0x000000000bcc7984 */ /* 0x000e220000000c00 */
[----:B------:R-:W-:Y:S06]  /*14e60*/  BAR.SYNC.DEFER_BLOCKING 0x0 ;  /* 0x0000000000007b1d */ /* 0x000fec0000010000 */
[----:B------:R1:W-:Y:S02]  /*14e70*/  STSM.16.M88.4 [R0], R228 ;  /* 0x000000e400007844 */ /* 0x0003e40000000200 */
[----:B------:R-:W-:Y:S06]  /*14e80*/  BAR.SYNC.DEFER_BLOCKING 0x0 ;  /* 0x0000000000007b1d */ /* 0x000fec0000010000 */
[----:B-1----:R-:W2:Y:S04]  /*14e90*/  LDL.LU R228, [R1+0x1f0] ;  /* 0x0001f00001e47983 */ /* 0x002ea80000300800 */
[----:B------:R-:W2:Y:S04]  /*14ea0*/  LDL.LU R229, [R1+0x1f4] ;  /* 0x0001f40001e57983 */ /* 0x000ea80000300800 */
[----:B------:R-:W2:Y:S04]  /*14eb0*/  LDL.LU R230, [R1+0x1f8] ;  /* 0x0001f80001e67983 */ /* 0x000ea80000300800 */
[----:B------:R-:W2:Y:S04]  /*14ec0*/  LDL.LU R231, [R1+0x1fc] ;  /* 0x0001fc0001e77983 */ /* 0x000ea80000300800 */
[----:B------:R-:W1:Y:S01]  /*14ed0*/  LDS.128 R208, [R11] ;  /* 0x000000000bd07984 */ /* 0x000e620000000c00 */
[----:B------:R-:W-:Y:S06]  /*14ee0*/  BAR.SYNC.DEFER_BLOCKING 0x0 ;  /* 0x0000000000007b1d */ /* 0x000fec0000010000 */
[----:B------:R-:W-:Y:S02]  /*14ef0*/  STSM.16.M88.4 [R0], R232 ;  /* 0x000000e800007844 */ /* 0x000fe40000000200 */
[----:B------:R-:W-:Y:S06]  /*14f00*/  BAR.SYNC.DEFER_BLOCKING 0x0 ;  /* 0x0000000000007b1d */ /* 0x000fec0000010000 */
[----:B------:R-:W1:Y:S02]  /*14f10*/  LDS.128 R212, [R11] ;  /* 0x000000000bd47984 */ /* 0x000e640000000c00 */
[----:B------:R-:W-:Y:S06]  /*14f20*/  BAR.SYNC.DEFER_BLOCKING 0x0 ;  /* 0x0000000000007b1d */ /* 0x000fec0000010000 */
[----:B------:R4:W-:Y:S02]  /*14f30*/  STSM.16.M88.4 [R0], R236 ;  /* 0x000000ec00007844 */ /* 0x0009e40000000200 */
[----:B------:R-:W-:Y:S06]  /*14f40*/  BAR.SYNC.DEFER_BLOCKING 0x0 ;  /* 0x0000000000007b1d */ /* 0x000fec0000010000 */
[----:B----4-:R-:W4:Y:S04]  /*14f50*/  LDL.LU R236, [R1+0x600] ;  /* 0x0006000001ec7983 */ /* 0x010f280000300800 */
[----:B------:R-:W4:Y:S04]  /*14f60*/  LDL.LU R237, [R1+0x604] ;  /* 0x0006040001ed7983 */ /* 0x000f280000300800 */
[----:B------:R-:W4:Y:S04]  /*14f70*/  LDL.LU R238, [R1+0x608] ;  /* 0x0006080001ee7983 */ /* 0x000f280000300800 */
[----:B------:R-:W1:Y:S01]  /*14f80*/  LDS.128 R216, [R11] ;  /* 0x000000000bd87984 */ /* 0x000e620000000c00 */
[----:B------:R-:W-:Y:S06]  /*14f90*/  BAR.SYNC.DEFER_BLOCKING 0x0 ;  /* 0x0000000000007b1d */ /* 0x000fec0000010000 */
[----:B------:R-:W4:Y:S04]  /*14fa0*/  LDL.LU R239, [R1+0x60c] ;  /* 0x00060c0001ef7983 */ /* 0x000f280000300800 */
[----:B------:R0:W-:Y:S01]  /*14fb0*/  STSM.16.M88.4 [R0], R248 ;  /* 0x000000f800007844 */ /* 0x0001e20000000200 */
[----:B------:R-:W-:Y:S08]  /*14fc0*/  BAR.SYNC.DEFER_BLOCKING 0x0 ;  /* 0x0000000000007b1d */ /* 0x000ff00000010000 */
[----:B0-----:R-:W0:Y:S01]  /*14fd0*/  LDC R250, c[0x0][0x244] ;  /* 0x00009100fffa7b82 */ /* 0x001e220000000800 */
[----:B------:R-:W1:Y:S07]  /*14fe0*/  LDS.128 R220, [R11] ;  /* 0x000000000bdc7984 */ /* 0x000e6e0000000c00 */
[----:B------:R-:W-:Y:S06]  /*14ff0*/  BAR.SYNC.DEFER_BLOCKING 0x0 ;  /* 0x0000000000007b1d */ /* 0x000fec0000010000 */
[----:B---3--:R-:W-:Y:S02]  /*15000*/  STSM.16.M88.4 [R0], R224 ;  /* 0x000000e000007844 */ /* 0x008fe40000000200 */
[----:B------:R-:W-:Y:S06]  /*15010*/  BAR.SYNC.DEFER_BLOCKING 0x0 ;  /* 0x0000000000007b1d */ /* 0x000fec0000010000 */
[----:B------:R-:W3:Y:S02]  /*15020*/  LDS.128 R224, [R11] ;  /* 0x000000000be07984 */ /* 0x000ee40000000c00 */
[----:B------:R-:W-:Y:S06]  /*15030*/  BAR.SYNC.DEFER_BLOCKING 0x0 ;  /* 0x0000000000007b1d */ /* 0x000fec0000010000 */
[----:B--2---:R-:W-:Y:S02]  /*15040*/  STSM.16.M88.4 [R0], R228 ;  /* 0x000000e400007844 */ /* 0x004fe40000000200 */
[----:B------:R-:W-:Y:S06]  /*15050*/  BAR.SYNC.DEFER_BLOCKING 0x0 ;  /* 0x0000000000007b1d */ /* 0x000fec0000010000 */
[----:B------:R-:W2:Y:S02]  /*15060*/  LDS.128 R228, [R11] ;  /* 0x000000000be47984 */ /* 0x000ea40000000c00 */
[----:B------:R-:W-:Y:S06]  /*15070*/  BAR.SYNC.DEFER_BLOCKING 0x0 ;  /* 0x0000000000007b1d */ /* 0x000fec0000010000 */
[----:B------:R1:W-:Y:S02]  /*15080*/  STSM.16.M88.4 [R0], R240 ;  /* 0x000000f000007844 */ /* 0x0003e40000000200 */
[----:B------:R-:W-:Y:S06]  /*15090*/  BAR.SYNC.DEFER_BLOCKING 0x0 ;  /* 0x0000000000007b1d */ /* 0x000fec0000010000 */
[----:B-1----:R-:W3:Y:S04]  /*150a0*/  LDL.LU R241, [R1+0x20] ;  /* 0x0000200001f17983 */ /* 0x002ee80000300800 */
[----:B------:R-:W2:Y:S01]  /*150b0*/  LDL.LU R240, [R1+0x10] ;  /* 0x0000100001f07983 */ /* 0x000ea20000300800 */
[----:B------:R-:W-:-:S03]  /*150c0*/  ISETP.LT.AND P0, PT, R8, UR29, !P0 ;  /* 0x0000001d08007c0c */ /* 0x000fc6000c701270 */
[----:B------:R-:W2:Y:S04]  /*150d0*/  LDL.LU R242, [R1+0x14] ;  /* 0x0000140001f27983 */ /* 0x000ea80000300800 */
[----:B------:R-:W1:Y:S01]  /*150e0*/  LDS.128 R232, [R11] ;  /* 0x000000000be87984 */ /* 0x000e620000000c00 */
[----:B------:R-:W-:Y:S06]  /*150f0*/  BAR.SYNC.DEFER_BLOCKING 0x0 ;  /* 0x0000000000007b1d */ /* 0x000fec0000010000 */
[----:B------:R-:W2:Y:S04]  /*15100*/  LDL.LU R243, [R1+0x28] ;  /* 0x0000280001f37983 */ /* 0x000ea80000300800 */
[----:B----4-:R-:W-:Y:S01]  /*15110*/  STSM.16.M88.4 [R0], R236 ;  /* 0x000000ec00007844 */ /* 0x010fe20000000200 */
[----:B------:R-:W-:Y:S06]  /*15120*/  BAR.SYNC.DEFER_BLOCKING 0x0 ;  /* 0x0000000000007b1d */ /* 0x000fec0000010000 */
[----:B------:R-:W4:Y:S02]  /*15130*/  LDS.128 R236, [R11] ;  /* 0x000000000bec7984 */ /* 0x000f240000000c00 */
[----:B------:R-:W-:Y:S06]  /*15140*/  BAR.SYNC.DEFER_BLOCKING 0x0 ;  /* 0x0000000000007b1d */ /* 0x000fec0000010000 */
[----:B------:R0:W-:Y:S02]  /*15150*/  STSM.16.M88.4 [R0], R244 ;  /* 0x000000f400007844 */ /* 0x0001e40000000200 */
[----:B0-----:R-:W-:Y:S01]  /*15160*/  IMAD R0, R9, UR4, RZ ;  /* 0x0000000409007c24 */ /* 0x001fe2000f8e02ff */
[----:B------:R-:W-:Y:S01]  /*15170*/  ULDC.64 UR4, c[0x0][0x220] ;  /* 0x0000880000047ab9 */ /* 0x000fe20000000a00 */
[----:B------:R-:W4:Y:S01]  /*15180*/  LDL.LU R244, [R1+0x18] ;  /* 0x0000180001f47983 */ /* 0x000f220000300800 */
[----:B------:R-:W-:Y:S02]  /*15190*/  BAR.SYNC.DEFER_BLOCKING 0x0 ;  /* 0x0000000000007b1d */ /* 0x000fe40000010000 */
[----:B------:R-:W-:Y:S01]  /*151a0*/  LEA R2, P1, R0, UR4, 0x1 ;  /* 0x0000000400027c11 */ /* 0x000fe2000f8208ff */
[----:B------:R-:W-:-:S03]  /*151b0*/  IMAD R250, R250, 0x80, R0 ;  /* 0x00000080fafa7824 */ /* 0x000fc600078e0200 */
[----:B------:R-:W-:Y:S01]  /*151c0*/  LEA.HI.X.SX32 R3, R0, UR5, 0x1, P1 ;  /* 0x0000000500037c11 */ /* 0x000fe200088f0eff */
[----:B------:R-:W-:Y:S02]  /*151d0*/  ULDC UR4, c[0x0][0x248] ;  /* 0x0000920000047ab9 */ /* 0x000fe40000000800 */
[----:B------:R-:W-:Y:S01]  /*151e0*/  IMAD R0, R8, UR4, RZ ;  /* 0x0000000408007c24 */ /* 0x000fe2000f8e02ff */
[----:B------:R-:W4:Y:S01]  /*151f0*/  LDL.LU R245, [R1+0x2c] ;  /* 0x00002c0001f57983 */ /* 0x000f220000300800 */
[----:B------:R-:W-:Y:S02]  /*15200*/  ULDC.64 UR4, c[0x0][0x228] ;  /* 0x00008a0000047ab9 */ /* 0x000fe40000000a00 */
[----:B------:R-:W-:Y:S01]  /*15210*/  IMAD.WIDE R248, R0, 0x2, R2 ;  /* 0x0000000200f87825 */ /* 0x000fe200078e0202 */
[----:B------:R-:W4:Y:S04]  /*15220*/  LDL.LU R246, [R1+0x1c] ;  /* 0x00001c0001f67983 */ /* 0x000f280000300800 */
[----:B------:R-:W4:Y:S04]  /*15230*/  LDL.LU R247, [R1] ;  /* 0x0000000001f77983 */ /* 0x000f280000300800 */
[----:B---3--:R0:W-:Y:S01]  /*15240*/  @P0 STG.E.U16 desc[UR14][R248.64], R241 ;  /* 0x000000f1f8000986 */ /* 0x0081e2000c10150e */
[----:B------:R-:W-:-:S03]  /*15250*/  PRMT R252, R241, 0x7632, R252 ;  /* 0x00007632f1fc7816 */ /* 0x000fc600000000fc */
[----:B0-----:R-:W3:Y:S01]  /*15260*/  LDL.LU R241, [R1+0x24] ;  /* 0x0000240001f17983 */ /* 0x001ee20000300800 */
[----:B------:R-:W-:Y:S01]  /*15270*/  ISETP.GE.AND P0, PT, R8, UR7, PT ;  /* 0x0000000708007c0c */ /* 0x000fe2000bf06270 */
[----:B------:R-:W-:Y:S02]  /*15280*/  ULDC.64 UR6, c[0x0][0x220] ;  /* 0x0000880000067ab9 */ /* 0x000fe40000000a00 */
[----:B------:R-:W-:Y:S02]  /*15290*/  LEA R248, P1, R250, UR6, 0x1 ;  /* 0x00000006faf87c11 */ /* 0x000fe4000f8208ff */
[----:B------:R-:W-:Y:S01]  /*152a0*/  ISETP.LT.AND P0, PT, R10, UR4, !P0 ;  /* 0x000000040a007c0c */ /* 0x000fe2000c701270 */
[----:B------:R-:W-:Y:S01]  /*152b0*/  ULDC UR4, c[0x0][0x22c] ;  /* 0x00008b0000047ab9 */ /* 0x000fe20000000800 */
[----:B------:R-:W-:Y:S01]  /*152c0*/  LEA.HI.X.SX32 R249, R250, UR7, 0x1, P1 ;  /* 0x00000007faf97c11 */ /* 0x000fe200088f0eff */
[----:B------:R-:W-:Y:S02]  /*152d0*/  ULDC.64 UR6, c[0x0][0x228] ;  /* 0x00008a0000067ab9 */ /* 0x000fe40000000a00 */
[----:B------:R-:W-:-:S08]  /*152e0*/  IMAD.WIDE R250, R0, 0x2, R248 ;  /* 0x0000000200fa7825 */ /* 0x000fd000078e02f8 */
[----:B------:R0:W-:Y:S02]  /*152f0*/  @P0 STG.E.U16 desc[UR14][R250.64], R252 ;  /* 0x000000fcfa000986 */ /* 0x0001e4000c10150e */
[----:B0-----:R-:W-:-:S05]  /*15300*/  VIADD R250, R8, 0x1 ;  /* 0x0000000108fa7836 */ /* 0x001fca0000000000 */
[----:B------:R-:W-:Y:S01]  /*15310*/  ISETP.GE.AND P0, PT, R250, UR4, PT ;  /* 0x00000004fa007c0c */ /* 0x000fe2000bf06270 */
[----:B------:R-:W-:-:S03]  /*15320*/  ULDC UR4, c[0x0][0x248] ;  /* 0x0000920000047ab9 */ /* 0x000fc60000000800 */
[----:B------:R-:W-:Y:S01]  /*15330*/  ISETP.LT.AND P1, PT, R9, UR6, !P0 ;  /* 0x0000000609007c0c */ /* 0x000fe2000c721270 */
[----:B------:R-:W-:Y:S01]  /*15340*/  VIADD R0, R0, UR4 ;  /* 0x0000000400007c36 */ /* 0x000fe20008000000 */
[----:B------:R-:W-:Y:S01]  /*15350*/  ISETP.LT.AND P0, PT, R10, UR10, !P0 ;  /* 0x0000000a0a007c0c */ /* 0x000fe2000c701270 */
[----:B------:R-:W-:Y:S01]  /*15360*/  ULDC UR4, c[0x0][0x22c] ;  /* 0x00008b0000047ab9 */ /* 0x000fe20000000800 */
[----:B------:R-:W-:Y:S01]  /*15370*/  ULDC UR6, c[0x0][0x22c] ;  /* 0x00008b0000067ab9 */ /* 0x000fe20000000800 */
[----:B------:R-:W-:Y:S01]  /*15380*/  IMAD.WIDE R250, R0, 0x2, R2 ;  /* 0x0000000200fa7825 */ /* 0x000fe200078e0202 */
[----:B------:R-:W-:-:S07]  /*15390*/  ULDC UR10, c[0x0][0x228] ;  /* 0x00008a00000a7ab9 */ /* 0x000fce0000000800 */
[----:B--2---:R0:W-:Y:S02]  /*153a0*/  @P1 STG.E.U16 desc[UR14][R250.64], R240 ;  /* 0x000000f0fa001986 */ /* 0x0041e4000c10150e */
[----:B0-----:R-:W-:Y:S02]  /*153b0*/  IMAD.MOV.U32 R251, RZ, RZ, R240 ;  /* 0x000000fffffb7224 */ /* 0x001fe400078e00f0 */
[----:B------:R-:W2:Y:S03]  /*153c0*/  LDL.LU R240, [R1+0xa04] ;  /* 0x000a040001f07983 */ /* 0x000ea60000300800 */
[----:B------:R-:W-:Y:S01]  /*153d0*/  PRMT R252, R251, 0x7632, R252 ;  /* 0x00007632fbfc7816 */ /* 0x000fe200000000fc */
[----:B------:R-:W-:-:S05]  /*153e0*/  IMAD.WIDE R250, R0, 0x2, R248 ;  /* 0x0000000200fa7825 */ /* 0x000fca00078e02f8 */
        /* <DEDUP_REMOVED lines=11> */
[----:B---3--:R0:W-:Y:S02]  /*154a0*/  @P1 STG.E.U16 desc[UR14][R250.64], R241 ;  /* 0x000000f1fa001986 */ /* 0x0081e4000c10150e */
[----:B0-----:R-:W-:Y:S02]  /*154b0*/  IMAD.MOV.U32 R251, RZ, RZ, R241 ;  /* 0x000000fffffb7224 */ /* 0x001fe400078e00f1 */
[----:B------:R-:W3:Y:S03]  /*154c0*/  LDL.LU R241, [R1+0xa00] ;  /* 0x000a000001f17983 */ /* 0x000ee60000300800 */
        /* <DEDUP_REMOVED lines=10> */
[----:B------:R-:W-:Y:S01]  /*15570*/  PRMT R252, R242, 0x7632, R252 ;  /* 0x00007632f2fc7816 */ /* 0x000fe200000000fc */
[----:B------:R-:W-:Y:S01]  /*15580*/  IMAD.WIDE R250, R0, 0x2, R2 ;  /* 0x0000000200fa7825 */ /* 0x000fe200078e0202 */
[----:B------:R-:W-:-:S07]  /*15590*/  ULDC UR12, c[0x0][0x228] ;  /* 0x00008a00000c7ab9 */ /* 0x000fce0000000800 */
[----:B------:R0:W-:Y:S02]  /*155a0*/  @P1 STG.E.U16 desc[UR14][R250.64], R242 ;  /* 0x000000f2fa001986 */ /* 0x0001e4000c10150e */
[----:B0-----:R-:W-:Y:S02]  /*155b0*/  IMAD.WIDE R250, R0, 0x2, R248 ;  /* 0x0000000200fa7825 */ /* 0x001fe400078e02f8 */
[----:B------:R-:W3:Y:S04]  /*155c0*/  LDL.LU R242, [R1+0x9fc] ;  /* 0x0009fc0001f27983 */ /* 0x000ee80000300800 */
        /* <DEDUP_REMOVED lines=20> */
[----:B----4-:R-:W-:Y:S01]  /*15710*/  PRMT R252, R244, 0x7632, R252 ;  /* 0x00007632f4fc7816 */ /* 0x010fe200000000fc */
[----:B------:R-:W-:Y:S02]  /*15720*/  ULDC UR4, c[0x0][0x22c] ;  /* 0x00008b0000047ab9 */ /* 0x000fe40000000800 */
[----:B------:R-:W-:-:S08]  /*15730*/  IMAD.WIDE R250, R0, 0x2, R2 ;  /* 0x0000000200fa7825 */ /* 0x000fd000078e0202 */
[----:B------:R0:W-:Y:S04]  /*15740*/  @P1 STG.E.U16 desc[UR14][R250.64], R244 ;  /* 0x000000f4fa001986 */ /* 0x0001e8000c10150e */
[----:B0-----:R-:W4:Y:S01]  /*15750*/  LDL.LU R244, [R1+0x9f4] ;  /* 0x0009f40001f47983 */ /* 0x001f220000300800 */
[----:B------:R-:W-:Y:S01]  /*15760*/  ISETP.LT.AND P0, PT, R10, UR26, !P0 ;  /* 0x0000001a0a007c0c */ /* 0x000fe2000c701270 */
[----:B------:R-:W-:-:S12]  /*15770*/  IMAD.WIDE R250, R0, 0x2, R248 ;  /* 0x0000000200fa7825 */ /* 0x000fd800078e02f8 */
[----:B------:R0:W-:Y:S02]  /*15780*/  @P0 STG.E.U16 desc[UR14][R250.64], R252 ;  /* 0x000000fcfa000986 */ /* 0x0001e4000c10150e */
[----:B0-----:R-:W-:-:S05]  /*15790*/  VIADD R250, R8, 0x6 ;  /* 0x0000000608fa7836 */ /* 0x001fca0000000000 */
[----:B------:R-:W-:Y:S01]  /*157a0*/  ISETP.GE.AND P0, PT, R250, UR4, PT ;  /* 0x00000004fa007c0c */ /* 0x000fe2000bf06270 */
[----:B------:R-:W-:-:S03]  /*157b0*/  ULDC UR4, c[0x0][0x248] ;  /* 0x0000920000047ab9 */ /* 0x000fc60000000800 */
[----:B------:R-:W-:Y:S01]  /*157c0*/  ISETP.LT.AND P1, PT, R9, UR28, !P0 ;  /* 0x0000001c09007c0c */ /* 0x000fe2000c721270 */
[----:B------:R-:W-:Y:S01]  /*157d0*/  VIADD R0, R0, UR4 ;  /* 0x0000000400007c36 */ /* 0x000fe20008000000 */
[----:B------:R-:W-:Y:S02]  /*157e0*/  ULDC UR4, c[0x0][0x228] ;  /* 0x00008a0000047ab9 */ /* 0x000fe40000000800 */
[----:B------:R-:W-:Y:S01]  /*157f0*/  ISETP.LT.AND P0, PT, R10, UR4, !P0 ;  /* 0x000000040a007c0c */ /* 0x000fe2000c701270 */
[----:B------:R-:W-:Y:S01]  /*15800*/  IMAD.WIDE R250, R0, 0x2, R2 ;  /* 0x0000000200fa7825 */ /* 0x000fe200078e0202 */
[----:B------:R-:W-:Y:S01]  /*15810*/  PRMT R252, R245, 0x7632, R252 ;  /* 0x00007632f5fc7816 */ /* 0x000fe200000000fc */
[----:B------:R-:W-:-:S06]  /*15820*/  ULDC UR4, c[0x0][0x22c] ;  /* 0x00008b0000047ab9 */ /* 0x000fcc0000000800 */
[----:B------:R0:W-:Y:S02]  /*15830*/  @P1 STG.E.U16 desc[UR14][R250.64], R245 ;  /* 0x000000f5fa001986 */ /* 0x0001e4000c10150e */
[----:B0-----:R-:W-:Y:S02]  /*15840*/  IMAD.WIDE R250, R0, 0x2, R248 ;  /* 0x0000000200fa7825 */ /* 0x001fe400078e02f8 */
[----:B------:R-:W2:Y:S04]  /*15850*/  LDL.LU R245, [R1+0x9f0] ;  /* 0x0009f00001f57983 */ /* 0x000ea80000300800 */
[----:B------:R0:W-:Y:S02]  /*15860*/  @P0 STG.E.U16 desc[UR14][R250.64], R252 ;  /* 0x000000fcfa000986 */ /* 0x0001e4000c10150e */
[----:B0-----:R-:W-:-:S05]  /*15870*/  VIADD R250, R8, 0x7 ;  /* 0x0000000708fa7836 */ /* 0x001fca0000000000 */
[----:B------:R-:W-:Y:S01]  /*15880*/  ISETP.GE.AND P0, PT, R250, UR4, PT ;  /* 0x00000004fa007c0c */ /* 0x000fe2000bf06270 */
[----:B------:R-:W-:-:S03]  /*15890*/  ULDC UR4, c[0x0][0x228] ;  /* 0x00008a0000047ab9 */ /* 0x000fc60000000800 */
[----:B------:R-:W-:Y:S01]  /*158a0*/  ISETP.LT.AND P1, PT, R9, UR4, !P0 ;  /* 0x0000000409007c0c */ /* 0x000fe2000c721270 */
[----:B------:R-:W-:Y:S02]  /*158b0*/  ULDC UR4, c[0x0][0x248] ;  /* 0x0000920000047ab9 */ /* 0x000fe40000000800 */
[----:B------:R-:W-:Y:S01]  /*158c0*/  VIADD R0, R0, UR4 ;  /* 0x0000000400007c36 */ /* 0x000fe20008000000 */
[----:B------:R-:W-:Y:S02]  /*158d0*/  ULDC UR4, c[0x0][0x228] ;  /* 0x00008a0000047ab9 */ /* 0x000fe40000000800 */
[----:B------:R-:W-:Y:S01]  /*158e0*/  ISETP.LT.AND P0, PT, R10, UR4, !P0 ;  /* 0x000000040a007c0c */ /* 0x000fe2000c701270 */
[----:B------:R-:W-:Y:S01]  /*158f0*/  IMAD.WIDE R250, R0, 0x2, R2 ;  /* 0x0000000200fa7825 */ /* 0x000fe200078e0202 */
[----:B------:R-:W-:Y:S01]  /*15900*/  PRMT R252, R246, 0x7632, R252 ;  /* 0x00007632f6fc7816 */ /* 0x000fe200000000fc */
[----:B------:R-:W-:-:S04]  /*15910*/  ULDC UR4, c[0x0][0x22c] ;  /* 0x00008b0000047ab9 */ /* 0x000fc80000000800 */
        /* <DEDUP_REMOVED lines=28> */
[----:B------:R-:W-:-:S03]  /*15ae0*/  ULDC UR4, c[0x0][0x22c] ;  /* 0x00008b0000047ab9 */ /* 0x000fc60000000800 */
[----:B------:R-:W-:Y:S02]  /*15af0*/  VIADD R252, R8, 0xa ;  /* 0x0000000a08fc7836 */ /* 0x000fe40000000000 */
[----:B----4-:R0:W-:Y:S02]  /*15b00*/  @P1 STG.E.U16 desc[UR14][R250.64], R244 ;  /* 0x000000f4fa001986 */ /* 0x0101e4000c10150e */
[----:B0-----:R-:W-:Y:S01]  /*15b10*/  PRMT R244, R244, 0x7632, R244 ;  /* 0x00007632f4f47816 */ /* 0x001fe200000000f4 */
[----:B------:R-:W-:-:S05]  /*15b20*/  IMAD.WIDE R250, R0, 0x2, R248 ;  /* 0x0000000200fa7825 */ /* 0x000fca00078e02f8 */
[----:B------:R0:W-:Y:S01]  /*15b30*/  @P0 STG.E.U16 desc[UR14][R250.64], R244 ;  /* 0x000000f4fa000986 */ /* 0x0001e2000c10150e */
[----:B------:R-:W-:Y:S01]  /*15b40*/  ISETP.GE.AND P0, PT, R252, UR4, PT ;  /* 0x00000004fc007c0c */ /* 0x000fe2000bf06270 */
[----:B------:R-:W-:Y:S02]  /*15b50*/  ULDC UR4, c[0x0][0x228] ;  /* 0x00008a0000047ab9 */ /* 0x000fe40000000800 */
[----:B------:R-:W4:Y:S01]  /*15b60*/  LDL.LU R252, [R1+0x4] ;  /* 0x0000040001fc7983 */ /* 0x000f220000300800 */
[----:B------:R-:W-:Y:S01]  /*15b70*/  ISETP.LT.AND P1, PT, R9, UR4, !P0 ;  /* 0x0000000409007c0c */ /* 0x000fe2000c721270 */
[----:B------:R-:W-:Y:S02]  /*15b80*/  ULDC UR4, c[0x0][0x248] ;  /* 0x0000920000047ab9 */ /* 0x000fe40000000800 */
[----:B------:R-:W-:Y:S01]  /*15b90*/  VIADD R0, R0, UR4 ;  /* 0x0000000400007c36 */ /* 0x000fe20008000000 */
[----:B------:R-:W-:Y:S02]  /*15ba0*/  ULDC UR4, c[0x0][0x228] ;  /* 0x00008a0000047ab9 */ /* 0x000fe40000000800 */
[----:B------:R-:W-:Y:S01]  /*15bb0*/  ISETP.LT.AND P0, PT, R10, UR4, !P0 ;  /* 0x000000040a007c0c */ /* 0x000fe2000c701270 */
[----:B0-----:R-:W-:Y:S01]  /*15bc0*/  IMAD.WIDE R250, R0, 0x2, R2 ;  /* 0x0000000200fa7825 */ /* 0x001fe200078e0202 */
[----:B------:R-:W-:-:S05]  /*15bd0*/  ULDC UR4, c[0x0][0x22c] ;  /* 0x00008b0000047ab9 */ /* 0x000fca0000000800 */
[----:B----4-:R0:W-:Y:S01]  /*15be0*/  @P1 STG.E.U16 desc[UR14][R250.64], R252 ;  /* 0x000000fcfa001986 */ /* 0x0101e2000c10150e */
[----:B------:R-:W-:Y:S01]  /*15bf0*/  PRMT R244, R252, 0x7632, R244 ;  /* 0x00007632fcf47816 */ /* 0x000fe200000000f4 */
[----:B0-----:R-:W-:-:S04]  /*15c00*/  IMAD.WIDE R250, R0, 0x2, R248 ;  /* 0x0000000200fa7825 */ /* 0x001fc800078e02f8 */
[----:B------:R-:W-:Y:S01]  /*15c10*/  VIADD R252, R8, 0xb ;  /* 0x0000000b08fc7836 */ /* 0x000fe20000000000 */
[----:B------:R0:W-:Y:S04]  /*15c20*/  @P0 STG.E.U16 desc[UR14][R250.64], R244 ;  /* 0x000000f4fa000986 */ /* 0x0001e8000c10150e */
[----:B------:R-:W-:Y:S01]  /*15c30*/  ISETP.GE.AND P0, PT, R252, UR4, PT ;  /* 0x00000004fc007c0c */ /* 0x000fe2000bf06270 */
[----:B------:R-:W-:-:S03]  /*15c40*/  ULDC UR4, c[0x0][0x228] ;  /* 0x00008a0000047ab9 */ /* 0x000fc60000000800 */
[----:B------:R-:W-:Y:S01]  /*15c50*/  ISETP.LT.AND P1, PT, R9, UR4, !P0 ;  /* 0x0000000409007c0c */ /* 0x000fe2000c721270 */
[----:B------:R-:W-:Y:S02]  /*15c60*/  ULDC UR4, c[0x0][0x248] ;  /* 0x0000920000047ab9 */ /* 0x000fe40000000800 */
[----:B------:R-:W-:Y:S01]  /*15c70*/  VIADD R0, R0, UR4 ;  /* 0x0000000400007c36 */ /* 0x000fe20008000000 */
[----:B------:R-:W-:-:S03]  /*15c80*/  ULDC UR4, c[0x0][0x228] ;  /* 0x00008a0000047ab9 */ /* 0x000fc60000000800 */
[----:B0-----:R-:W-:-:S06]  /*15c90*/  IMAD.WIDE R250, R0, 0x2, R2 ;  /* 0x0000000200fa7825 */ /* 0x001fcc00078e0202 */
[----:B--2---:R0:W-:Y:S04]  /*15ca0*/  @P1 STG.E.U16 desc[UR14][R250.64], R245 ;  /* 0x000000f5fa001986 */ /* 0x0041e8000c10150e */
[----:B0-----:R-:W2:Y:S01]  /*15cb0*/  LDL.LU R251, [R1+0x8] ;  /* 0x0000080001fb7983 */ /* 0x001ea20000300800 */
[----:B------:R-:W-:Y:S01]  /*15cc0*/  ISETP.LT.AND P0, PT, R10, UR4, !P0 ;  /* 0x000000040a007c0c */ /* 0x000fe2000c701270 */
[----:B------:R-:W-:Y:S01]  /*15cd0*/  VIADD R252, R8, 0xc ;  /* 0x0000000c08fc7836 */ /* 0x000fe20000000000 */
[----:B------:R-:W-:Y:S01]  /*15ce0*/  PRMT R250, R245, 0x7632, R250 ;  /* 0x00007632f5fa7816 */ /* 0x000fe200000000fa */
[----:B------:R-:W-:Y:S01]  /*15cf0*/  IMAD.WIDE R244, R0, 0x2, R248 ;  /* 0x0000000200f47825 */ /* 0x000fe200078e02f8 */
[----:B------:R-:W-:-:S09]  /*15d00*/  ULDC UR4, c[0x0][0x22c] ;  /* 0x00008b0000047ab9 */ /* 0x000fd20000000800 */
[----:B------:R0:W-:Y:S01]  /*15d10*/  @P0 STG.E.U16 desc[UR14][R244.64], R250 ;  /* 0x000000faf4000986 */ /* 0x0001e2000c10150e */
[----:B------:R-:W-:Y:S01]  /*15d20*/  ISETP.GE.AND P0, PT, R252, UR4, PT ;  /* 0x00000004fc007c0c */ /* 0x000fe2000bf06270 */
[----:B------:R-:W-:-:S03]  /*15d30*/  ULDC UR4, c[0x0][0x228] ;  /* 0x00008a0000047ab9 */ /* 0x000fc60000000800 */
[----:B------:R-:W-:Y:S01]  /*15d40*/  ISETP.LT.AND P1, PT, R9, UR4, !P0 ;  /* 0x0000000409007c0c */ /* 0x000fe2000c721270 */
[----:B------:R-:W-:Y:S02]  /*15d50*/  ULDC UR4, c[0x0][0x248] ;  /* 0x0000920000047ab9 */ /* 0x000fe40000000800 */
[----:B------:R-:W-:Y:S01]  /*15d60*/  VIADD R0, R0, UR4 ;  /* 0x0000000400007c36 */ /* 0x000fe20008000000 */
[----:B------:R-:W-:Y:S02]  /*15d70*/  ULDC UR4, c[0x0][0x228] ;  /* 0x00008a0000047ab9 */ /* 0x000fe40000000800 */
[----:B------:R-:W-:Y:S01]  /*15d80*/  ISETP.LT.AND P0, PT, R10, UR4, !P0 ;  /* 0x000000040a007c0c */ /* 0x000fe2000c701270 */
[----:B0-----:R-:W-:Y:S01]  /*15d90*/  IMAD.WIDE R244, R0, 0x2, R2 ;  /* 0x0000000200f47825 */ /* 0x001fe200078e0202 */
[----:B------:R-:W-:-:S03]  /*15da0*/  ULDC UR4, c[0x0][0x22c] ;  /* 0x00008b0000047ab9 */ /* 0x000fc60000000800 */
[----:B------:R-:W-:Y:S02]  /*15db0*/  VIADD R250, R8, 0xd ;  /* 0x0000000d08fa7836 */ /* 0x000fe40000000000 */
[----:B--2---:R0:W-:Y:S01]  /*15dc0*/  @P1 STG.E.U16 desc[UR14][R244.64], R251 ;  /* 0x000000fbf4001986 */ /* 0x0041e2000c10150e */
[----:B------:R-:W-:Y:S01]  /*15dd0*/  PRMT R252, R251, 0x7632, R252 ;  /* 0x00007632fbfc7816 */ /* 0x000fe200000000fc */
[----:B0-----:R-:W-:-:S05]  /*15de0*/  IMAD.WIDE R244, R0, 0x2, R248 ;  /* 0x0000000200f47825 */ /* 0x001fca00078e02f8 */
[----:B------:R0:W-:Y:S04]  /*15df0*/  @P0 STG.E.U16 desc[UR14][R244.64], R252 ;  /* 0x000000fcf4000986 */ /* 0x0001e8000c10150e */
[----:B0-----:R-:W2:Y:S01]  /*15e00*/  LDL.LU R252, [R1+0xc] ;  /* 0x00000c0001fc7983 */ /* 0x001ea20000300800 */
        /* <DEDUP_REMOVED lines=8> */
[----:B---3--:R-:W-:Y:S01]  /*15e90*/  PRMT R250, R246, 0x7632, R250 ;  /* 0x00007632f6fa7816 */ /* 0x008fe200000000fa */
[----:B------:R-:W-:Y:S02]  /*15ea0*/  ULDC UR4, c[0x0][0x22c] ;  /* 0x00008b0000047ab9 */ /* 0x000fe40000000800 */
[----:B------:R-:W-:-:S02]  /*15eb0*/  VIADD R0, R8, 0xe ;  /* 0x0000000e08007836 */ /* 0x000fc40000000000 */
[----:B------:R0:W-:Y:S02]  /*15ec0*/  @P1 STG.E.U16 desc[UR14][R244.64], R246 ;  /* 0x000000f6f4001986 */ /* 0x0001e4000c10150e */
[----:B0-----:R-:W-:-:S05]  /*15ed0*/  IMAD.WIDE R244, R251, 0x2, R248 ;  /* 0x00000002fbf47825 */ /* 0x001fca00078e02f8 */
        /* <DEDUP_REMOVED lines=24> */
[----:B------:R-:W-:Y:S02]  /*16060*/  IMAD.WIDE R250, R246, 0x2, R248 ;  /* 0x00000002f6fa7825 */ /* 0x000fe400078e02f8 */
[----:B------:R0:W-:Y:S02]  /*16070*/  @P1 STG.E.U16 desc[UR14][R244.64], R247 ;  /* 0x000000f7f4001986 */ /* 0x0001e4000c10150e */
[----:B------:R-:W-:Y:S01]  /*16080*/  VIADD R0, R8, 0x10 ;  /* 0x0000001008007836 */ /* 0x000fe20000000000 */
[----:B0-----:R-:W-:-:S05]  /*16090*/  PRMT R245, R247, 0x7632, R245 ;  /* 0x00007632f7f57816 */ /* 0x001fca00000000f5 */
        /* <DEDUP_REMOVED lines=22> */
[C---:B0-----:R-:W-:Y:S01]  /*16200*/  IMAD.WIDE R244, R251.reuse, 0x2, R2 ;  /* 0x00000002fbf47825 */ /* 0x041fe200078e0202 */
[----:B------:R-:W-:Y:S01]  /*16210*/  PRMT R240, R100, 0x7632, R240 ;  /* 0x0000763264f07816 */ /* 0x000fe200000000f0 */
[----:B------:R-:W-:Y:S02]  /*16220*/  ULDC UR4, c[0x0][0x22c] ;  /* 0x00008b0000047ab9 */ /* 0x000fe40000000800 */
[----:B------:R-:W-:-:S04]  /*16230*/  IMAD.WIDE R246, R251, 0x2, R248 ;  /* 0x00000002fbf67825 */ /* 0x000fc800078e02f8 */
[----:B------:R-:W-:Y:S01]  /*16240*/  VIADD R0, R8, 0x12 ;  /* 0x0000001208007836 */ /* 0x000fe20000000000 */
[----:B------:R0:W-:Y:S04]  /*16250*/  @P1 STG.E.U16 desc[UR14][R244.64], R100 ;  /* 0x00000064f4001986 */ /* 0x0001e8000c10150e */
        /* <DEDUP_REMOVED lines=9> */
[----:B------:R-:W-:Y:S01]  /*162f0*/  PRMT R100, R241, 0x7632, R100 ;  /* 0x00007632f1647816 */ /* 0x000fe20000000064 */
[----:B------:R-:W-:Y:S02]  /*16300*/  ULDC UR4, c[0x0][0x22c] ;  /* 0x00008b0000047ab9 */ /* 0x000fe40000000800 */
[----:B--2---:R-:W-:-:S04]  /*16310*/  IMAD.WIDE R246, R251, 0x2, R248 ;  /* 0x00000002fbf67825 */ /* 0x004fc800078e02f8 */
        /* <DEDUP_REMOVED lines=11> */
[----:B--2---:R-:W-:Y:S01]  /*163d0*/  PRMT R100, R101, 0x7632, R100 ;  /* 0x0000763265647816 */ /* 0x004fe20000000064 */
        /* <DEDUP_REMOVED lines=10> */
[----:B------:R-:W-:Y:S01]  /*16480*/  ULDC UR4, c[0x0][0x228] ;  /* 0x00008a0000047ab9 */ /* 0x000fe20000000800 */
[----:B------:R-:W-:Y:S01]  /*16490*/  VIADD R0, R8, 0x15 ;  /* 0x0000001508007836 */ /* 0x000fe20000000000 */
[----:B------:R-:W-:Y:S01]  /*164a0*/  ISETP.LT.AND P1, PT, R10, UR4, !P0 ;  /* 0x000000040a007c0c */ /* 0x000fe2000c721270 */
[C---:B0-----:R-:W-:Y:S01]  /*164b0*/  IMAD.WIDE R240, R251.reuse, 0x2, R2 ;  /* 0x00000002fbf07825 */ /* 0x041fe200078e0202 */
[----:B------:R-:W-:Y:S02]  /*164c0*/  ULDC UR4, c[0x0][0x22c] ;  /* 0x00008b0000047ab9 */ /* 0x000fe40000000800 */
[----:B------:R-:W-:Y:S01]  /*164d0*/  ISETP.GE.AND P0, PT, R0, UR4, PT ;  /* 0x0000000400007c0c */ /* 0x000fe2000bf06270 */
[----:B------:R-:W-:Y:S01]  /*164e0*/  ULDC UR4, c[0x0][0x228] ;  /* 0x00008a0000047ab9 */ /* 0x000fe20000000800 */
[----:B--2---:R-:W-:Y:S01]  /*164f0*/  IMAD.WIDE R100, R251, 0x2, R248 ;  /* 0x00000002fb647825 */ /* 0x004fe200078e02f8 */
[----:B------:R0:W-:Y:S01]  /*16500*/  @P2 STG.E.U16 desc[UR14][R240.64], R242 ;  /* 0x000000f2f0002986 */ /* 0x0001e2000c10150e */
[----:B------:R-:W-:Y:S01]  /*16510*/  ISETP.LT.AND P2, PT, R9, UR4, !P0 ;  /* 0x0000000409007c0c */ /* 0x000fe2000c741270 */
[----:B------:R-:W-:Y:S01]  /*16520*/  ULDC UR4, c[0x0][0x248] ;  /* 0x0000920000047ab9 */ /* 0x000fe20000000800 */
[----:B------:R-:W-:-:S02]  /*16530*/  VIADD R0, R8, 0x16 ;  /* 0x0000001608007836 */ /* 0x000fc40000000000 */
[----:B------:R-:W-:Y:S01]  /*16540*/  VIADD R251, R251, UR4 ;  /* 0x00000004fbfb7c36 */ /* 0x000fe20008000000 */
[----:B------:R-:W-:Y:S01]  /*16550*/  ULDC UR4, c[0x0][0x228] ;  /* 0x00008a0000047ab9 */ /* 0x000fe20000000800 */
[----:B0-----:R-:W-:-:S05]  /*16560*/  PRMT R241, R242, 0x7632, R241 ;  /* 0x00007632f2f17816 */ /* 0x001fca00000000f1 */
[----:B------:R0:W-:Y:S01]  /*16570*/  @P1 STG.E.U16 desc[UR14][R100.64], R241 ;  /* 0x000000f164001986 */ /* 0x0001e2000c10150e */
[----:B------:R-:W-:Y:S01]  /*16580*/  ISETP.LT.AND P1, PT, R10, UR4, !P0 ;  /* 0x000000040a007c0c */ /* 0x000fe2000c721270 */
[----:B------:R-:W-:Y:S02]  /*16590*/  ULDC UR4, c[0x0][0x22c] ;  /* 0x00008b0000047ab9 */ /* 0x000fe40000000800 */
[----:B------:R-:W-:Y:S01]  /*165a0*/  ISETP.GE.AND P0, PT, R0, UR4, PT ;  /* 0x0000000400007c0c */ /* 0x000fe2000bf06270 */
[----:B------:R-:W-:Y:S01]  /*165b0*/  ULDC UR4, c[0x0][0x228] ;  /* 0x00008a0000047ab9 */ /* 0x000fe20000000800 */
[----:B------:R-:W-:Y:S02]  /*165c0*/  VIADD R0, R8, 0x18 ;  /* 0x0000001808007836 */ /* 0x000fe40000000000 */
[----:B0-----:R-:W-:Y:S01]  /*165d0*/  IMAD.WIDE R240, R251, 0x2, R2 ;  /* 0x00000002fbf07825 */ /* 0x001fe200078e0202 */
[----:B------:R-:W-:Y:S02]  /*165e0*/  PRMT R101, R102, 0x7632, R101 ;  /* 0x0000763266657816 */ /* 0x000fe40000000065 */
[----:B------:R-:W-:Y:S01]  /*165f0*/  ISETP.LT.AND P6, PT, R9, UR4, !P0 ;  /* 0x0000000409007c0c */ /* 0x000fe2000c7c1270 */
[----:B------:R-:W-:Y:S01]  /*16600*/  ULDC UR4, c[0x0][0x248] ;  /* 0x0000920000047ab9 */ /* 0x000fe20000000800 */
[----:B------:R0:W-:Y:S01]  /*16610*/  @P2 STG.E.U16 desc[UR14][R240.64], R102 ;  /* 0x00000066f0002986 */ /* 0x0001e2000c10150e */
[----:B------:R-:W-:Y:S01]  /*16620*/  IMAD.WIDE R244, R251, 0x2, R248 ;  /* 0x00000002fbf47825 */ /* 0x000fe200078e02f8 */
[----:B------:R-:W-:Y:S01]  /*16630*/  ISETP.GE.AND P4, PT, R0, UR6, PT ;  /* 0x0000000600007c0c */ /* 0x000fe2000bf86270 */
[----:B------:R-:W-:-:S02]  /*16640*/  ULDC UR6, c[0x0][0x22c] ;  /* 0x00008b0000067ab9 */ /* 0x000fc40000000800 */
[----:B------:R-:W-:Y:S01]  /*16650*/  VIADD R251, R251, UR4 ;  /* 0x00000004fbfb7c36 */ /* 0x000fe20008000000 */
[----:B------:R-:W-:Y:S01]  /*16660*/  ULDC UR4, c[0x0][0x22c] ;  /* 0x00008b0000047ab9 */ /* 0x000fe20000000800 */
[C---:B------:R-:W-:Y:S02]  /*16670*/  VIADD R0, R8.reuse, 0x19 ;  /* 0x0000001908007836 */ /* 0x040fe40000000000 */
[----:B0-----:R-:W-:Y:S01]  /*16680*/  VIADD R102, R8, 0x17 ;  /* 0x0000001708667836 */ /* 0x001fe20000000000 */
[----:B------:R0:W-:Y:S01]  /*16690*/  @P1 STG.E.U16 desc[UR14][R244.64], R101 ;  /* 0x00000065f4001986 */ /* 0x0001e2000c10150e */
[----:B------:R-:W-:Y:S01]  /*166a0*/  ISETP.LT.AND P2, PT, R10, UR8, !P0 ;  /* 0x000000080a007c0c */ /* 0x000fe2000c741270 */
[----:B------:R-:W-:Y:S02]  /*166b0*/  IMAD.WIDE R240, R251, 0x2, R248 ;  /* 0x00000002fbf07825 */ /* 0x000fe400078e02f8 */
[----:B------:R-:W-:Y:S01]  /*166c0*/  ISETP.GE.AND P5, PT, R102, UR4, PT ;  /* 0x0000000466007c0c */ /* 0x000fe2000bfa6270 */
[----:B------:R-:W-:Y:S01]  /*166d0*/  ULDC UR4, c[0x0][0x228] ;  /* 0x00008a0000047ab9 */ /* 0x000fe20000000800 */
[----:B------:R-:W-:Y:S01]  /*166e0*/  ISETP.GE.AND P1, PT, R0, UR6, PT ;  /* 0x0000000600007c0c */ /* 0x000fe2000bf26270 */
[----:B------:R-:W-:Y:S01]  /*166f0*/  ULDC UR6, c[0x0][0x228] ;  /* 0x00008a0000067ab9 */ /* 0x000fe20000000800 */
[----:B------:R-:W-:Y:S01]  /*16700*/  ISETP.LT.AND P0, PT, R9, UR4, !P5 ;  /* 0x0000000409007c0c */ /* 0x000fe2000ef01270 */
[----:B------:R-:W-:Y:S01]  /*16710*/  ULDC UR4, c[0x0][0x248] ;  /* 0x0000920000047ab9 */ /* 0x000fe20000000800 */
[----:B------:R-:W-:Y:S01]  /*16720*/  ULDC UR8, c[0x0][0x228] ;  /* 0x00008a0000087ab9 */ /* 0x000fe20000000800 */
[----:B0-----:R-:W-:Y:S01]  /*16730*/  IMAD.WIDE R100, R251, 0x2, R2 ;  /* 0x00000002fb647825 */ /* 0x001fe200078e0202 */
[----:B------:R-:W-:Y:S01]  /*16740*/  ISETP.LT.AND P5, PT, R10, UR6, !P5 ;  /* 0x000000060a007c0c */ /* 0x000fe2000efa1270 */
[----:B------:R-:W-:-:S02]  /*16750*/  ULDC UR6, c[0x0][0x22c] ;  /* 0x00008b0000067ab9 */ /* 0x000fc40000000800 */
[----:B------:R-:W-:Y:S01]  /*16760*/  VIADD R251, R251, UR4 ;  /* 0x00000004fbfb7c36 */ /* 0x000fe20008000000 */
[----:B------:R0:W-:Y:S01]  /*16770*/  @P6 STG.E.U16 desc[UR14][R100.64], R243 ;  /* 0x000000f364006986 */ /* 0x0001e2000c10150e */
[----:B------:R-:W-:Y:S01]  /*16780*/  ISETP.LT.AND P6, PT, R9, UR8, !P4 ;  /* 0x0000000809007c0c */ /* 0x000fe2000e7c1270 */
[----:B------:R-:W-:Y:S01]  /*16790*/  ULDC UR4, c[0x0][0x248] ;  /* 0x0000920000047ab9 */ /* 0x000fe20000000800 */
[----:B------:R-:W-:Y:S01]  /*167a0*/  PRMT R102, R243, 0x7632, R102 ;  /* 0x00007632f3667816 */ /* 0x000fe20000000066 */
[----:B------:R-:W-:Y:S01]  /*167b0*/  VIADD R245, R251, UR4 ;  /* 0x00000004fbf57c36 */ /* 0x000fe20008000000 */
[----:B------:R-:W-:Y:S01]  /*167c0*/  PRMT R244, R103, 0x7632, R244 ;  /* 0x0000763267f47816 */ /* 0x000fe200000000f4 */
[----:B------:R-:W-:Y:S01]  /*167d0*/  VIADD R0, R8, 0x1b ;  /* 0x0000001b08007836 */ /* 0x000fe20000000000 */
[----:B------:R-:W-:Y:S01]  /*167e0*/  ULDC UR8, c[0x0][0x228] ;  /* 0x00008a0000087ab9 */ /* 0x000fe20000000800 */
[----:B------:R2:W-:Y:S01]  /*167f0*/  @P2 STG.E.U16 desc[UR14][R240.64], R102 ;  /* 0x00000066f0002986 */ /* 0x0005e2000c10150e */
[----:B------:R-:W-:Y:S01]  /*16800*/  ULDC UR4, c[0x0][0x22c] ;  /* 0x00008b0000047ab9 */ /* 0x000fe20000000800 */
[----:B0-----:R-:W-:-:S04]  /*16810*/  IMAD.WIDE R242, R251, 0x2, R2 ;  /* 0x00000002fbf27825 */ /* 0x001fc800078e0202 */
[----:B------:R-:W-:Y:S01]  /*16820*/  IMAD.WIDE R100, R251, 0x2, R248 ;  /* 0x00000002fb647825 */ /* 0x000fe200078e02f8 */
[----:B------:R0:W-:Y:S01]  /*16830*/  @P0 STG.E.U16 desc[UR14][R242.64], R103 ;  /* 0x00000067f2000986 */ /* 0x0001e2000c10150e */
[----:B------:R-:W-:Y:S01]  /*16840*/  ISETP.GE.AND P0, PT, R0, UR6, PT ;  /* 0x0000000600007c0c */ /* 0x000fe2000bf06270 */
[----:B------:R-:W-:Y:S01]  /*16850*/  ULDC UR6, c[0x0][0x228] ;  /* 0x00008a0000067ab9 */ /* 0x000fe20000000800 */
[----:B--2---:R-:W-:Y:S01]  /*16860*/  IMAD.WIDE R240, R245, 0x2, R2 ;  /* 0x00000002f5f07825 */ /* 0x004fe200078e0202 */
[----:B------:R2:W-:Y:S01]  /*16870*/  @P5 STG.E.U16 desc[UR14][R100.64], R244 ;  /* 0x000000f464005986 */ /* 0x0005e2000c10150e */
[----:B------:R-:W-:Y:S01]  /*16880*/  ISETP.LT.AND P4, PT, R10, UR6, !P4 ;  /* 0x000000060a007c0c */ /* 0x000fe2000e781270 */
[----:B------:R-:W-:Y:S01]  /*16890*/  ULDC UR6, c[0x0][0x22c] ;  /* 0x00008b0000067ab9 */ /* 0x000fe20000000800 */
[C---:B------:R-:W-:Y:S01]  /*168a0*/  VIADD R102, R8.reuse, 0x1a ;  /* 0x0000001a08667836 */ /* 0x040fe20000000000 */
[----:B------:R3:W-:Y:S01]  /*168b0*/  @P6 STG.E.U16 desc[UR14][R240.64], R92 ;  /* 0x0000005cf0006986 */ /* 0x0007e2000c10150e */
[----:B------:R-:W-:Y:S01]  /*168c0*/  ISETP.LT.AND P6, PT, R9, UR8, !P1 ;  /* 0x0000000809007c0c */ /* 0x000fe2000cfc1270 */
[----:B------:R-:W-:-:S02]  /*168d0*/  VIADD R0, R8, 0x1c ;  /* 0x0000001c08007836 */ /* 0x000fc40000000000 */
[----:B------:R-:W-:Y:S01]  /*168e0*/  ISETP.GE.AND P2, PT, R102, UR4, PT ;  /* 0x0000000466007c0c */ /* 0x000fe2000bf46270 */
[----:B------:R-:W-:Y:S01]  /*168f0*/  ULDC UR4, c[0x0][0x248] ;  /* 0x0000920000047ab9 */ /* 0x000fe20000000800 */
[----:B0-----:R-:W-:Y:S01]  /*16900*/  PRMT R242, R92, 0x7632, R242 ;  /* 0x000076325cf27816 */ /* 0x001fe200000000f2 */
[C---:B------:R-:W-:Y:S01]  /*16910*/  VIADD R243, R245.reuse, UR4 ;  /* 0x00000004f5f37c36 */ /* 0x040fe20008000000 */
[----:B------:R-:W-:Y:S01]  /*16920*/  ISETP.LT.AND P1, PT, R10, UR10, !P1 ;  /* 0x0000000a0a007c0c */ /* 0x000fe2000cf21270 */
[----:B------:R-:W-:Y:S01]  /*16930*/  IMAD.WIDE R102, R245, 0x2, R248 ;  /* 0x00000002f5667825 */ /* 0x000fe200078e02f8 */
[----:B------:R-:W-:Y:S01]  /*16940*/  ULDC UR4, c[0x0][0x22c] ;  /* 0x00008b0000047ab9 */ /* 0x000fe20000000800 */
[----:B------:R-:W-:Y:S02]  /*16950*/  ULDC UR8, c[0x0][0x228] ;  /* 0x00008a0000087ab9 */ /* 0x000fe40000000800 */
[----:B--2---:R-:W-:Y:S01]  /*16960*/  IMAD.WIDE R100, R243, 0x2, R2 ;  /* 0x00000002f3647825 */ /* 0x004fe200078e0202 */
[----:B------:R-:W-:Y:S01]  /*16970*/  ISETP.GE.AND P5, PT, R0, UR4, PT ;  /* 0x0000000400007c0c */ /* 0x000fe2000bfa6270 */
[----:B------:R0:W-:Y:S01]  /*16980*/  @P4 STG.E.U16 desc[UR14][R102.64], R242 ;  /* 0x000000f266004986 */ /* 0x0001e2000c10150e */
[----:B------:R-:W-:Y:S01]  /*16990*/  ULDC UR10, c[0x0][0x228] ;  /* 0x00008a00000a7ab9 */ /* 0x000fe20000000800 */
[----:B------:R-:W-:Y:S01]  /*169a0*/  ULDC UR4, c[0x0][0x248] ;  /* 0x0000920000047ab9 */ /* 0x000fe20000000800 */
[----:B------:R-:W-:Y:S01]  /*169b0*/  ISETP.LT.AND P4, PT, R9, UR8, !P2 ;  /* 0x0000000809007c0c */ /* 0x000fe2000d781270 */
[----:B------:R2:W-:Y:S01]  /*169c0*/  @P6 STG.E.U16 desc[UR14][R100.64], R96 ;  /* 0x0000006064006986 */ /* 0x0005e2000c10150e */
[----:B------:R-:W-:Y:S01]  /*169d0*/  ISETP.LT.AND P2, PT, R10, UR10, !P2 ;  /* 0x0000000a0a007c0c */ /* 0x000fe2000d741270 */
[----:B---3--:R-:W-:Y:S01]  /*169e0*/  IMAD.WIDE R240, R243, 0x2, R248 ;  /* 0x00000002f3f07825 */ /* 0x008fe200078e02f8 */
[----:B------:R-:W-:Y:S01]  /*169f0*/  ISETP.LT.AND P6, PT, R9, UR12, !P0 ;  /* 0x0000000c09007c0c */ /* 0x000fe2000c7c1270 */
[----:B------:R-:W-:Y:S01]  /*16a00*/  ULDC UR8, c[0x0][0x228] ;  /* 0x00008a0000087ab9 */ /* 0x000fe20000000800 */
[----:B------:R-:W-:Y:S01]  /*16a10*/  PRMT R92, R96, 0x7632, R92 ;  /* 0x00007632605c7816 */ /* 0x000fe2000000005c */
[----:B------:R-:W-:Y:S01]  /*16a20*/  VIADD R0, R8, 0x1d ;  /* 0x0000001d08007836 */ /* 0x000fe20000000000 */
[----:B------:R-:W-:Y:S01]  /*16a30*/  ULDC UR10, c[0x0][0x228] ;  /* 0x00008a00000a7ab9 */ /* 0x000fe20000000800 */
[----:B0-----:R-:W-:Y:S01]  /*16a40*/  VIADD R103, R243, UR4 ;  /* 0x00000004f3677c36 */ /* 0x001fe20008000000 */
[----:B------:R-:W-:Y:S01]  /*16a50*/  ULDC UR4, c[0x0][0x248] ;  /* 0x0000920000047ab9 */ /* 0x000fe20000000800 */
[----:B------:R0:W-:Y:S01]  /*16a60*/  @P1 STG.E.U16 desc[UR14][R240.64], R92 ;  /* 0x0000005cf0001986 */ /* 0x0001e2000c10150e */
[----:B------:R-:W-:Y:S01]  /*16a70*/  ULDC UR12, c[0x0][0x228] ;  /* 0x00008a00000c7ab9 */ /* 0x000fe20000000800 */
[----:B------:R-:W-:-:S02]  /*16a80*/  VIADD R243, R103, UR4 ;  /* 0x0000000467f37c36 */ /* 0x000fc40008000000 */
[C---:B--2---:R-:W-:Y:S01]  /*16a90*/  IMAD.WIDE R100, R103.reuse, 0x2, R2 ;  /* 0x0000000267647825 */ /* 0x044fe200078e0202 */
[----:B------:R-:W-:Y:S01]  /*16aa0*/  ISETP.GE.AND P1, PT, R0, UR6, PT ;  /* 0x0000000600007c0c */ /* 0x000fe2000bf26270 */
[----:B------:R-:W-:Y:S01]  /*16ab0*/  ULDC UR4, c[0x0][0x22c] ;  /* 0x00008b0000047ab9 */ /* 0x000fe20000000800 */
[----:B------:R-:W-:Y:S01]  /*16ac0*/  ISETP.LT.AND P0, PT, R10, UR8, !P0 ;  /* 0x000000080a007c0c */ /* 0x000fe2000c701270 */
[----:B------:R-:W-:Y:S01]  /*16ad0*/  IMAD.WIDE R102, R103, 0x2, R248 ;  /* 0x0000000267667825 */ /* 0x000fe200078e02f8 */
[----:B0-----:R-:W-:-:S03]  /*16ae0*/  PRMT R92, R93, 0x7632, R92 ;  /* 0x000076325d5c7816 */ /* 0x001fc6000000005c */
[----:B------:R-:W-:Y:S01]  /*16af0*/  IMAD.WIDE R240, R243, 0x2, R2 ;  /* 0x00000002f3f07825 */ /* 0x000fe200078e0202 */
[----:B------:R-:W-:Y:S01]  /*16b00*/  @P4 STG.E.U16 desc[UR14][R100.64], R93 ;  /* 0x0000005d64004986 */ /* 0x000fe2000c10150e */
[----:B------:R-:W-:Y:S01]  /*16b10*/  ULDC UR6, c[0x0][0x22c] ;  /* 0x00008b0000067ab9 */ /* 0x000fe20000000800 */
[----:B------:R-:W-:Y:S01]  /*16b20*/  ULDC UR8, c[0x0][0x228] ;  /* 0x00008a0000087ab9 */ /* 0x000fe20000000800 */
[----:B------:R-:W-:Y:S01]  /*16b30*/  VIADD R0, R8, 0x1e ;  /* 0x0000001e08007836 */ /* 0x000fe20000000000 */
[----:B------:R0:W-:Y:S04]  /*16b40*/  @P2 STG.E.U16 desc[UR14][R102.64], R92 ;  /* 0x0000005c66002986 */ /* 0x0001e8000c10150e */
[----:B------:R2:W-:Y:S01]  /*16b50*/  @P6 STG.E.U16 desc[UR14][R240.64], R97 ;  /* 0x00000061f0006986 */ /* 0x0005e2000c10150e */
[----:B------:R-:W-:Y:S01]  /*16b60*/  ISETP.GE.AND P4, PT, R0, UR4, PT ;  /* 0x0000000400007c0c */ /* 0x000fe2000bf86270 */
[----:B------:R-:W-:Y:S01]  /*16b70*/  VIADD R0, R8, 0x1f ;  /* 0x0000001f08007836 */ /* 0x000fe20000000000 */
[----:B------:R-:W-:Y:S01]  /*16b80*/  ISETP.LT.AND P6, PT, R9, UR10, !P5 ;  /* 0x0000000a09007c0c */ /* 0x000fe2000efc1270 */
[----:B------:R-:W-:Y:S01]  /*16b90*/  ULDC UR4, c[0x0][0x248] ;  /* 0x0000920000047ab9 */ /* 0x000fe20000000800 */
[----:B------:R-:W-:Y:S01]  /*16ba0*/  ISETP.LT.AND P5, PT, R10, UR12, !P5 ;  /* 0x0000000c0a007c0c */ /* 0x000fe2000efa1270 */
[----:B------:R-:W-:Y:S01]  /*16bb0*/  ULDC UR10, c[0x0][0x228] ;  /* 0x00008a00000a7ab9 */ /* 0x000fe20000000800 */
[----:B------:R-:W-:Y:S01]  /*16bc0*/  ISETP.GE.AND P2, PT, R0, UR6, PT ;  /* 0x0000000600007c0c */ /* 0x000fe2000bf46270 */
[----:B0-----:R-:W-:Y:S01]  /*16bd0*/  VIADD R103, R243, UR4 ;  /* 0x00000004f3677c36 */ /* 0x001fe20008000000 */
[----:B------:R-:W-:Y:S01]  /*16be0*/  PRMT R0, R97, 0x7632, R0 ;  /* 0x0000763261007816 */ /* 0x000fe20000000000 */
[----:B------:R-:W-:Y:S01]  /*16bf0*/  IMAD.WIDE R92, R243, 0x2, R248 ;  /* 0x00000002f35c7825 */ /* 0x000fe200078e02f8 */
[----:B------:R-:W-:Y:S01]  /*16c00*/  PRMT R102, R94, 0x7632, R102 ;  /* 0x000076325e667816 */ /* 0x000fe20000000066 */
[----:B------:R-:W-:Y:S01]  /*16c10*/  ULDC UR4, c[0x0][0x22c] ;  /* 0x00008b0000047ab9 */ /* 0x000fe20000000800 */
[----:B------:R-:W-:Y:S01]  /*16c20*/  ULDC UR12, c[0x0][0x228] ;  /* 0x00008a00000c7ab9 */ /* 0x000fe20000000800 */
[----:B--2---:R-:W-:Y:S01]  /*16c30*/  IMAD.WIDE R96, R103, 0x2, R2 ;  /* 0x0000000267607825 */ /* 0x004fe200078e0202 */
[----:B------:R0:W-:Y:S01]  /*16c40*/  @P0 STG.E.U16 desc[UR14][R92.64], R0 ;  /* 0x000000005c000986 */ /* 0x0001e2000c10150e */
[----:B------:R-:W-:-:S02]  /*16c50*/  ULDC UR6, c[0x0][0x248] ;  /* 0x0000920000067ab9 */ /* 0x000fc40000000800 */
[----:B------:R-:W-:Y:S02]  /*16c60*/  VIADD R240, R8, 0x20 ;  /* 0x0000002008f07836 */ /* 0x000fe40000000000 */
[----:B------:R-:W-:Y:S01]  /*16c70*/  IMAD.WIDE R100, R103, 0x2, R248 ;  /* 0x0000000267647825 */ /* 0x000fe200078e02f8 */
[----:B------:R2:W-:Y:S02]  /*16c80*/  @P6 STG.E.U16 desc[UR14][R96.64], R94 ;  /* 0x0000005e60006986 */ /* 0x0005e4000c10150e */
[----:B------:R-:W-:Y:S01]  /*16c90*/  ISETP.GE.AND P0, PT, R240, UR4, PT ;  /* 0x00000004f0007c0c */ /* 0x000fe2000bf06270 */
[----:B------:R-:W-:Y:S01]  /*16ca0*/  ULDC UR4, c[0x0][0x248] ;  /* 0x0000920000047ab9 */ /* 0x000fe20000000800 */
[----:B------:R3:W-:Y:S01]  /*16cb0*/  @P5 STG.E.U16 desc[UR14][R100.64], R102 ;  /* 0x0000006664005986 */ /* 0x0007e2000c10150e */
[----:B------:R-:W-:Y:S01]  /*16cc0*/  ISETP.LT.AND P5, PT, R9, UR8, !P1 ;  /* 0x0000000809007c0c */ /* 0x000fe2000cfa1270 */
[----:B------:R-:W-:Y:S01]  /*16cd0*/  VIADD R103, R103, UR4 ;  /* 0x0000000467677c36 */ /* 0x000fe20008000000 */
[----:B------:R-:W-:Y:S01]  /*16ce0*/  ISETP.LT.AND P1, PT, R10, UR10, !P1 ;  /* 0x0000000a0a007c0c */ /* 0x000fe2000cf21270 */
[----:B0-----:R-:W-:Y:S01]  /*16cf0*/  VIADD R0, R8, 0x21 ;  /* 0x0000002108007836 */ /* 0x001fe20000000000 */
[----:B------:R-:W-:Y:S01]  /*16d00*/  ISETP.LT.AND P6, PT, R9, UR12, !P4 ;  /* 0x0000000c09007c0c */ /* 0x000fe2000e7c1270 */
[C---:B------:R-:W-:Y:S01]  /*16d10*/  VIADD R241, R103.reuse, UR6 ;  /* 0x0000000667f17c36 */ /* 0x040fe20008000000 */
[----:B------:R-:W-:Y:S01]  /*16d20*/  ISETP.LT.AND P4, PT, R10, UR16, !P4 ;  /* 0x000000100a007c0c */ /* 0x000fe2000e781270 */
[----:B------:R-:W-:Y:S01]  /*16d30*/  IMAD.WIDE R92, R103, 0x2, R2 ;  /* 0x00000002675c7825 */ /* 0x000fe200078e0202 */
[----:B--2---:R-:W-:Y:S01]  /*16d40*/  PRMT R94, R98, 0x7632, R94 ;  /* 0x00007632625e7816 */ /* 0x004fe2000000005e */
[----:B------:R-:W-:Y:S01]  /*16d50*/  ULDC UR4, c[0x0][0x22c] ;  /* 0x00008b0000047ab9 */ /* 0x000fe20000000800 */
[----:B------:R-:W-:Y:S01]  /*16d60*/  PRMT R240, R95, 0x7632, R240 ;  /* 0x000076325ff07816 */ /* 0x000fe200000000f0 */
[----:B------:R-:W-:Y:S01]  /*16d70*/  IMAD.WIDE R96, R103, 0x2, R248 ;  /* 0x0000000267607825 */ /* 0x000fe200078e02f8 */
[----:B------:R-:W-:Y:S01]  /*16d80*/  ULDC UR8, c[0x0][0x228] ;  /* 0x00008a0000087ab9 */ /* 0x000fe20000000800 */
[----:B------:R-:W-:Y:S01]  /*16d90*/  ULDC UR10, c[0x0][0x228] ;  /* 0x00008a00000a7ab9 */ /* 0x000fe20000000800 */
[----:B------:R-:W-:Y:S01]  /*16da0*/  ULDC UR12, c[0x0][0x228] ;  /* 0x00008a00000c7ab9 */ /* 0x000fe20000000800 */
[C---:B---3--:R-:W-:Y:S01]  /*16db0*/  IMAD.WIDE R100, R241.reuse, 0x2, R2 ;  /* 0x00000002f1647825 */ /* 0x048fe200078e0202 */
[----:B------:R0:W-:Y:S01]  /*16dc0*/  @P5 STG.E.U16 desc[UR14][R92.64], R98 ;  /* 0x000000625c005986 */ /* 0x0001e2000c10150e */
[----:B------:R-:W-:Y:S01]  /*16dd0*/  ULDC UR6, c[0x0][0x22c] ;  /* 0x00008b0000067ab9 */ /* 0x000fe20000000800 */
[----:B------:R-:W-:Y:S01]  /*16de0*/  ULDC UR16, c[0x0][0x228] ;  /* 0x00008a0000107ab9 */ /* 0x000fe20000000800 */
[----:B------:R-:W-:Y:S01]  /*16df0*/  IMAD.WIDE R102, R241, 0x2, R248 ;  /* 0x00000002f1667825 */ /* 0x000fe200078e02f8 */
[----:B------:R-:W-:Y:S01]  /*16e00*/  @P1 STG.E.U16 desc[UR14][R96.64], R94 ;  /* 0x0000005e60001986 */ /* 0x000fe2000c10150e */
[----:B------:R-:W-:Y:S01]  /*16e10*/  ISETP.GE.AND P5, PT, R0, UR4, PT ;  /* 0x0000000400007c0c */ /* 0x000fe2000bfa6270 */
[----:B------:R-:W-:-:S02]  /*16e20*/  ULDC UR4, c[0x0][0x248] ;  /* 0x0000920000047ab9 */ /* 0x000fc40000000800 */
[----:B------:R2:W-:Y:S01]  /*16e30*/  @P6 STG.E.U16 desc[UR14][R100.64], R95 ;  /* 0x0000005f64006986 */ /* 0x0005e2000c10150e */
[----:B------:R-:W-:Y:S01]  /*16e40*/  VIADD R241, R241, UR4 ;  /* 0x00000004f1f17c36 */ /* 0x000fe20008000000 */
[C---:B------:R-:W-:Y:S01]  /*16e50*/  ISETP.LT.AND P6, PT, R9.reuse, UR12, !P0 ;  /* 0x0000000c09007c0c */ /* 0x040fe2000c7c1270 */
[----:B------:R-:W-:Y:S01]  /*16e60*/  ULDC UR4, c[0x0][0x248] ;  /* 0x0000920000047ab9 */ /* 0x000fe20000000800 */
[----:B------:R-:W-:Y:S01]  /*16e70*/  @P4 STG.E.U16 desc[UR14][R102.64], R240 ;  /* 0x000000f066004986 */ /* 0x000fe2000c10150e */
[----:B------:R-:W-:Y:S01]  /*16e80*/  ISETP.LT.AND P4, PT, R9, UR8, !P2 ;  /* 0x0000000809007c0c */ /* 0x000fe2000d781270 */
[----:B------:R-:W-:Y:S01]  /*16e90*/  VIADD R0, R8, 0x22 ;  /* 0x0000002208007836 */ /* 0x000fe20000000000 */
[----:B------:R-:W-:Y:S01]  /*16ea0*/  ISETP.LT.AND P2, PT, R10, UR10, !P2 ;  /* 0x0000000a0a007c0c */ /* 0x000fe2000d741270 */
[----:B0-----:R-:W-:Y:S01]  /*16eb0*/  IMAD.WIDE R92, R241, 0x2, R2 ;  /* 0x00000002f15c7825 */ /* 0x001fe200078e0202 */
[----:B------:R-:W-:Y:S01]  /*16ec0*/  PRMT R98, R99, 0x7632, R98 ;  /* 0x0000763263627816 */ /* 0x000fe20000000062 */
[----:B------:R-:W-:Y:S01]  /*16ed0*/  ULDC UR8, c[0x0][0x228] ;  /* 0x00008a0000087ab9 */ /* 0x000fe20000000800 */
[----:B------:R-:W-:Y:S01]  /*16ee0*/  ULDC UR12, c[0x0][0x228] ;  /* 0x00008a00000c7ab9 */ /* 0x000fe20000000800 */
[----:B--2---:R-:W-:-:S02]  /*16ef0*/  VIADD R101, R241, UR4 ;  /* 0x00000004f1657c36 */ /* 0x004fc40008000000 */
[----:B------:R-:W-:Y:S01]  /*16f00*/  IMAD.WIDE R94, R241, 0x2, R248 ;  /* 0x00000002f15e7825 */ /* 0x000fe200078e02f8 */
[----:B------:R-:W-:Y:S01]  /*16f10*/  ISETP.GE.AND P1, PT, R0, UR6, PT ;  /* 0x0000000600007c0c */ /* 0x000fe2000bf26270 */
[----:B------:R-:W-:Y:S01]  /*16f20*/  ULDC UR10, c[0x0][0x228] ;  /* 0x00008a00000a7ab9 */ /* 0x000fe20000000800 */
[----:B------:R-:W-:Y:S01]  /*16f30*/  ULDC UR4, c[0x0][0x22c] ;  /* 0x00008b0000047ab9 */ /* 0x000fe20000000800 */
[----:B------:R-:W-:Y:S01]  /*16f40*/  IMAD.WIDE R96, R101, 0x2, R2 ;  /* 0x0000000265607825 */ /* 0x000fe200078e0202 */
[----:B------:R0:W-:Y:S01]  /*16f50*/  @P4 STG.E.U16 desc[UR14][R92.64], R99 ;  /* 0x000000635c004986 */ /* 0x0001e2000c10150e */
[----:B------:R-:W-:Y:S01]  /*16f60*/  ISETP.LT.AND P0, PT, R10, UR8, !P0 ;  /* 0x000000080a007c0c */ /* 0x000fe2000c701270 */
[----:B------:R-:W-:Y:S01]  /*16f70*/  ULDC UR6, c[0x0][0x22c] ;  /* 0x00008b0000067ab9 */ /* 0x000fe20000000800 */
[----:B------:R-:W-:Y:S01]  /*16f80*/  VIADD R0, R8, 0x23 ;  /* 0x0000002308007836 */ /* 0x000fe20000000000 */
[----:B------:R-:W-:Y:S01]  /*16f90*/  @P2 STG.E.U16 desc[UR14][R94.64], R98 ;  /* 0x000000625e002986 */ /* 0x000fe2000c10150e */
[----:B------:R-:W-:-:S03]  /*16fa0*/  ULDC UR8, c[0x0][0x228] ;  /* 0x00008a0000087ab9 */ /* 0x000fc60000000800 */
[----:B------:R2:W-:Y:S01]  /*16fb0*/  @P6 STG.E.U16 desc[UR14][R96.64], R48 ;  /* 0x0000003060006986 */ /* 0x0005e2000c10150e */
[----:B------:R-:W-:Y:S01]  /*16fc0*/  ISETP.LT.AND P6, PT, R9, UR10, !P5 ;  /* 0x0000000a09007c0c */ /* 0x000fe2000efc1270 */
[----:B------:R-:W-:Y:S01]  /*16fd0*/  ULDC UR10, c[0x0][0x228] ;  /* 0x00008a00000a7ab9 */ /* 0x000fe20000000800 */
[----:B------:R-:W-:Y:S01]  /*16fe0*/  ISETP.GE.AND P4, PT, R0, UR4, PT ;  /* 0x0000000400007c0c */ /* 0x000fe2000bf86270 */
[----:B------:R-:W-:Y:S01]  /*16ff0*/  ULDC UR4, c[0x0][0x248] ;  /* 0x0000920000047ab9 */ /* 0x000fe20000000800 */
[----:B------:R-:W-:Y:S01]  /*17000*/  ISETP.LT.AND P5, PT, R10, UR12, !P5 ;  /* 0x0000000c0a007c0c */ /* 0x000fe2000efa1270 */
[----:B------:R-:W-:Y:S01]  /*17010*/  VIADD R0, R8, 0x24 ;  /* 0x0000002408007836 */ /* 0x000fe20000000000 */
[----:B------:R-:W-:Y:S01]  /*17020*/  ULDC UR12, c[0x0][0x228] ;  /* 0x00008a00000c7ab9 */ /* 0x000fe20000000800 */
[C---:B0-----:R-:W-:Y:S01]  /*17030*/  VIADD R99, R101.reuse, UR4 ;  /* 0x0000000465637c36 */ /* 0x041fe20008000000 */
[----:B------:R-:W-:Y:S01]  /*17040*/  ULDC UR4, c[0x0][0x22c] ;  /* 0x00008b0000047ab9 */ /* 0x000fe20000000800 */
[----:B------:R-:W-:Y:S01]  /*17050*/  IMAD.WIDE R92, R101, 0x2, R248 ;  /* 0x00000002655c7825 */ /* 0x000fe200078e02f8 */
[----:B------:R-:W-:Y:S01]  /*17060*/  ISETP.GE.AND P2, PT, R0, UR6, PT ;  /* 0x0000000600007c0c */ /* 0x000fe2000bf46270 */
[----:B------:R-:W-:Y:S01]  /*17070*/  ULDC UR6, c[0x0][0x248] ;  /* 0x0000920000067ab9 */ /* 0x000fe20000000800 */
[----:B--2---:R-:W-:Y:S01]  /*17080*/  PRMT R48, R48, 0x7632, R48 ;  /* 0x0000763230307816 */ /* 0x004fe20000000030 */
[----:B------:R-:W-:Y:S01]  /*17090*/  IMAD.WIDE R94, R99, 0x2, R2 ;  /* 0x00000002635e7825 */ /* 0x000fe200078e0202 */
[----:B------:R-:W-:-:S03]  /*170a0*/  PRMT R0, R52, 0x7632, R0 ;  /* 0x0000763234007816 */ /* 0x000fc60000000000 */
[----:B------:R-:W-:Y:S02]  /*170b0*/  VIADD R98, R8, 0x25 ;  /* 0x0000002508627836 */ /* 0x000fe40000000000 */
[C---:B------:R-:W-:Y:S01]  /*170c0*/  IMAD.WIDE R96, R99.reuse, 0x2, R248 ;  /* 0x0000000263607825 */ /* 0x040fe200078e02f8 */
[----:B------:R0:W-:Y:S02]  /*170d0*/  @P0 STG.E.U16 desc[UR14][R92.64], R48 ;  /* 0x000000305c000986 */ /* 0x0001e4000c10150e */
[----:B------:R-:W-:Y:S01]  /*170e0*/  ISETP.GE.AND P0, PT, R98, UR4, PT ;  /* 0x0000000462007c0c */ /* 0x000fe2000bf06270 */
[----:B------:R-:W-:Y:S01]  /*170f0*/  ULDC UR4, c[0x0][0x248] ;  /* 0x0000920000047ab9 */ /* 0x000fe20000000800 */
[----:B------:R2:W-:Y:S01]  /*17100*/  @P6 STG.E.U16 desc[UR14][R94.64], R52 ;  /* 0x000000345e006986 */ /* 0x0005e2000c10150e */
[----:B------:R-:W-:Y:S01]  /*17110*/  VIADD R99, R99, UR4 ;  /* 0x0000000463637c36 */ /* 0x000fe20008000000 */
[C---:B------:R-:W-:Y:S01]  /*17120*/  ISETP.LT.AND P6, PT, R9.reuse, UR12, !P4 ;  /* 0x0000000c09007c0c */ /* 0x040fe2000e7c1270 */
[----:B------:R-:W-:Y:S01]  /*17130*/  ULDC UR4, c[0x0][0x22c] ;  /* 0x00008b0000047ab9 */ /* 0x000fe20000000800 */
[----:B------:R3:W-:Y:S01]  /*17140*/  @P5 STG.E.U16 desc[UR14][R96.64], R0 ;  /* 0x0000000060005986 */ /* 0x0007e2000c10150e */
[----:B------:R-:W-:Y:S01]  /*17150*/  ISETP.LT.AND P5, PT, R9, UR8, !P1 ;  /* 0x0000000809007c0c */ /* 0x000fe2000cfa1270 */
[C---:B------:R-:W-:Y:S01]  /*17160*/  VIADD R101, R99.reuse, UR6 ;  /* 0x0000000663657c36 */ /* 0x040fe20008000000 */
[C---:B------:R-:W-:Y:S01]  /*17170*/  ISETP.LT.AND P1, PT, R10.reuse, UR10, !P1 ;  /* 0x0000000a0a007c0c */ /* 0x040fe2000cf21270 */
[----:B0-----:R-:W-:Y:S01]  /*17180*/  IMAD.WIDE R92, R99, 0x2, R2 ;  /* 0x00000002635c7825 */ /* 0x001fe200078e0202 */
[----:B------:R-:W-:Y:S01]  /*17190*/  ISETP.LT.AND P4, PT, R10, UR16, !P4 ;  /* 0x000000100a007c0c */ /* 0x000fe2000e781270 */
[----:B------:R-:W-:Y:S01]  /*171a0*/  ULDC UR8, c[0x0][0x228] ;  /* 0x00008a0000087ab9 */ /* 0x000fe20000000800 */
[----:B------:R-:W-:Y:S01]  /*171b0*/  PRMT R48, R49, 0x7632, R48 ;  /* 0x0000763231307816 */ /* 0x000fe20000000030 */
[----:B--2---:R-:W-:Y:S01]  /*171c0*/  IMAD.WIDE R94, R99, 0x2, R248 ;  /* 0x00000002635e7825 */ /* 0x004fe200078e02f8 */
[----:B------:R-:W-:Y:S01]  /*171d0*/  PRMT R52, R53, 0x7632, R52 ;  /* 0x0000763235347816 */ /* 0x000fe20000000034 */
[----:B------:R-:W-:Y:S01]  /*171e0*/  ULDC UR10, c[0x0][0x228] ;  /* 0x00008a00000a7ab9 */ /* 0x000fe20000000800 */
[----:B------:R-:W-:Y:S01]  /*171f0*/  ULDC UR12, c[0x0][0x228] ;  /* 0x00008a00000c7ab9 */ /* 0x000fe20000000800 */
[----:B---3--:R-:W-:Y:S01]  /*17200*/  IMAD.WIDE R96, R101, 0x2, R2 ;  /* 0x0000000265607825 */ /* 0x008fe200078e0202 */
[----:B------:R-:W-:Y:S01]  /*17210*/  ULDC UR6, c[0x0][0x22c] ;  /* 0x00008b0000067ab9 */ /* 0x000fe20000000800 */
[----:B------:R-:W-:Y:S01]  /*17220*/  @P5 STG.E.U16 desc[UR14][R92.64], R49 ;  /* 0x000000315c005986 */ /* 0x000fe2000c10150e */
[----:B------:R-:W-:Y:S01]  /*17230*/  ULDC UR16, c[0x0][0x228] ;  /* 0x00008a0000107ab9 */ /* 0x000fe20000000800 */
[----:B------:R-:W-:-:S02]  /*17240*/  VIADD R0, R8, 0x26 ;  /* 0x0000002608007836 */ /* 0x000fc40000000000 */
[C---:B------:R-:W-:Y:S01]  /*17250*/  IMAD.WIDE R98, R101.reuse, 0x2, R248 ;  /* 0x0000000265627825 */ /* 0x040fe200078e02f8 */
[----:B------:R0:W-:Y:S02]  /*17260*/  @P1 STG.E.U16 desc[UR14][R94.64], R48 ;  /* 0x000000305e001986 */ /* 0x0001e4000c10150e */
[----:B------:R-:W-:Y:S01]  /*17270*/  ISETP.GE.AND P5, PT, R0, UR4, PT ;  /* 0x0000000400007c0c */ /* 0x000fe2000bfa6270 */
[----:B------:R-:W-:Y:S01]  /*17280*/  ULDC UR4, c[0x0][0x248] ;  /* 0x0000920000047ab9 */ /* 0x000fe20000000800 */
[----:B------:R-:W-:Y:S01]  /*17290*/  @P6 STG.E.U16 desc[UR14][R96.64], R53 ;  /* 0x0000003560006986 */ /* 0x000fe2000c10150e */
[----:B------:R-:W-:Y:S01]  /*172a0*/  VIADD R101, R101, UR4 ;  /* 0x0000000465657c36 */ /* 0x000fe20008000000 */
[C---:B------:R-:W-:Y:S01]  /*172b0*/  ISETP.LT.AND P6, PT, R9.reuse, UR12, !P0 ;  /* 0x0000000c09007c0c */ /* 0x040fe2000c7c1270 */
[----:B------:R-:W-:Y:S01]  /*172c0*/  ULDC UR4, c[0x0][0x248] ;  /* 0x0000920000047ab9 */ /* 0x000fe20000000800 */
[----:B------:R2:W-:Y:S01]  /*172d0*/  @P4 STG.E.U16 desc[UR14][R98.64], R52 ;  /* 0x0000003462004986 */ /* 0x0005e2000c10150e */
[----:B------:R-:W-:Y:S01]  /*172e0*/  ISETP.LT.AND P4, PT, R9, UR8, !P2 ;  /* 0x0000000809007c0c */ /* 0x000fe2000d781270 */
[----:B------:R-:W-:Y:S01]  /*172f0*/  VIADD R0, R8, 0x27 ;  /* 0x0000002708007836 */ /* 0x000fe20000000000 */
[----:B------:R-:W-:Y:S01]  /*17300*/  ISETP.LT.AND P2, PT, R10, UR10, !P2 ;  /* 0x0000000a0a007c0c */ /* 0x000fe2000d741270 */
[C---:B0-----:R-:W-:Y:S01]  /*17310*/  VIADD R95, R101.reuse, UR4 ;  /* 0x00000004655f7c36 */ /* 0x041fe20008000000 */
[----:B------:R-:W-:Y:S01]  /*17320*/  PRMT R94, R50, 0x7632, R94 ;  /* 0x00007632325e7816 */ /* 0x000fe2000000005e */
[--C-:B------:R-:W-:Y:S01]  /*17330*/  IMAD.WIDE R48, R101, 0x2, R2.reuse ;  /* 0x0000000265307825 */ /* 0x100fe200078e0202 */
[----:B------:R-:W-:Y:S01]  /*17340*/  ISETP.GE.AND P1, PT, R0, UR6, PT ;  /* 0x0000000600007c0c */ /* 0x000fe2000bf26270 */
[----:B------:R-:W-:Y:S01]  /*17350*/  ULDC UR8, c[0x0][0x228] ;  /* 0x00008a0000087ab9 */ /* 0x000fe20000000800 */
[----:B------:R-:W-:Y:S01]  /*17360*/  ULDC UR10, c[0x0][0x228] ;  /* 0x00008a00000a7ab9 */ /* 0x000fe20000000800 */
[----:B------:R-:W-:Y:S01]  /*17370*/  IMAD.WIDE R92, R95, 0x2, R2 ;  /* 0x000000025f5c7825 */ /* 0x000fe200078e0202 */
[----:B------:R-:W-:Y:S01]  /*17380*/  ULDC UR4, c[0x0][0x22c] ;  /* 0x00008b0000047ab9 */ /* 0x000fe20000000800 */
[----:B------:R-:W-:-:S02]  /*17390*/  ULDC UR12, c[0x0][0x228] ;  /* 0x00008a00000c7ab9 */ /* 0x000fc40000000800 */
[--C-:B--2---:R-:W-:Y:S01]  /*173a0*/  IMAD.WIDE R52, R101, 0x2, R248.reuse ;  /* 0x0000000265347825 */ /* 0x104fe200078e02f8 */
[----:B------:R0:W-:Y:S03]  /*173b0*/  @P4 STG.E.U16 desc[UR14][R48.64], R50 ;  /* 0x0000003230004986 */ /* 0x0001e6000c10150e */
[----:B------:R-:W-:Y:S01]  /*173c0*/  VIADD R0, R8, 0x28 ;  /* 0x0000002808007836 */ /* 0x000fe20000000000 */
[----:B------:R-:W-:Y:S01]  /*173d0*/  @P2 STG.E.U16 desc[UR14][R52.64], R94 ;  /* 0x0000005e34002986 */ /* 0x000fe2000c10150e */
[----:B------:R-:W-:Y:S01]  /*173e0*/  ISETP.LT.AND P0, PT, R10, UR8, !P0 ;  /* 0x000000080a007c0c */ /* 0x000fe2000c701270 */
[----:B------:R-:W-:Y:S01]  /*173f0*/  ULDC UR6, c[0x0][0x22c] ;  /* 0x00008b0000067ab9 */ /* 0x000fe20000000800 */
[----:B------:R-:W-:Y:S01]  /*17400*/  ULDC UR8, c[0x0][0x228] ;  /* 0x00008a0000087ab9 */ /* 0x000fe20000000800 */
        /* <DEDUP_REMOVED lines=8> */
[C---:B------:R-:W-:Y:S01]  /*17490*/  VIADD R97, R95.reuse, UR4 ;  /* 0x000000045f617c36 */ /* 0x040fe20008000000 */
[----:B------:R-:W-:Y:S01]  /*174a0*/  ULDC UR4, c[0x0][0x22c] ;  /* 0x00008b0000047ab9 */ /* 0x000fe20000000800 */
[----:B0-----:R-:W-:Y:S01]  /*174b0*/  IMAD.WIDE R48, R95, 0x2, R248 ;  /* 0x000000025f307825 */ /* 0x001fe200078e02f8 */
        /* <DEDUP_REMOVED lines=26> */
[----:B------:R-:W-:Y:S01]  /*17660*/  IMAD.WIDE R52, R95, 0x2, R2 ;  /* 0x000000025f347825 */ /* 0x000fe200078e0202 */
[----:B------:R-:W-:Y:S01]  /*17670*/  ULDC UR6, c[0x0][0x22c] ;  /* 0x00008b0000067ab9 */ /* 0x000fe20000000800 */
[----:B------:R-:W-:Y:S01]  /*17680*/  @P5 STG.E.U16 desc[UR14][R48.64], R55 ;  /* 0x0000003730005986 */ /* 0x000fe2000c10150e */
[----:B------:R-:W-:Y:S01]  /*17690*/  ULDC UR16, c[0x0][0x228] ;  /* 0x00008a0000107ab9 */ /* 0x000fe20000000800 */
[----:B---3--:R-:W-:-:S02]  /*176a0*/  VIADD R0, R8, 0x2b ;  /* 0x0000002b08007836 */ /* 0x008fc40000000000 */
[----:B------:R-:W-:Y:S01]  /*176b0*/  IMAD.WIDE R92, R95, 0x2, R248 ;  /* 0x000000025f5c7825 */ /* 0x000fe200078e02f8 */
[----:B------:R0:W-:Y:S02]  /*176c0*/  @P1 STG.E.U16 desc[UR14][R50.64], R54 ;  /* 0x0000003632001986 */ /* 0x0001e4000c10150e */
[----:B------:R-:W-:Y:S01]  /*176d0*/  ISETP.GE.AND P5, PT, R0, UR4, PT ;  /* 0x0000000400007c0c */ /* 0x000fe2000bfa6270 */
[----:B------:R-:W-:Y:S01]  /*176e0*/  ULDC UR4, c[0x0][0x248] ;  /* 0x0000920000047ab9 */ /* 0x000fe20000000800 */
[----:B------:R2:W-:Y:S01]  /*176f0*/  @P6 STG.E.U16 desc[UR14][R52.64], R44 ;  /* 0x0000002c34006986 */ /* 0x0005e2000c10150e */
[C---:B------:R-:W-:Y:S01]  /*17700*/  ISETP.LT.AND P6, PT, R9.reuse, UR12, !P0 ;  /* 0x0000000c09007c0c */ /* 0x040fe2000c7c1270 */
[----:B------:R-:W-:Y:S01]  /*17710*/  VIADD R0, R8, 0x2c ;  /* 0x0000002c08007836 */ /* 0x000fe20000000000 */
[----:B------:R-:W-:Y:S01]  /*17720*/  ULDC UR12, c[0x0][0x228] ;  /* 0x00008a00000c7ab9 */ /* 0x000fe20000000800 */
[----:B------:R3:W-:Y:S01]  /*17730*/  @P4 STG.E.U16 desc[UR14][R92.64], R94 ;  /* 0x0000005e5c004986 */ /* 0x0007e2000c10150e */
[----:B------:R-:W-:Y:S01]  /*17740*/  ISETP.LT.AND P4, PT, R9, UR8, !P2 ;  /* 0x0000000809007c0c */ /* 0x000fe2000d781270 */
[----:B------:R-:W-:Y:S01]  /*17750*/  ULDC UR8, c[0x0][0x228] ;  /* 0x00008a0000087ab9 */ /* 0x000fe20000000800 */
[----:B------:R-:W-:Y:S01]  /*17760*/  ISETP.LT.AND P2, PT, R10, UR10, !P2 ;  /* 0x0000000a0a007c0c */ /* 0x000fe2000d741270 */
[----:B0-----:R-:W-:Y:S01]  /*17770*/  VIADD R51, R95, UR4 ;  /* 0x000000045f337c36 */ /* 0x001fe20008000000 */
[----:B------:R-:W-:Y:S01]  /*17780*/  ULDC UR4, c[0x0][0x248] ;  /* 0x0000920000047ab9 */ /* 0x000fe20000000800 */
[----:B------:R-:W-:Y:S01]  /*17790*/  ISETP.GE.AND P1, PT, R0, UR6, PT ;  /* 0x0000000600007c0c */ /* 0x000fe2000bf26270 */
[----:B------:R-:W-:Y:S01]  /*177a0*/  ULDC UR10, c[0x0][0x228] ;  /* 0x00008a00000a7ab9 */ /* 0x000fe20000000800 */
[C---:B------:R-:W-:Y:S01]  /*177b0*/  VIADD R55, R51.reuse, UR4 ;  /* 0x0000000433377c36 */ /* 0x040fe20008000000 */
[----:B--2---:R-:W-:Y:S01]  /*177c0*/  PRMT R44, R40, 0x7632, R44 ;  /* 0x00007632282c7816 */ /* 0x004fe2000000002c */
[C---:B------:R-:W-:Y:S01]  /*177d0*/  IMAD.WIDE R48, R51.reuse, 0x2, R2 ;  /* 0x0000000233307825 */ /* 0x040fe200078e0202 */
[----:B------:R-:W-:Y:S01]  /*177e0*/  ULDC UR4, c[0x0][0x22c] ;  /* 0x00008b0000047ab9 */ /* 0x000fe20000000800 */
[----:B------:R-:W-:Y:S01]  /*177f0*/  ISETP.LT.AND P0, PT, R10, UR8, !P0 ;  /* 0x000000080a007c0c */ /* 0x000fe2000c701270 */
[----:B------:R-:W-:Y:S01]  /*17800*/  ULDC UR6, c[0x0][0x22c] ;  /* 0x00008b0000067ab9 */ /* 0x000fe20000000800 */
[----:B------:R-:W-:Y:S01]  /*17810*/  IMAD.WIDE R50, R51, 0x2, R248 ;  /* 0x0000000233327825 */ /* 0x000fe200078e02f8 */
[----:B------:R0:W-:Y:S01]  /*17820*/  @P4 STG.E.U16 desc[UR14][R48.64], R40 ;  /* 0x0000002830004986 */ /* 0x0001e2000c10150e */
[----:B------:R-:W-:-:S02]  /*17830*/  ULDC UR8, c[0x0][0x228] ;  /* 0x00008a0000087ab9 */ /* 0x000fc40000000800 */
[----:B------:R-:W-:Y:S02]  /*17840*/  VIADD R0, R8, 0x2d ;  /* 0x0000002d08007836 */ /* 0x000fe40000000000 */
[----:B------:R-:W-:Y:S01]  /*17850*/  IMAD.WIDE R52, R55, 0x2, R2 ;  /* 0x0000000237347825 */ /* 0x000fe200078e0202 */
[----:B------:R-:W-:Y:S02]  /*17860*/  @P2 STG.E.U16 desc[UR14][R50.64], R44 ;  /* 0x0000002c32002986 */ /* 0x000fe4000c10150e */
[----:B------:R-:W-:Y:S01]  /*17870*/  ISETP.GE.AND P4, PT, R0, UR4, PT ;  /* 0x0000000400007c0c */ /* 0x000fe2000bf86270 */
[----:B------:R-:W-:Y:S01]  /*17880*/  VIADD R0, R8, 0x2e ;  /* 0x0000002e08007836 */ /* 0x000fe20000000000 */
[----:B------:R2:W-:Y:S01]  /*17890*/  @P6 STG.E.U16 desc[UR14][R52.64], R45 ;  /* 0x0000002d34006986 */ /* 0x0005e2000c10150e */
[----:B------:R-:W-:Y:S01]  /*178a0*/  ISETP.LT.AND P6, PT, R9, UR10, !P5 ;  /* 0x0000000a09007c0c */ /* 0x000fe2000efc1270 */
[----:B------:R-:W-:Y:S01]  /*178b0*/  ULDC UR4, c[0x0][0x248] ;  /* 0x0000920000047ab9 */ /* 0x000fe20000000800 */
[----:B------:R-:W-:Y:S01]  /*178c0*/  ISETP.LT.AND P5, PT, R10, UR12, !P5 ;  /* 0x0000000c0a007c0c */ /* 0x000fe2000efa1270 */
[----:B---3--:R-:W-:Y:S01]  /*178d0*/  VIADD R93, R55, UR4 ;  /* 0x00000004375d7c36 */ /* 0x008fe20008000000 */
[----:B------:R-:W-:Y:S01]  /*178e0*/  ISETP.GE.AND P2, PT, R0, UR6, PT ;  /* 0x0000000600007c0c */ /* 0x000fe2000bf46270 */
[----:B------:R-:W-:Y:S01]  /*178f0*/  ULDC UR4, c[0x0][0x22c] ;  /* 0x00008b0000047ab9 */ /* 0x000fe20000000800 */
[----:B------:R-:W-:Y:S01]  /*17900*/  PRMT R0, R45, 0x7632, R0 ;  /* 0x000076322d007816 */ /* 0x000fe20000000000 */
[----:B0-----:R-:W-:Y:S01]  /*17910*/  IMAD.WIDE R48, R93, 0x2, R2 ;  /* 0x000000025d307825 */ /* 0x001fe200078e0202 */
[----:B------:R-:W-:Y:S01]  /*17920*/  PRMT R40, R41, 0x7632, R40 ;  /* 0x0000763229287816 */ /* 0x000fe20000000028 */
[----:B------:R-:W-:Y:S01]  /*17930*/  ULDC UR10, c[0x0][0x228] ;  /* 0x00008a00000a7ab9 */ /* 0x000fe20000000800 */
[----:B------:R-:W-:Y:S01]  /*17940*/  ULDC UR12, c[0x0][0x228] ;  /* 0x00008a00000c7ab9 */ /* 0x000fe20000000800 */
[----:B--2---:R-:W-:Y:S01]  /*17950*/  IMAD.WIDE R44, R55, 0x2, R248 ;  /* 0x00000002372c7825 */ /* 0x004fe200078e02f8 */
[----:B------:R-:W-:-:S03]  /*17960*/  ULDC UR6, c[0x0][0x248] ;  /* 0x0000920000067ab9 */ /* 0x000fc60000000800 */
[----:B------:R-:W-:Y:S02]  /*17970*/  VIADD R52, R8, 0x2f ;  /* 0x0000002f08347836 */ /* 0x000fe40000000000 */
[----:B------:R-:W-:Y:S01]  /*17980*/  IMAD.WIDE R50, R93, 0x2, R248 ;  /* 0x000000025d327825 */ /* 0x000fe200078e02f8 */
[----:B------:R0:W-:Y:S02]  /*17990*/  @P0 STG.E.U16 desc[UR14][R44.64], R0 ;  /* 0x000000002c000986 */ /* 0x0001e4000c10150e */
[----:B------:R-:W-:Y:S01]  /*179a0*/  ISETP.GE.AND P0, PT, R52, UR4, PT ;  /* 0x0000000434007c0c */ /* 0x000fe2000bf06270 */
[----:B------:R-:W-:Y:S01]  /*179b0*/  ULDC UR4, c[0x0][0x248] ;  /* 0x0000920000047ab9 */ /* 0x000fe20000000800 */
[----:B------:R-:W-:Y:S01]  /*179c0*/  @P6 STG.E.U16 desc[UR14][R48.64], R41 ;  /* 0x0000002930006986 */ /* 0x000fe2000c10150e */
[C---:B------:R-:W-:Y:S01]  /*179d0*/  ISETP.LT.AND P6, PT, R9.reuse, UR12, !P4 ;  /* 0x0000000c09007c0c */ /* 0x040fe2000e7c1270 */
[----:B------:R-:W-:Y:S02]  /*179e0*/  ULDC UR12, c[0x0][0x228] ;  /* 0x00008a00000c7ab9 */ /* 0x000fe40000000800 */
[----:B------:R2:W-:Y:S01]  /*179f0*/  @P5 STG.E.U16 desc[UR14][R50.64], R40 ;  /* 0x0000002832005986 */ /* 0x0005e2000c10150e */
[----:B------:R-:W-:Y:S01]  /*17a00*/  ISETP.LT.AND P5, PT, R9, UR8, !P1 ;  /* 0x0000000809007c0c */ /* 0x000fe2000cfa1270 */
[----:B------:R-:W-:Y:S01]  /*17a10*/  ULDC UR8, c[0x0][0x228] ;  /* 0x00008a0000087ab9 */ /* 0x000fe20000000800 */
[C---:B------:R-:W-:Y:S01]  /*17a20*/  ISETP.LT.AND P1, PT, R10.reuse, UR10, !P1 ;  /* 0x0000000a0a007c0c */ /* 0x040fe2000cf21270 */
[----:B0-----:R-:W-:Y:S01]  /*17a30*/  VIADD R45, R93, UR4 ;  /* 0x000000045d2d7c36 */ /* 0x001fe20008000000 */
[----:B------:R-:W-:Y:S01]  /*17a40*/  ISETP.LT.AND P4, PT, R10, UR16, !P4 ;  /* 0x000000100a007c0c */ /* 0x000fe2000e781270 */
[----:B------:R-:W-:Y:S01]  /*17a50*/  VIADD R0, R8, 0x30 ;  /* 0x0000003008007836 */ /* 0x000fe20000000000 */
[----:B------:R-:W-:Y:S01]  /*17a60*/  PRMT R52, R46, 0x7632, R52 ;  /* 0x000076322e347816 */ /* 0x000fe20000000034 */
[C---:B------:R-:W-:Y:S01]  /*17a70*/  VIADD R53, R45.reuse, UR6 ;  /* 0x000000062d357c36 */ /* 0x040fe20008000000 */
[----:B------:R-:W-:Y:S01]  /*17a80*/  PRMT R54, R42, 0x7632, R54 ;  /* 0x000076322a367816 */ /* 0x000fe20000000036 */
[----:B------:R-:W-:Y:S01]  /*17a90*/  ULDC UR4, c[0x0][0x22c] ;  /* 0x00008b0000047ab9 */ /* 0x000fe20000000800 */
[----:B------:R-:W-:Y:S01]  /*17aa0*/  ULDC UR10, c[0x0][0x228] ;  /* 0x00008a00000a7ab9 */ /* 0x000fe20000000800 */
[----:B--2---:R-:W-:Y:S01]  /*17ab0*/  IMAD.WIDE R40, R45, 0x2, R2 ;  /* 0x000000022d287825 */ /* 0x004fe200078e0202 */
[----:B------:R-:W-:Y:S01]  /*17ac0*/  ULDC UR6, c[0x0][0x22c] ;  /* 0x00008b0000067ab9 */ /* 0x000fe20000000800 */
[----:B------:R-:W-:-:S02]  /*17ad0*/  ULDC UR16, c[0x0][0x228] ;  /* 0x00008a0000107ab9 */ /* 0x000fc40000000800 */
[----:B------:R-:W-:Y:S01]  /*17ae0*/  IMAD.WIDE R44, R45, 0x2, R248 ;  /* 0x000000022d2c7825 */ /* 0x000fe200078e02f8 */
[----:B------:R-:W-:Y:S03]  /*17af0*/  @P5 STG.E.U16 desc[UR14][R40.64], R46 ;  /* 0x0000002e28005986 */ /* 0x000fe6000c10150e */
[C---:B------:R-:W-:Y:S01]  /*17b00*/  IMAD.WIDE R48, R53.reuse, 0x2, R2 ;  /* 0x0000000235307825 */ /* 0x040fe200078e0202 */
[----:B------:R0:W-:Y:S03]  /*17b10*/  @P1 STG.E.U16 desc[UR14][R44.64], R52 ;  /* 0x000000342c001986 */ /* 0x0001e6000c10150e */
[----:B------:R-:W-:Y:S01]  /*17b20*/  IMAD.WIDE R50, R53, 0x2, R248 ;  /* 0x0000000235327825 */ /* 0x000fe200078e02f8 */
[----:B------:R2:W-:Y:S01]  /*17b30*/  @P6 STG.E.U16 desc[UR14][R48.64], R42 ;  /* 0x0000002a30006986 */ /* 0x0005e2000c10150e */
[----:B------:R-:W-:Y:S01]  /*17b40*/  ISETP.GE.AND P5, PT, R0, UR4, PT ;  /* 0x0000000400007c0c */ /* 0x000fe2000bfa6270 */
[----:B------:R-:W-:-:S02]  /*17b50*/  ULDC UR4, c[0x0][0x248] ;  /* 0x0000920000047ab9 */ /* 0x000fc40000000800 */
[----:B------:R3:W-:Y:S01]  /*17b60*/  @P4 STG.E.U16 desc[UR14][R50.64], R54 ;  /* 0x0000003632004986 */ /* 0x0007e2000c10150e */
[C---:B------:R-:W-:Y:S02]  /*17b70*/  ISETP.LT.AND P4, PT, R9.reuse, UR8, !P2 ;  /* 0x0000000809007c0c */ /* 0x040fe4000d781270 */
[----:B------:R-:W-:Y:S01]  /*17b80*/  ISETP.LT.AND P6, PT, R9, UR12, !P0 ;  /* 0x0000000c09007c0c */ /* 0x000fe2000c7c1270 */
[----:B0-----:R-:W-:Y:S01]  /*17b90*/  VIADD R45, R53, UR4 ;  /* 0x00000004352d7c36 */ /* 0x001fe20008000000 */
[----:B------:R-:W-:Y:S01]  /*17ba0*/  ISETP.LT.AND P2, PT, R10, UR10, !P2 ;  /* 0x0000000a0a007c0c */ /* 0x000fe2000d741270 */
[----:B------:R-:W-:Y:S01]  /*17bb0*/  ULDC UR4, c[0x0][0x248] ;  /* 0x0000920000047ab9 */ /* 0x000fe20000000800 */
[----:B------:R-:W-:Y:S01]  /*17bc0*/  VIADD R0, R8, 0x31 ;  /* 0x0000003108007836 */ /* 0x000fe20000000000 */
[----:B--2---:R-:W-:Y:S01]  /*17bd0*/  PRMT R42, R47, 0x7632, R42 ;  /* 0x000076322f2a7816 */ /* 0x004fe2000000002a */
[C---:B------:R-:W-:Y:S01]  /*17be0*/  IMAD.WIDE R40, R45.reuse, 0x2, R2 ;  /* 0x000000022d287825 */ /* 0x040fe200078e0202 */
[----:B------:R-:W-:Y:S01]  /*17bf0*/  ULDC UR8, c[0x0][0x228] ;  /* 0x00008a0000087ab9 */ /* 0x000fe20000000800 */
[----:B------:R-:W-:Y:S01]  /*17c00*/  ULDC UR10, c[0x0][0x228] ;  /* 0x00008a00000a7ab9 */ /* 0x000fe20000000800 */
[----:B------:R-:W-:Y:S01]  /*17c10*/  ULDC UR12, c[0x0][0x228] ;  /* 0x00008a00000c7ab9 */ /* 0x000fe20000000800 */
[C---:B---3--:R-:W-:Y:S01]  /*17c20*/  VIADD R51, R45.reuse, UR4 ;  /* 0x000000042d337c36 */ /* 0x048fe20008000000 */
[----:B------:R-:W-:Y:S01]  /*17c30*/  ISETP.GE.AND P1, PT, R0, UR6, PT ;  /* 0x0000000600007c0c */ /* 0x000fe2000bf26270 */
[----:B------:R-:W-:Y:S01]  /*17c40*/  IMAD.WIDE R44, R45, 0x2, R248 ;  /* 0x000000022d2c7825 */ /* 0x000fe200078e02f8 */
[----:B------:R0:W-:Y:S01]  /*17c50*/  @P4 STG.E.U16 desc[UR14][R40.64], R47 ;  /* 0x0000002f28004986 */ /* 0x0001e2000c10150e */
[----:B------:R-:W-:Y:S01]  /*17c60*/  ULDC UR4, c[0x0][0x22c] ;  /* 0x00008b0000047ab9 */ /* 0x000fe20000000800 */
[----:B------:R-:W-:Y:S01]  /*17c70*/  ISETP.LT.AND P0, PT, R10, UR8, !P0 ;  /* 0x000000080a007c0c */ /* 0x000fe2000c701270 */
[----:B------:R-:W-:Y:S01]  /*17c80*/  IMAD.WIDE R48, R51, 0x2, R2 ;  /* 0x0000000233307825 */ /* 0x000fe200078e0202 */
[----:B------:R-:W-:Y:S01]  /*17c90*/  @P2 STG.E.U16 desc[UR14][R44.64], R42 ;  /* 0x0000002a2c002986 */ /* 0x000fe2000c10150e */
[----:B------:R-:W-:Y:S01]  /*17ca0*/  ULDC UR6, c[0x0][0x22c] ;  /* 0x00008b0000067ab9 */ /* 0x000fe20000000800 */
[----:B------:R-:W-:Y:S01]  /*17cb0*/  PRMT R46, R36, 0x7632, R46 ;  /* 0x00007632242e7816 */ /* 0x000fe2000000002e */
[----:B------:R-:W-:Y:S01]  /*17cc0*/  VIADD R0, R8, 0x32 ;  /* 0x0000003208007836 */ /* 0x000fe20000000000 */
[----:B------:R2:W-:Y:S01]  /*17cd0*/  @P6 STG.E.U16 desc[UR14][R48.64], R43 ;  /* 0x0000002b30006986 */ /* 0x0005e2000c10150e */
[----:B------:R-:W-:Y:S01]  /*17ce0*/  ISETP.LT.AND P6, PT, R9, UR10, !P5 ;  /* 0x0000000a09007c0c */ /* 0x000fe2000efc1270 */
[----:B------:R-:W-:Y:S01]  /*17cf0*/  ULDC UR8, c[0x0][0x228] ;  /* 0x00008a0000087ab9 */ /* 0x000fe20000000800 */
[----:B------:R-:W-:Y:S01]  /*17d00*/  ISETP.LT.AND P5, PT, R10, UR12, !P5 ;  /* 0x0000000c0a007c0c */ /* 0x000fe2000efa1270 */
[C---:B0-----:R-:W-:Y:S01]  /*17d10*/  IMAD.WIDE R40, R51.reuse, 0x2, R248 ;  /* 0x0000000233287825 */ /* 0x041fe200078e02f8 */
[----:B------:R-:W-:Y:S01]  /*17d20*/  ISETP.GE.AND P4, PT, R0, UR4, PT ;  /* 0x0000000400007c0c */ /* 0x000fe2000bf86270 */
[----:B------:R-:W-:Y:S01]  /*17d30*/  ULDC UR4, c[0x0][0x248] ;  /* 0x0000920000047ab9 */ /* 0x000fe20000000800 */
[----:B------:R-:W-:Y:S01]  /*17d40*/  ULDC UR10, c[0x0][0x228] ;  /* 0x00008a00000a7ab9 */ /* 0x000fe20000000800 */
[----:B------:R-:W-:Y:S01]  /*17d50*/  VIADD R0, R8, 0x33 ;  /* 0x0000003308007836 */ /* 0x000fe20000000000 */
[----:B------:R-:W-:Y:S01]  /*17d60*/  ULDC UR12, c[0x0][0x228] ;  /* 0x00008a00000c7ab9 */ /* 0x000fe20000000800 */
[----:B------:R-:W-:Y:S01]  /*17d70*/  VIADD R47, R51, UR4 ;  /* 0x00000004332f7c36 */ /* 0x000fe20008000000 */
[----:B------:R-:W-:-:S02]  /*17d80*/  ULDC UR4, c[0x0][0x22c] ;  /* 0x00008b0000047ab9 */ /* 0x000fc40000000800 */
[----:B------:R-:W-:Y:S01]  /*17d90*/  ISETP.GE.AND P2, PT, R0, UR6, PT ;  /* 0x0000000600007c0c */ /* 0x000fe2000bf46270 */
[----:B--2---:R-:W-:Y:S01]  /*17da0*/  VIADD R48, R8, 0x34 ;  /* 0x0000003408307836 */ /* 0x004fe20000000000 */
[----:B------:R-:W-:Y:S01]  /*17db0*/  PRMT R0, R43, 0x7632, R0 ;  /* 0x000076322b007816 */ /* 0x000fe20000000000 */
[----:B------:R-:W-:Y:S01]  /*17dc0*/  IMAD.WIDE R42, R47, 0x2, R2 ;  /* 0x000000022f2a7825 */ /* 0x000fe200078e0202 */
[----:B------:R-:W-:-:S03]  /*17dd0*/  ULDC UR6, c[0x0][0x248] ;  /* 0x0000920000067ab9 */ /* 0x000fc60000000800 */
[C---:B------:R-:W-:Y:S01]  /*17de0*/  IMAD.WIDE R44, R47.reuse, 0x2, R248 ;  /* 0x000000022f2c7825 */ /* 0x040fe200078e02f8 */
[----:B------:R0:W-:Y:S01]  /*17df0*/  @P0 STG.E.U16 desc[UR14][R40.64], R0 ;  /* 0x0000000028000986 */ /* 0x0001e2000c10150e */
[----:B------:R-:W-:Y:S01]  /*17e00*/  ISETP.GE.AND P0, PT, R48, UR4, PT ;  /* 0x0000000430007c0c */ /* 0x000fe2000bf06270 */
[----:B------:R-:W-:Y:S02]  /*17e10*/  ULDC UR4, c[0x0][0x248] ;  /* 0x0000920000047ab9 */ /* 0x000fe40000000800 */
        /* <DEDUP_REMOVED lines=18> */
[----:B------:R0:W-:Y:S01]  /*17f40*/  @P5 STG.E.U16 desc[UR14][R40.64], R32 ;  /* 0x0000002028005986 */ /* 0x0001e2000c10150e */
[----:B------:R-:W-:Y:S01]  /*17f50*/  ULDC UR16, c[0x0][0x228] ;  /* 0x00008a0000107ab9 */ /* 0x000fe20000000800 */
[----:B------:R-:W-:-:S02]  /*17f60*/  VIADD R0, R8, 0x35 ;  /* 0x0000003508007836 */ /* 0x000fc40000000000 */
[----:B------:R-:W-:Y:S01]  /*17f70*/  IMAD.WIDE R46, R49, 0x2, R248 ;  /* 0x00000002312e7825 */ /* 0x000fe200078e02f8 */
[----:B------:R-:W-:Y:S02]  /*17f80*/  @P1 STG.E.U16 desc[UR14][R42.64], R36 ;  /* 0x000000242a001986 */ /* 0x000fe4000c10150e */
[----:B------:R-:W-:Y:S01]  /*17f90*/  ISETP.GE.AND P5, PT, R0, UR4, PT ;  /* 0x0000000400007c0c */ /* 0x000fe2000bfa6270 */
[----:B------:R-:W-:Y:S01]  /*17fa0*/  ULDC UR4, c[0x0][0x248] ;  /* 0x0000920000047ab9 */ /* 0x000fe20000000800 */
[----:B------:R2:W-:Y:S01]  /*17fb0*/  @P6 STG.E.U16 desc[UR14][R44.64], R37 ;  /* 0x000000252c006986 */ /* 0x0005e2000c10150e */
[----:B------:R-:W-:Y:S01]  /*17fc0*/  ISETP.LT.AND P6, PT, R9, UR12, !P0 ;  /* 0x0000000c09007c0c */ /* 0x000fe2000c7c1270 */
[----:B------:R-:W-:Y:S01]  /*17fd0*/  VIADD R0, R8, 0x36 ;  /* 0x0000003608007836 */ /* 0x000fe20000000000 */
[----:B0-----:R-:W-:Y:S01]  /*17fe0*/  PRMT R32, R33, 0x7632, R32 ;  /* 0x0000763221207816 */ /* 0x001fe20000000020 */
[----:B------:R0:W-:Y:S01]  /*17ff0*/  @P4 STG.E.U16 desc[UR14][R46.64], R48 ;  /* 0x000000302e004986 */ /* 0x0001e2000c10150e */
[----:B------:R-:W-:Y:S01]  /*18000*/  ISETP.LT.AND P4, PT, R9, UR8, !P2 ;  /* 0x0000000809007c0c */ /* 0x000fe2000d781270 */
[----:B------:R-:W-:Y:S01]  /*18010*/  VIADD R41, R49, UR4 ;  /* 0x0000000431297c36 */ /* 0x000fe20008000000 */
[----:B------:R-:W-:Y:S01]  /*18020*/  ISETP.LT.AND P2, PT, R10, UR10, !P2 ;  /* 0x0000000a0a007c0c */ /* 0x000fe2000d741270 */
[----:B------:R-:W-:Y:S01]  /*18030*/  ULDC UR4, c[0x0][0x248] ;  /* 0x0000920000047ab9 */ /* 0x000fe20000000800 */
[----:B------:R-:W-:Y:S01]  /*18040*/  ISETP.GE.AND P1, PT, R0, UR6, PT ;  /* 0x0000000600007c0c */ /* 0x000fe2000bf26270 */
[----:B------:R-:W-:Y:S01]  /*18050*/  ULDC UR8, c[0x0][0x228] ;  /* 0x00008a0000087ab9 */ /* 0x000fe20000000800 */
[----:B------:R-:W-:Y:S01]  /*18060*/  ULDC UR10, c[0x0][0x228] ;  /* 0x00008a00000a7ab9 */ /* 0x000fe20000000800 */
[C---:B--2---:R-:W-:Y:S01]  /*18070*/  VIADD R45, R41.reuse, UR4 ;  /* 0x00000004292d7c36 */ /* 0x044fe20008000000 */
[----:B------:R-:W-:Y:S01]  /*18080*/  ULDC UR4, c[0x0][0x22c] ;  /* 0x00008b0000047ab9 */ /* 0x000fe20000000800 */
[----:B------:R-:W-:Y:S01]  /*18090*/  IMAD.WIDE R36, R41, 0x2, R2 ;  /* 0x0000000229247825 */ /* 0x000fe200078e0202 */
[----:B------:R-:W-:Y:S01]  /*180a0*/  ULDC UR12, c[0x0][0x228] ;  /* 0x00008a00000c7ab9 */ /* 0x000fe20000000800 */
[----:B------:R-:W-:-:S02]  /*180b0*/  ULDC UR6, c[0x0][0x22c] ;  /* 0x00008b0000067ab9 */ /* 0x000fc40000000800 */
[----:B------:R-:W-:Y:S01]  /*180c0*/  IMAD.WIDE R40, R41, 0x2, R248 ;  /* 0x0000000229287825 */ /* 0x000fe200078e02f8 */
[----:B------:R-:W-:Y:S03]  /*180d0*/  @P4 STG.E.U16 desc[UR14][R36.64], R33 ;  /* 0x0000002124004986 */ /* 0x000fe6000c10150e */
[----:B------:R-:W-:Y:S01]  /*180e0*/  IMAD.WIDE R42, R45, 0x2, R2 ;  /* 0x000000022d2a7825 */ /* 0x000fe200078e0202 */
[----:B------:R-:W-:Y:S03]  /*180f0*/  @P2 STG.E.U16 desc[UR14][R40.64], R32 ;  /* 0x0000002028002986 */ /* 0x000fe6000c10150e */
[----:B------:R-:W-:Y:S01]  /*18100*/  VIADD R0, R8, 0x37 ;  /* 0x0000003708007836 */ /* 0x000fe20000000000 */
[----:B------:R2:W-:Y:S01]  /*18110*/  @P6 STG.E.U16 desc[UR14][R42.64], R38 ;  /* 0x000000262a006986 */ /* 0x0005e2000c10150e */
[----:B------:R-:W-:Y:S01]  /*18120*/  ISETP.LT.AND P0, PT, R10, UR8, !P0 ;  /* 0x000000080a007c0c */ /* 0x000fe2000c701270 */
[----:B------:R-:W-:Y:S01]  /*18130*/  ULDC UR8, c[0x0][0x22c] ;  /* 0x00008b0000087ab9 */ /* 0x000fe20000000800 */
        /* <DEDUP_REMOVED lines=9> */
[----:B--2---:R-:W-:Y:S01]  /*181d0*/  PRMT R38, R38, 0x7632, R38 ;  /* 0x0000763226267816 */ /* 0x004fe20000000026 */
[----:B------:R-:W-:Y:S01]  /*181e0*/  IMAD.WIDE R32, R45, 0x2, R248 ;  /* 0x000000022d207825 */ /* 0x000fe200078e02f8 */
[----:B------:R-:W-:Y:S01]  /*181f0*/  ISETP.GE.AND P2, PT, R0, UR6, PT ;  /* 0x0000000600007c0c */ /* 0x000fe2000bf46270 */
[----:B------:R-:W-:Y:S01]  /*18200*/  ULDC UR6, c[0x0][0x248] ;  /* 0x0000920000067ab9 */ /* 0x000fe20000000800 */
[----:B------:R-:W-:Y:S01]  /*18210*/  PRMT R0, R34, 0x7632, R0 ;  /* 0x0000763222007816 */ /* 0x000fe20000000000 */
[----:B------:R-:W-:Y:S01]  /*18220*/  IMAD.WIDE R36, R47, 0x2, R2 ;  /* 0x000000022f247825 */ /* 0x000fe200078e0202 */
[----:B------:R0:W-:Y:S03]  /*18230*/  @P0 STG.E.U16 desc[UR14][R32.64], R38 ;  /* 0x0000002620000986 */ /* 0x0001e6000c10150e */
[----:B------:R-:W-:-:S02]  /*18240*/  VIADD R42, R8, 0x39 ;  /* 0x00000039082a7836 */ /* 0x000fc40000000000 */
[----:B------:R-:W-:Y:S01]  /*18250*/  IMAD.WIDE R40, R47, 0x2, R248 ;  /* 0x000000022f287825 */ /* 0x000fe200078e02f8 */
[----:B------:R2:W-:Y:S02]  /*18260*/  @P6 STG.E.U16 desc[UR14][R36.64], R34 ;  /* 0x0000002224006986 */ /* 0x0005e4000c10150e */
[----:B------:R-:W-:Y:S01]  /*18270*/  ISETP.GE.AND P0, PT, R42, UR4, PT ;  /* 0x000000042a007c0c */ /* 0x000fe2000bf06270 */
[----:B------:R-:W-:Y:S01]  /*18280*/  ULDC UR4, c[0x0][0x248] ;  /* 0x0000920000047ab9 */ /* 0x000fe20000000800 */
[----:B------:R3:W-:Y:S01]  /*18290*/  @P5 STG.E.U16 desc[UR14][R40.64], R0 ;  /* 0x0000000028005986 */ /* 0x0007e2000c10150e */
[----:B------:R-:W-:Y:S01]  /*182a0*/  ISETP.LT.AND P5, PT, R9, UR10, !P1 ;  /* 0x0000000a09007c0c */ /* 0x000fe2000cfa1270 */
[----:B------:R-:W-:Y:S01]  /*182b0*/  VIADD R47, R47, UR4 ;  /* 0x000000042f2f7c36 */ /* 0x000fe20008000000 */
[C---:B------:R-:W-:Y:S01]  /*182c0*/  ISETP.LT.AND P1, PT, R10.reuse, UR12, !P1 ;  /* 0x0000000c0a007c0c */ /* 0x040fe2000cf21270 */
[----:B------:R-:W-:Y:S01]  /*182d0*/  ULDC UR10, c[0x0][0x228] ;  /* 0x00008a00000a7ab9 */ /* 0x000fe20000000800 */
[----:B------:R-:W-:Y:S01]  /*182e0*/  ISETP.LT.AND P6, PT, R9, UR16, !P4 ;  /* 0x0000001009007c0c */ /* 0x000fe2000e7c1270 */
[C---:B------:R-:W-:Y:S01]  /*182f0*/  VIADD R45, R47.reuse, UR6 ;  /* 0x000000062f2d7c36 */ /* 0x040fe20008000000 */
[----:B------:R-:W-:Y:S01]  /*18300*/  ISETP.LT.AND P4, PT, R10, UR18, !P4 ;  /* 0x000000120a007c0c */ /* 0x000fe2000e781270 */
[----:B0-----:R-:W-:Y:S01]  /*18310*/  IMAD.WIDE R32, R47, 0x2, R2 ;  /* 0x000000022f207825 */ /* 0x001fe200078e0202 */
[----:B--2---:R-:W-:Y:S01]  /*18320*/  PRMT R34, R39, 0x7632, R34 ;  /* 0x0000763227227816 */ /* 0x004fe20000000022 */
[----:B------:R-:W-:Y:S01]  /*18330*/  ULDC UR4, c[0x0][0x248] ;  /* 0x0000920000047ab9 */ /* 0x000fe20000000800 */
[----:B------:R-:W-:Y:S01]  /*18340*/  PRMT R38, R35, 0x7632, R38 ;  /* 0x0000763223267816 */ /* 0x000fe20000000026 */
[----:B---3--:R-:W-:Y:S01]  /*18350*/  VIADD R0, R8, 0x3a ;  /* 0x0000003a08007836 */ /* 0x008fe20000000000 */
[----:B------:R-:W-:Y:S01]  /*18360*/  ULDC UR12, c[0x0][0x228] ;  /* 0x00008a00000c7ab9 */ /* 0x000fe20000000800 */
[----:B------:R-:W-:Y:S01]  /*18370*/  IMAD.WIDE R36, R47, 0x2, R248 ;  /* 0x000000022f247825 */ /* 0x000fe200078e02f8 */
[----:B------:R0:W-:Y:S01]  /*18380*/  @P5 STG.E.U16 desc[UR14][R32.64], R39 ;  /* 0x0000002720005986 */ /* 0x0001e2000c10150e */
[----:B------:R-:W-:Y:S01]  /*18390*/  ULDC UR6, c[0x0][0x22c] ;  /* 0x00008b0000067ab9 */ /* 0x000fe20000000800 */
[----:B------:R-:W-:Y:S01]  /*183a0*/  ULDC UR16, c[0x0][0x228] ;  /* 0x00008a0000107ab9 */ /* 0x000fe20000000800 */
[----:B------:R-:W-:Y:S01]  /*183b0*/  IMAD.WIDE R40, R45, 0x2, R2 ;  /* 0x000000022d287825 */ /* 0x000fe200078e0202 */
[----:B------:R-:W-:-:S03]  /*183c0*/  ISETP.GE.AND P5, PT, R0, UR8, PT ;  /* 0x0000000800007c0c */ /* 0x000fc6000bfa6270 */
[C---:B------:R-:W-:Y:S01]  /*183d0*/  IMAD.WIDE R42, R45.reuse, 0x2, R248 ;  /* 0x000000022d2a7825 */ /* 0x040fe200078e02f8 */
[----:B------:R-:W-:Y:S01]  /*183e0*/  @P1 STG.E.U16 desc[UR14][R36.64], R34 ;  /* 0x0000002224001986 */ /* 0x000fe2000c10150e */
[----:B------:R-:W-:Y:S01]  /*183f0*/  ULDC UR8, c[0x0][0x228] ;  /* 0x00008a0000087ab9 */ /* 0x000fe20000000800 */
[----:B------:R-:W-:Y:S02]  /*18400*/  ULDC UR18, c[0x0][0x228] ;  /* 0x00008a0000127ab9 */ /* 0x000fe40000000800 */
[----:B------:R2:W-:Y:S01]  /*18410*/  @P6 STG.E.U16 desc[UR14][R40.64], R35 ;  /* 0x0000002328006986 */ /* 0x0005e2000c10150e */
        /* <DEDUP_REMOVED lines=8> */
[----:B------:R-:W-:Y:S01]  /*184a0*/  ULDC UR8, c[0x0][0x228] ;  /* 0x00008a0000087ab9 */ /* 0x000fe20000000800 */
[C---:B------:R-:W-:Y:S01]  /*184b0*/  IMAD.WIDE R32, R45.reuse, 0x2, R2 ;  /* 0x000000022d207825 */ /* 0x040fe200078e0202 */
[----:B------:R-:W-:Y:S01]  /*184c0*/  ISETP.GE.AND P1, PT, R0, UR6, PT ;  /* 0x0000000600007c0c */ /* 0x000fe2000bf26270 */
[----:B------:R-:W-:Y:S01]  /*184d0*/  ULDC UR10, c[0x0][0x228] ;  /* 0x00008a00000a7ab9 */ /* 0x000fe20000000800 */
[----:B------:R-:W-:Y:S01]  /*184e0*/  ULDC UR4, c[0x0][0x22c] ;  /* 0x00008b0000047ab9 */ /* 0x000fe20000000800 */
[----:B--2---:R-:W-:Y:S01]  /*184f0*/  IMAD.WIDE R34, R45, 0x2, R248 ;  /* 0x000000022d227825 */ /* 0x004fe200078e02f8 */
[----:B------:R-:W-:Y:S01]  /*18500*/  ULDC UR12, c[0x0][0x228] ;  /* 0x00008a00000c7ab9 */ /* 0x000fe20000000800 */
[----:B---3--:R-:W-:Y:S01]  /*18510*/  PRMT R38, R28, 0x7632, R38 ;  /* 0x000076321c267816 */ /* 0x008fe20000000026 */
[----:B------:R-:W-:Y:S01]  /*18520*/  ULDC UR6, c[0x0][0x22c] ;  /* 0x00008b0000067ab9 */ /* 0x000fe20000000800 */
[----:B------:R-:W-:Y:S01]  /*18530*/  IMAD.WIDE R36, R39, 0x2, R2 ;  /* 0x0000000227247825 */ /* 0x000fe200078e0202 */
[----:B------:R0:W-:Y:S03]  /*18540*/  @P4 STG.E.U16 desc[UR14][R32.64], R28 ;  /* 0x0000001c20004986 */ /* 0x0001e6000c10150e */
[----:B------:R-:W-:Y:S01]  /*18550*/  VIADD R0, R8, 0x3c ;  /* 0x0000003c08007836 */ /* 0x000fe20000000000 */
[----:B------:R-:W-:Y:S01]  /*18560*/  @P2 STG.E.U16 desc[UR14][R34.64], R38 ;  /* 0x0000002622002986 */ /* 0x000fe2000c10150e */
[----:B------:R-:W-:Y:S01]  /*18570*/  ISETP.LT.AND P0, PT, R10, UR8, !P0 ;  /* 0x000000080a007c0c */ /* 0x000fe2000c701270 */
[----:B------:R-:W-:-:S02]  /*18580*/  ULDC UR8, c[0x0][0x228] ;  /* 0x00008a0000087ab9 */ /* 0x000fc40000000800 */
        /* <DEDUP_REMOVED lines=17> */
[----:B------:R-:W-:Y:S01]  /*186a0*/  IMAD.WIDE R36, R41, 0x2, R248 ;  /* 0x0000000229247825 */ /* 0x000fe200078e02f8 */
[----:B------:R0:W-:Y:S02]  /*186b0*/  @P0 STG.E.U16 desc[UR14][R32.64], R24 ;  /* 0x0000001820000986 */ /* 0x0001e4000c10150e */
[----:B------:R-:W-:Y:S01]  /*186c0*/  ISETP.GE.AND P0, PT, R28, UR4, PT ;  /* 0x000000041c007c0c */ /* 0x000fe2000bf06270 */
[----:B------:R-:W-:Y:S01]  /*186d0*/  ULDC UR4, c[0x0][0x248] ;  /* 0x0000920000047ab9 */ /* 0x000fe20000000800 */
[----:B------:R2:W-:Y:S01]  /*186e0*/  @P6 STG.E.U16 desc[UR14][R34.64], R29 ;  /* 0x0000001d22006986 */ /* 0x0005e2000c10150e */
        /* <DEDUP_REMOVED lines=8> */
[----:B------:R-:W-:Y:S01]  /*18770*/  ULDC UR4, c[0x0][0x22c] ;  /* 0x00008b0000047ab9 */ /* 0x000fe20000000800 */
[----:B------:R-:W-:Y:S01]  /*18780*/  PRMT R24, R25, 0x7632, R24 ;  /* 0x0000763219187816 */ /* 0x000fe20000000018 */
[C---:B------:R-:W-:Y:S01]  /*18790*/  VIADD R39, R33.reuse, UR6 ;  /* 0x0000000621277c36 */ /* 0x040fe20008000000 */
[----:B------:R-:W-:Y:S01]  /*187a0*/  PRMT R38, R30, 0x7632, R38 ;  /* 0x000076321e267816 */ /* 0x000fe20000000026 */
[C---:B--2---:R-:W-:Y:S01]  /*187b0*/  IMAD.WIDE R28, R33.reuse, 0x2, R2 ;  /* 0x00000002211c7825 */ /* 0x044fe200078e0202 */
[----:B------:R-:W-:Y:S01]  /*187c0*/  ULDC UR10, c[0x0][0x228] ;  /* 0x00008a00000a7ab9 */ /* 0x000fe20000000800 */
[----:B------:R-:W-:Y:S01]  /*187d0*/  ULDC UR6, c[0x0][0x22c] ;  /* 0x00008b0000067ab9 */ /* 0x000fe20000000800 */
[----:B------:R-:W-:Y:S01]  /*187e0*/  ULDC UR16, c[0x0][0x228] ;  /* 0x00008a0000107ab9 */ /* 0x000fe20000000800 */
[----:B------:R-:W-:Y:S01]  /*187f0*/  IMAD.WIDE R32, R33, 0x2, R248 ;  /* 0x0000000221207825 */ /* 0x000fe200078e02f8 */
[----:B------:R0:W-:Y:S03]  /*18800*/  @P5 STG.E.U16 desc[UR14][R28.64], R25 ;  /* 0x000000191c005986 */ /* 0x0001e6000c10150e */
[----:B------:R-:W-:Y:S01]  /*18810*/  IMAD.WIDE R34, R39, 0x2, R2 ;  /* 0x0000000227227825 */ /* 0x000fe200078e0202 */
[----:B------:R-:W-:Y:S03]  /*18820*/  @P1 STG.E.U16 desc[UR14][R32.64], R24 ;  /* 0x0000001820001986 */ /* 0x000fe6000c10150e */
[----:B---3--:R-:W-:-:S02]  /*18830*/  VIADD R0, R8, 0x3f ;  /* 0x0000003f08007836 */ /* 0x008fc40000000000 */
[----:B------:R-:W-:Y:S01]  /*18840*/  IMAD.WIDE R36, R39, 0x2, R248 ;  /* 0x0000000227247825 */ /* 0x000fe200078e02f8 */
[----:B------:R2:W-:Y:S02]  /*18850*/  @P6 STG.E.U16 desc[UR14][R34.64], R30 ;  /* 0x0000001e22006986 */ /* 0x0005e4000c10150e */
[----:B------:R-:W-:Y:S01]  /*18860*/  ISETP.GE.AND P5, PT, R0, UR4, PT ;  /* 0x0000000400007c0c */ /* 0x000fe2000bfa6270 */
[----:B------:R-:W-:Y:S01]  /*18870*/  ULDC UR4, c[0x0][0x248] ;  /* 0x0000920000047ab9 */ /* 0x000fe20000000800 */
[----:B------:R-:W-:Y:S01]  /*18880*/  @P4 STG.E.U16 desc[UR14][R36.64], R38 ;  /* 0x0000002624004986 */ /* 0x000fe2000c10150e */
[----:B------:R-:W-:Y:S01]  /*18890*/  ISETP.LT.AND P4, PT, R9, UR8, !P2 ;  /* 0x0000000809007c0c */ /* 0x000fe2000d781270 */
[----:B0-----:R-:W-:Y:S01]  /*188a0*/  VIADD R29, R39, UR4 ;  /* 0x00000004271d7c36 */ /* 0x001fe20008000000 */
[----:B------:R-:W-:Y:S01]  /*188b0*/  ISETP.LT.AND P2, PT, R10, UR10, !P2 ;  /* 0x0000000a0a007c0c */ /* 0x000fe2000d741270 */
[----:B------:R-:W-:Y:S01]  /*188c0*/  ULDC UR4, c[0x0][0x248] ;  /* 0x0000920000047ab9 */ /* 0x000fe20000000800 */
[----:B------:R-:W-:Y:S01]  /*188d0*/  ISETP.LT.AND P6, PT, R9, UR12, !P0 ;  /* 0x0000000c09007c0c */ /* 0x000fe2000c7c1270 */
[----:B------:R-:W-:Y:S01]  /*188e0*/  VIADD R0, R8, 0x40 ;  /* 0x0000004008007836 */ /* 0x000fe20000000000 */
[----:B------:R-:W-:Y:S01]  /*188f0*/  ULDC UR8, c[0x0][0x228] ;  /* 0x00008a0000087ab9 */ /* 0x000fe20000000800 */
[C---:B--2---:R-:W-:Y:S01]  /*18900*/  VIADD R35, R29.reuse, UR4 ;  /* 0x000000041d237c36 */ /* 0x044fe20008000000 */
[----:B------:R-:W-:Y:S01]  /*18910*/  PRMT R30, R26, 0x7632, R30 ;  /* 0x000076321a1e7816 */ /* 0x000fe2000000001e */
[C---:B------:R-:W-:Y:S01]  /*18920*/  IMAD.WIDE R24, R29.reuse, 0x2, R2 ;  /* 0x000000021d187825 */ /* 0x040fe200078e0202 */
[----:B------:R-:W-:Y:S01]  /*18930*/  ISETP.GE.AND P1, PT, R0, UR6, PT ;  /* 0x0000000600007c0c */ /* 0x000fe2000bf26270 */
[----:B------:R-:W-:Y:S01]  /*18940*/  ULDC UR4, c[0x0][0x22c] ;  /* 0x00008b0000047ab9 */ /* 0x000fe20000000800 */
[----:B------:R-:W-:Y:S01]  /*18950*/  ULDC UR10, c[0x0][0x228] ;  /* 0x00008a00000a7ab9 */ /* 0x000fe20000000800 */
[----:B------:R-:W-:Y:S01]  /*18960*/  IMAD.WIDE R28, R29, 0x2, R248 ;  /* 0x000000021d1c7825 */ /* 0x000fe200078e02f8 */
[----:B------:R0:W-:Y:S01]  /*18970*/  @P4 STG.E.U16 desc[UR14][R24.64], R26 ;  /* 0x0000001a18004986 */ /* 0x0001e2000c10150e */
[----:B------:R-:W-:Y:S01]  /*18980*/  ULDC UR12, c[0x0][0x228] ;  /* 0x00008a00000c7ab9 */ /* 0x000fe20000000800 */
[----:B------:R-:W-:Y:S01]  /*18990*/  ISETP.LT.AND P0, PT, R10, UR8, !P0 ;  /* 0x000000080a007c0c */ /* 0x000fe2000c701270 */
[----:B------:R-:W-:Y:S01]  /*189a0*/  IMAD.WIDE R32, R35, 0x2, R2 ;  /* 0x0000000223207825 */ /* 0x000fe200078e0202 */
[----:B------:R2:W-:Y:S01]  /*189b0*/  @P2 STG.E.U16 desc[UR14][R28.64], R30 ;  /* 0x0000001e1c002986 */ /* 0x0005e2000c10150e */
[----:B------:R-:W-:Y:S01]  /*189c0*/  ULDC UR6, c[0x0][0x22c] ;  /* 0x00008b0000067ab9 */ /* 0x000fe20000000800 */
[----:B------:R-:W-:Y:S01]  /*189d0*/  ULDC UR8, c[0x0][0x228] ;  /* 0x00008a0000087ab9 */ /* 0x000fe20000000800 */
[----:B------:R-:W-:Y:S01]  /*189e0*/  VIADD R0, R8, 0x41 ;  /* 0x0000004108007836 */ /* 0x000fe20000000000 */
[----:B------:R3:W-:Y:S01]  /*189f0*/  @P6 STG.E.U16 desc[UR14][R32.64], R31 ;  /* 0x0000001f20006986 */ /* 0x0007e2000c10150e */
[----:B------:R-:W-:Y:S01]  /*18a00*/  ISETP.LT.AND P6, PT, R9, UR10, !P5 ;  /* 0x0000000a09007c0c */ /* 0x000fe2000efc1270 */
[----:B------:R-:W-:Y:S01]  /*18a10*/  ULDC UR10, c[0x0][0x228] ;  /* 0x00008a00000a7ab9 */ /* 0x000fe20000000800 */
[----:B------:R-:W-:Y:S01]  /*18a20*/  ISETP.LT.AND P5, PT, R10, UR12, !P5 ;  /* 0x0000000c0a007c0c */ /* 0x000fe2000efa1270 */
[----:B0-----:R-:W-:Y:S01]  /*18a30*/  IMAD.WIDE R24, R35, 0x2, R248 ;  /* 0x0000000223187825 */ /* 0x001fe200078e02f8 */
[----:B------:R-:W-:Y:S01]  /*18a40*/  ISETP.GE.AND P4, PT, R0, UR4, PT ;  /* 0x0000000400007c0c */ /* 0x000fe2000bf86270 */
[----:B------:R-:W-:Y:S01]  /*18a50*/  ULDC UR4, c[0x0][0x248] ;  /* 0x0000920000047ab9 */ /* 0x000fe20000000800 */
[----:B------:R-:W-:Y:S01]  /*18a60*/  PRMT R26, R27, 0x7632, R26 ;  /* 0x000076321b1a7816 */ /* 0x000fe2000000001a */
[----:B------:R-:W-:Y:S01]  /*18a70*/  VIADD R0, R8, 0x42 ;  /* 0x0000004208007836 */ /* 0x000fe20000000000 */
[----:B------:R-:W-:Y:S01]  /*18a80*/  ULDC UR12, c[0x0][0x228] ;  /* 0x00008a00000c7ab9 */ /* 0x000fe20000000800 */
[----:B------:R-:W-:Y:S01]  /*18a90*/  VIADD R37, R35, UR4 ;  /* 0x0000000423257c36 */ /* 0x000fe20008000000 */
[----:B------:R-:W-:-:S02]  /*18aa0*/  ULDC UR4, c[0x0][0x22c] ;  /* 0x00008b0000047ab9 */ /* 0x000fc40000000800 */
[----:B------:R-:W-:Y:S01]  /*18ab0*/  ISETP.GE.AND P2, PT, R0, UR6, PT ;  /* 0x0000000600007c0c */ /* 0x000fe2000bf46270 */
[----:B--2---:R-:W-:Y:S01]  /*18ac0*/  IMAD.WIDE R28, R37, 0x2, R2 ;  /* 0x00000002251c7825 */ /* 0x004fe200078e0202 */
[----:B------:R-:W-:Y:S01]  /*18ad0*/  PRMT R0, R31, 0x7632, R0 ;  /* 0x000076321f007816 */ /* 0x000fe20000000000 */
[----:B------:R-:W-:Y:S02]  /*18ae0*/  ULDC UR6, c[0x0][0x248] ;  /* 0x0000920000067ab9 */ /* 0x000fe40000000800 */
[----:B---3--:R-:W-:Y:S02]  /*18af0*/  VIADD R32, R8, 0x43 ;  /* 0x0000004308207836 */ /* 0x008fe40000000000 */
        /* <DEDUP_REMOVED lines=25> */
[----:B------:R-:W-:Y:S01]  /*18c90*/  IMAD.WIDE R30, R33, 0x2, R248 ;  /* 0x00000002211e7825 */ /* 0x000fe200078e02f8 */
[----:B------:R0:W-:Y:S02]  /*18ca0*/  @P1 STG.E.U16 desc[UR14][R26.64], R32 ;  /* 0x000000201a001986 */ /* 0x0001e4000c10150e */
[----:B------:R-:W-:Y:S01]  /*18cb0*/  ISETP.GE.AND P5, PT, R0, UR4, PT ;  /* 0x0000000400007c0c */ /* 0x000fe2000bfa6270 */
[----:B------:R-:W-:Y:S01]  /*18cc0*/  ULDC UR4, c[0x0][0x248] ;  /* 0x0000920000047ab9 */ /* 0x000fe20000000800 */
[----:B------:R-:W-:Y:S01]  /*18cd0*/  @P6 STG.E.U16 desc[UR14][R28.64], R88 ;  /* 0x000000581c006986 */ /* 0x000fe2000c10150e */
        /* <DEDUP_REMOVED lines=11> */
[----:B------:R-:W-:Y:S01]  /*18d90*/  IMAD.WIDE R24, R27, 0x2, R2 ;  /* 0x000000021b187825 */ /* 0x000fe200078e0202 */
[----:B--2---:R-:W-:-:S03]  /*18da0*/  PRMT R30, R57, 0x7632, R30 ;  /* 0x00007632391e7816 */ /* 0x004fc6000000001e */
[C---:B------:R-:W-:Y:S02]  /*18db0*/  VIADD R31, R27.reuse, UR4 ;  /* 0x000000041b1f7c36 */ /* 0x040fe40008000000 */
[----:B------:R0:W-:Y:S01]  /*18dc0*/  @P4 STG.E.U16 desc[UR14][R24.64], R57 ;  /* 0x0000003918004986 */ /* 0x0001e2000c10150e */
[----:B------:R-:W-:Y:S01]  /*18dd0*/  IMAD.WIDE R26, R27, 0x2, R248 ;  /* 0x000000021b1a7825 */ /* 0x000fe200078e02f8 */
[----:B------:R-:W-:Y:S01]  /*18de0*/  ULDC UR4, c[0x0][0x22c] ;  /* 0x00008b0000047ab9 */ /* 0x000fe20000000800 */
[----:B------:R-:W-:Y:S01]  /*18df0*/  ISETP.LT.AND P0, PT, R10, UR8, !P0 ;  /* 0x000000080a007c0c */ /* 0x000fe2000c701270 */
[----:B------:R-:W-:Y:S01]  /*18e00*/  ULDC UR6, c[0x0][0x22c] ;  /* 0x00008b0000067ab9 */ /* 0x000fe20000000800 */
[----:B------:R-:W-:Y:S01]  /*18e10*/  IMAD.WIDE R28, R31, 0x2, R2 ;  /* 0x000000021f1c7825 */ /* 0x000fe200078e0202 */
[----:B------:R-:W-:Y:S01]  /*18e20*/  @P2 STG.E.U16 desc[UR14][R26.64], R30 ;  /* 0x0000001e1a002986 */ /* 0x000fe2000c10150e */
[----:B------:R-:W-:Y:S02]  /*18e30*/  ULDC UR8, c[0x0][0x228] ;  /* 0x00008a0000087ab9 */ /* 0x000fe40000000800 */
[----:B------:R-:W-:Y:S01]  /*18e40*/  VIADD R0, R8, 0x46 ;  /* 0x0000004608007836 */ /* 0x000fe20000000000 */
[----:B------:R2:W-:Y:S01]  /*18e50*/  @P6 STG.E.U16 desc[UR14][R28.64], R89 ;  /* 0x000000591c006986 */ /* 0x0005e2000c10150e */
[----:B------:R-:W-:Y:S01]  /*18e60*/  ISETP.LT.AND P6, PT, R9, UR10, !P5 ;  /* 0x0000000a09007c0c */ /* 0x000fe2000efc1270 */
[C---:B0-----:R-:W-:Y:S01]  /*18e70*/  IMAD.WIDE R24, R31.reuse, 0x2, R248 ;  /* 0x000000021f187825 */ /* 0x041fe200078e02f8 */
[----:B------:R-:W-:Y:S01]  /*18e80*/  ISETP.LT.AND P5, PT, R10, UR12, !P5 ;  /* 0x0000000c0a007c0c */ /* 0x000fe2000efa1270 */
[----:B------:R-:W-:Y:S01]  /*18e90*/  ULDC UR10, c[0x0][0x228] ;  /* 0x00008a00000a7ab9 */ /* 0x000fe20000000800 */
[----:B------:R-:W-:Y:S01]  /*18ea0*/  ISETP.GE.AND P4, PT, R0, UR4, PT ;  /* 0x0000000400007c0c */ /* 0x000fe2000bf86270 */
[----:B------:R-:W-:Y:S01]  /*18eb0*/  ULDC UR4, c[0x0][0x248] ;  /* 0x0000920000047ab9 */ /* 0x000fe20000000800 */
[----:B------:R-:W-:Y:S01]  /*18ec0*/  VIADD R0, R8, 0x47 ;  /* 0x0000004708007836 */ /* 0x000fe20000000000 */
[----:B------:R-:W-:Y:S01]  /*18ed0*/  ULDC UR12, c[0x0][0x228] ;  /* 0x00008a00000c7ab9 */ /* 0x000fe20000000800 */
[----:B------:R-:W-:Y:S01]  /*18ee0*/  VIADD R33, R31, UR4 ;  /* 0x000000041f217c36 */ /* 0x000fe20008000000 */
[----:B------:R-:W-:Y:S01]  /*18ef0*/  ULDC UR4, c[0x0][0x22c] ;  /* 0x00008b0000047ab9 */ /* 0x000fe20000000800 */
[----:B--2---:R-:W-:-:S02]  /*18f00*/  PRMT R89, R89, 0x7632, R89 ;  /* 0x0000763259597816 */ /* 0x004fc40000000059 */
[C---:B------:R-:W-:Y:S01]  /*18f10*/  IMAD.WIDE R26, R33.reuse, 0x2, R2 ;  /* 0x00000002211a7825 */ /* 0x040fe200078e0202 */
[----:B------:R-:W-:Y:S01]  /*18f20*/  ISETP.GE.AND P2, PT, R0, UR6, PT ;  /* 0x0000000600007c0c */ /* 0x000fe2000bf46270 */
[----:B------:R-:W-:Y:S01]  /*18f30*/  ULDC UR6, c[0x0][0x248] ;  /* 0x0000920000067ab9 */ /* 0x000fe20000000800 */
[----:B------:R-:W-:Y:S01]  /*18f40*/  PRMT R0, R58, 0x7632, R0 ;  /* 0x000076323a007816 */ /* 0x000fe20000000000 */
        /* <DEDUP_REMOVED lines=13> */
[C---:B0-----:R-:W-:Y:S01]  /*19020*/  IMAD.WIDE R24, R33.reuse, 0x2, R2 ;  /* 0x0000000221187825 */ /* 0x041fe200078e0202 */
        /* <DEDUP_REMOVED lines=122> */
[----:B------:R-:W-:Y:S01]  /*197d0*/  IMAD.WIDE R26, R33, 0x2, R2 ;  /* 0x00000002211a7825 */ /* 0x000fe200078e0202 */
        /* <DEDUP_REMOVED lines=195> */
[----:B------:R-:W-:Y:S01]  /*1a410*/  PRMT R32, R71, 0x7632, R32 ;  /* 0x0000763247207816 */ /* 0x000fe20000000020 */
[----:B------:R-:W-:Y:S01]  /*1a420*/  ULDC UR8, c[0x0][0x22c] ;  /* 0x00008b0000087ab9 */ /* 0x000fe20000000800 */
        /* <DEDUP_REMOVED lines=33> */
[----:B------:R-:W-:Y:S01]  /*1a640*/  ULDC UR12, c[0x0][0x228] ;  /* 0x00008a00000c7ab9 */ /* 0x000fe20000000800 */
[----:B--2---:R-:W-:Y:S01]  /*1a650*/  IMAD.WIDE R26, R33, 0x2, R248 ;  /* 0x00000002211a7825 */ /* 0x004fe200078e02f8 */
[----:B------:R-:W-:Y:S01]  /*1a660*/  PRMT R33, R79, 0x7632, R33 ;  /* 0x000076324f217816 */ /* 0x000fe20000000021 */
[----:B------:R-:W-:Y:S01]  /*1a670*/  ULDC UR6, c[0x0][0x22c] ;  /* 0x00008b0000067ab9 */ /* 0x000fe20000000800 */
[----:B------:R-:W-:Y:S01]  /*1a680*/  ULDC UR16, c[0x0][0x228] ;  /* 0x00008a0000107ab9 */ /* 0x000fe20000000800 */
[----:B---3--:R-:W-:Y:S01]  /*1a690*/  VIADD R0, R8, 0x62 ;  /* 0x0000006208007836 */ /* 0x008fe20000000000 */
[----:B------:R-:W-:Y:S01]  /*1a6a0*/  ULDC UR18, c[0x0][0x228] ;  /* 0x00008a0000127ab9 */ /* 0x000fe20000000800 */
[C---:B------:R-:W-:Y:S01]  /*1a6b0*/  IMAD.WIDE R28, R35.reuse, 0x2, R2 ;  /* 0x00000002231c7825 */ /* 0x040fe200078e0202 */
[----:B------:R-:W-:Y:S03]  /*1a6c0*/  @P5 STG.E.U16 desc[UR14][R24.64], R71 ;  /* 0x0000004718005986 */ /* 0x000fe6000c10150e */
[----:B------:R-:W-:Y:S01]  /*1a6d0*/  IMAD.WIDE R30, R35, 0x2, R248 ;  /* 0x00000002231e7825 */ /* 0x000fe200078e02f8 */
[----:B------:R-:W-:Y:S01]  /*1a6e0*/  ISETP.GE.AND P5, PT, R0, UR8, PT ;  /* 0x0000000800007c0c */ /* 0x000fe2000bfa6270 */
[----:B------:R0:W-:Y:S01]  /*1a6f0*/  @P1 STG.E.U16 desc[UR14][R26.64], R32 ;  /* 0x000000201a001986 */ /* 0x0001e2000c10150e */
[----:B------:R-:W-:-:S03]  /*1a700*/  ULDC UR8, c[0x0][0x228] ;  /* 0x00008a0000087ab9 */ /* 0x000fc60000000800 */
        /* <DEDUP_REMOVED lines=76> */
[----:B0-----:R-:W-:Y:S01]  /*1abd0*/  VIADD R25, R35, UR4 ;  /* 0x0000000423197c36 */ /* 0x001fe20008000000 */
[----:B------:R-:W-:Y:S01]  /*1abe0*/  ISETP.LT.AND P2, PT, R10, UR10, !P2 ;  /* 0x0000000a0a007c0c */ /* 0x000fe2000d741270 */
[----:B------:R-:W-:Y:S01]  /*1abf0*/  ULDC UR4, c[0x0][0x248] ;  /* 0x0000920000047ab9 */ /* 0x000fe20000000800 */
[----:B------:R-:W-:Y:S01]  /*1ac00*/  ISETP.GE.AND P1, PT, R0, UR6, PT ;  /* 0x0000000600007c0c */ /* 0x000fe2000bf26270 */
[C---:B--2---:R-:W-:Y:S01]  /*1ac10*/  IMAD.WIDE R20, R25.reuse, 0x2, R2 ;  /* 0x0000000219147825 */ /* 0x044fe200078e0202 */
[----:B------:R-:W-:Y:S01]  /*1ac20*/  ULDC UR8, c[0x0][0x228] ;  /* 0x00008a0000087ab9 */ /* 0x000fe20000000800 */
[----:B---3--:R-:W-:Y:S01]  /*1ac30*/  PRMT R28, R22, 0x7632, R28 ;  /* 0x00007632161c7816 */ /* 0x008fe2000000001c */
[----:B------:R-:W-:Y:S01]  /*1ac40*/  ULDC UR10, c[0x0][0x228] ;  /* 0x00008a00000a7ab9 */ /* 0x000fe20000000800 */
[C---:B------:R-:W-:Y:S01]  /*1ac50*/  VIADD R29, R25.reuse, UR4 ;  /* 0x00000004191d7c36 */ /* 0x040fe20008000000 */
[----:B------:R-:W-:Y:S01]  /*1ac60*/  ULDC UR4, c[0x0][0x22c] ;  /* 0x00008b0000047ab9 */ /* 0x000fe20000000800 */
[----:B------:R-:W-:Y:S01]  /*1ac70*/  IMAD.WIDE R24, R25, 0x2, R248 ;  /* 0x0000000219187825 */ /* 0x000fe200078e02f8 */
[----:B------:R-:W-:-:S03]  /*1ac80*/  ULDC UR6, c[0x0][0x22c] ;  /* 0x00008b0000067ab9 */ /* 0x000fc60000000800 */
[----:B------:R-:W-:Y:S01]  /*1ac90*/  IMAD.WIDE R26, R29, 0x2, R2 ;  /* 0x000000021d1a7825 */ /* 0x000fe200078e0202 */
[----:B------:R0:W-:Y:S03]  /*1aca0*/  @P4 STG.E.U16 desc[UR14][R20.64], R22 ;  /* 0x0000001614004986 */ /* 0x0001e6000c10150e */
[----:B------:R-:W-:Y:S01]  /*1acb0*/  VIADD R0, R8, 0x69 ;  /* 0x0000006908007836 */ /* 0x000fe20000000000 */
[----:B------:R-:W-:Y:S01]  /*1acc0*/  @P2 STG.E.U16 desc[UR14][R24.64], R28 ;  /* 0x0000001c18002986 */ /* 0x000fe2000c10150e */
[----:B------:R-:W-:Y:S01]  /*1acd0*/  ISETP.LT.AND P0, PT, R10, UR8, !P0 ;  /* 0x000000080a007c0c */ /* 0x000fe2000c701270 */
[----:B------:R-:W-:Y:S02]  /*1ace0*/  ULDC UR8, c[0x0][0x228] ;  /* 0x00008a0000087ab9 */ /* 0x000fe40000000800 */
        /* <DEDUP_REMOVED lines=8> */
[C---:B----4-:R-:W-:Y:S01]  /*1ad70*/  VIADD R31, R29.reuse, UR4 ;  /* 0x000000041d1f7c36 */ /* 0x050fe20008000000 */
        /* <DEDUP_REMOVED lines=50> */
[----:B--2---:R-:W-:Y:S01]  /*1b0a0*/  PRMT R12, R17, 0x7632, R12 ;  /* 0x00007632110c7816 */ /* 0x004fe2000000000c */
[----:B------:R-:W-:-:S02]  /*1b0b0*/  ULDC UR6, c[0x0][0x22c] ;  /* 0x00008b0000067ab9 */ /* 0x000fc40000000800 */
[C---:B---3--:R-:W-:Y:S01]  /*1b0c0*/  VIADD R27, R23.reuse, UR4 ;  /* 0x00000004171b7c36 */ /* 0x048fe20008000000 */
[----:B------:R-:W-:Y:S01]  /*1b0d0*/  ULDC UR4, c[0x0][0x22c] ;  /* 0x00008b0000047ab9 */ /* 0x000fe20000000800 */
[----:B------:R-:W-:Y:S01]  /*1b0e0*/  IMAD.WIDE R22, R23, 0x2, R248 ;  /* 0x0000000217167825 */ /* 0x000fe200078e02f8 */
[----:B------:R-:W-:Y:S03]  /*1b0f0*/  @P4 STG.E.U16 desc[UR14][R20.64], R17 ;  /* 0x0000001114004986 */ /* 0x000fe6000c10150e */
[----:B------:R-:W-:Y:S02]  /*1b100*/  VIADD R0, R8, 0x6e ;  /* 0x0000006e08007836 */ /* 0x000fe40000000000 */
[----:B------:R-:W-:Y:S01]  /*1b110*/  IMAD.WIDE R24, R27, 0x2, R2 ;  /* 0x000000021b187825 */ /* 0x000fe200078e0202 */
[----:B------:R0:W-:Y:S01]  /*1b120*/  @P2 STG.E.U16 desc[UR14][R22.64], R12 ;  /* 0x0000000c16002986 */ /* 0x0001e2000c10150e */
[----:B------:R-:W-:Y:S01]  /*1b130*/  ISETP.LT.AND P0, PT, R10, UR8, !P0 ;  /* 0x000000080a007c0c */ /* 0x000fe2000c701270 */
[----:B------:R-:W-:Y:S01]  /*1b140*/  ULDC UR8, c[0x0][0x228] ;  /* 0x00008a0000087ab9 */ /* 0x000fe20000000800 */
[----:B------:R-:W-:Y:S01]  /*1b150*/  ISETP.GE.AND P4, PT, R0, UR4, PT ;  /* 0x0000000400007c0c */ /* 0x000fe2000bf86270 */
[----:B------:R2:W-:Y:S01]  /*1b160*/  @P6 STG.E.U16 desc[UR14][R24.64], R13 ;  /* 0x0000000d18006986 */ /* 0x0005e2000c10150e */
[----:B------:R-:W-:Y:S01]  /*1b170*/  VIADD R0, R8, 0x6f ;  /* 0x0000006f08007836 */ /* 0x000fe20000000000 */
[----:B------:R-:W-:Y:S01]  /*1b180*/  ISETP.LT.AND P6, PT, R9, UR10, !P5 ;  /* 0x0000000a09007c0c */ /* 0x000fe2000efc1270 */
[----:B------:R-:W-:Y:S01]  /*1b190*/  ULDC UR4, c[0x0][0x248] ;  /* 0x0000920000047ab9 */ /* 0x000fe20000000800 */
[----:B------:R-:W-:Y:S01]  /*1b1a0*/  ISETP.LT.AND P5, PT, R10, UR12, !P5 ;  /* 0x0000000c0a007c0c */ /* 0x000fe2000efa1270 */
[----:B------:R-:W-:Y:S01]  /*1b1b0*/  ULDC UR10, c[0x0][0x228] ;  /* 0x00008a00000a7ab9 */ /* 0x000fe20000000800 */
[----:B------:R-:W-:Y:S01]  /*1b1c0*/  ISETP.GE.AND P2, PT, R0, UR6, PT ;  /* 0x0000000600007c0c */ /* 0x000fe2000bf46270 */
[----:B------:R-:W-:Y:S01]  /*1b1d0*/  ULDC UR12, c[0x0][0x228] ;  /* 0x00008a00000c7ab9 */ /* 0x000fe20000000800 */
[----:B0-----:R-:W-:Y:S01]  /*1b1e0*/  VIADD R23, R27, UR4 ;  /* 0x000000041b177c36 */ /* 0x001fe20008000000 */
[----:B------:R-:W-:Y:S01]  /*1b1f0*/  PRMT R0, R13, 0x7632, R0 ;  /* 0x000076320d007816 */ /* 0x000fe20000000000 */
[----:B------:R-:W-:Y:S01]  /*1b200*/  ULDC UR4, c[0x0][0x22c] ;  /* 0x00008b0000047ab9 */ /* 0x000fe20000000800 */
[----:B------:R-:W-:Y:S01]  /*1b210*/  PRMT R22, R18, 0x7632, R22 ;  /* 0x0000763212167816 */ /* 0x000fe20000000016 */
[----:B--2---:R-:W-:Y:S01]  /*1b220*/  IMAD.WIDE R12, R27, 0x2, R248 ;  /* 0x000000021b0c7825 */ /* 0x004fe200078e02f8 */
[----:B------:R-:W-:-:S03]  /*1b230*/  ULDC UR6, c[0x0][0x248] ;  /* 0x0000920000067ab9 */ /* 0x000fc60000000800 */
[C---:B------:R-:W-:Y:S01]  /*1b240*/  IMAD.WIDE R16, R23.reuse, 0x2, R2 ;  /* 0x0000000217107825 */ /* 0x040fe200078e0202 */
[----:B------:R0:W-:Y:S03]  /*1b250*/  @P0 STG.E.U16 desc[UR14][R12.64], R0 ;  /* 0x000000000c000986 */ /* 0x0001e6000c10150e */
        /* <DEDUP_REMOVED lines=22> */
[----:B------:R-:W-:Y:S01]  /*1b3c0*/  @P5 STG.E.U16 desc[UR14][R12.64], R14 ;  /* 0x0000000e0c005986 */ /* 0x000fe2000c10150e */
[----:B------:R-:W-:Y:S01]  /*1b3d0*/  ULDC UR6, c[0x0][0x22c] ;  /* 0x00008b0000067ab9 */ /* 0x000fe20000000800 */
[----:B------:R-:W-:Y:S01]  /*1b3e0*/  ULDC UR16, c[0x0][0x228] ;  /* 0x00008a0000107ab9 */ /* 0x000fe20000000800 */
[----:B------:R-:W-:Y:S01]  /*1b3f0*/  IMAD.WIDE R22, R25, 0x2, R248 ;  /* 0x0000000219167825 */ /* 0x000fe200078e02f8 */
[----:B------:R0:W-:Y:S01]  /*1b400*/  @P1 STG.E.U16 desc[UR14][R16.64], R18 ;  /* 0x0000001210001986 */ /* 0x0001e2000c10150e */
[----:B------:R-:W-:Y:S01]  /*1b410*/  ISETP.GE.AND P5, PT, R0, UR4, PT ;  /* 0x0000000400007c0c */ /* 0x000fe2000bfa6270 */
[----:B------:R-:W-:-:S02]  /*1b420*/  ULDC UR4, c[0x0][0x248] ;  /* 0x0000920000047ab9 */ /* 0x000fc40000000800 */
[----:B------:R2:W-:Y:S01]  /*1b430*/  @P6 STG.E.U16 desc[UR14][R20.64], R19 ;  /* 0x0000001314006986 */ /* 0x0005e2000c10150e */
[C---:B------:R-:W-:Y:S01]  /*1b440*/  ISETP.LT.AND P6, PT, R9.reuse, UR12, !P0 ;  /* 0x0000000c09007c0c */ /* 0x040fe2000c7c1270 */
[----:B------:R-:W-:Y:S01]  /*1b450*/  VIADD R0, R8, 0x72 ;  /* 0x0000007208007836 */ /* 0x000fe20000000000 */
[----:B------:R-:W-:Y:S01]  /*1b460*/  ULDC UR12, c[0x0][0x228] ;  /* 0x00008a00000c7ab9 */ /* 0x000fe20000000800 */
[----:B------:R-:W-:Y:S01]  /*1b470*/  @P4 STG.E.U16 desc[UR14][R22.64], R24 ;  /* 0x0000001816004986 */ /* 0x000fe2000c10150e */
[----:B------:R-:W-:Y:S01]  /*1b480*/  ISETP.LT.AND P4, PT, R9, UR8, !P2 ;  /* 0x0000000809007c0c */ /* 0x000fe2000d781270 */
[----:B------:R-:W-:Y:S01]  /*1b490*/  ULDC UR8, c[0x0][0x228] ;  /* 0x00008a0000087ab9 */ /* 0x000fe20000000800 */
[----:B------:R-:W-:Y:S01]  /*1b4a0*/  ISETP.LT.AND P2, PT, R10, UR10, !P2 ;  /* 0x0000000a0a007c0c */ /* 0x000fe2000d741270 */
[----:B0-----:R-:W-:Y:S01]  /*1b4b0*/  VIADD R17, R25, UR4 ;  /* 0x0000000419117c36 */ /* 0x001fe20008000000 */
[----:B------:R-:W-:Y:S01]  /*1b4c0*/  ULDC UR4, c[0x0][0x248] ;  /* 0x0000920000047ab9 */ /* 0x000fe20000000800 */
[----:B------:R-:W-:Y:S01]  /*1b4d0*/  PRMT R14, R15, 0x7632, R14 ;  /* 0x000076320f0e7816 */ /* 0x000fe2000000000e */
[----:B------:R-:W-:Y:S01]  /*1b4e0*/  ULDC UR10, c[0x0][0x228] ;  /* 0x00008a00000a7ab9 */ /* 0x000fe20000000800 */
[C---:B--2---:R-:W-:Y:S01]  /*1b4f0*/  VIADD R21, R17.reuse, UR4 ;  /* 0x0000000411157c36 */ /* 0x044fe20008000000 */
[----:B------:R-:W-:Y:S01]  /*1b500*/  ISETP.GE.AND P1, PT, R0, UR6, PT ;  /* 0x0000000600007c0c */ /* 0x000fe2000bf26270 */
[C---:B------:R-:W-:Y:S01]  /*1b510*/  IMAD.WIDE R12, R17.reuse, 0x2, R2 ;  /* 0x00000002110c7825 */ /* 0x040fe200078e0202 */
[----:B------:R-:W-:Y:S01]  /*1b520*/  ULDC UR4, c[0x0][0x22c] ;  /* 0x00008b0000047ab9 */ /* 0x000fe20000000800 */
[----:B------:R-:W-:Y:S01]  /*1b530*/  ISETP.LT.AND P0, PT, R10, UR8, !P0 ;  /* 0x000000080a007c0c */ /* 0x000fe2000c701270 */
[----:B------:R-:W-:Y:S01]  /*1b540*/  ULDC UR6, c[0x0][0x22c] ;  /* 0x00008b0000067ab9 */ /* 0x000fe20000000800 */
[----:B------:R-:W-:Y:S01]  /*1b550*/  IMAD.WIDE R16, R17, 0x2, R248 ;  /* 0x0000000211107825 */ /* 0x000fe200078e02f8 */
[----:B------:R0:W-:Y:S01]  /*1b560*/  @P4 STG.E.U16 desc[UR14][R12.64], R15 ;  /* 0x0000000f0c004986 */ /* 0x0001e2000c10150e */
[----:B------:R-:W-:-:S02]  /*1b570*/  ULDC UR8, c[0x0][0x228] ;  /* 0x00008a0000087ab9 */ /* 0x000fc40000000800 */
[----:B------:R-:W-:Y:S01]  /*1b580*/  IMAD.WIDE R18, R21, 0x2, R2 ;  /* 0x0000000215127825 */ /* 0x000fe200078e0202 */
[----:B------:R-:W-:Y:S03]  /*1b590*/  @P2 STG.E.U16 desc[UR14][R16.64], R14 ;  /* 0x0000000e10002986 */ /* 0x000fe6000c10150e */
        /* <DEDUP_REMOVED lines=8> */
[----:B------:R-:W-:Y:S01]  /*1b620*/  ULDC UR12, c[0x0][0x228] ;  /* 0x00008a00000c7ab9 */ /* 0x000fe20000000800 */
[----:B------:R-:W-:-:S02]  /*1b630*/  VIADD R0, R8, 0x74 ;  /* 0x0000007408007836 */ /* 0x000fc40000000000 */
[----:B------:R-:W-:Y:S01]  /*1b640*/  VIADD R23, R21, UR4 ;  /* 0x0000000415177c36 */ /* 0x000fe20008000000 */
[----:B------:R-:W-:Y:S01]  /*1b650*/  ULDC UR4, c[0x0][0x22c] ;  /* 0x00008b0000047ab9 */ /* 0x000fe20000000800 */
[----:B--2---:R-:W-:Y:S01]  /*1b660*/  PRMT R4, R4, 0x7632, R4 ;  /* 0x0000763204047816 */ /* 0x004fe20000000004 */
[----:B------:R-:W-:Y:S01]  /*1b670*/  VIADD R18, R8, 0x75 ;  /* 0x0000007508127836 */ /* 0x000fe20000000000 */
[----:B------:R-:W-:Y:S01]  /*1b680*/  ISETP.GE.AND P2, PT, R0, UR6, PT ;  /* 0x0000000600007c0c */ /* 0x000fe2000bf46270 */
[----:B------:R-:W-:Y:S01]  /*1b690*/  IMAD.WIDE R14, R23, 0x2, R2 ;  /* 0x00000002170e7825 */ /* 0x000fe200078e0202 */
[----:B------:R-:W-:-:S03]  /*1b6a0*/  PRMT R0, R104, 0x7632, R0 ;  /* 0x0000763268007816 */ /* 0x000fc60000000000 */
[C---:B------:R-:W-:Y:S01]  /*1b6b0*/  IMAD.WIDE R16, R23.reuse, 0x2, R248 ;  /* 0x0000000217107825 */ /* 0x040fe200078e02f8 */
[----:B------:R0:W-:Y:S01]  /*1b6c0*/  @P0 STG.E.U16 desc[UR14][R12.64], R4 ;  /* 0x000000040c000986 */ /* 0x0001e2000c10150e */
[----:B------:R-:W-:Y:S01]  /*1b6d0*/  ISETP.GE.AND P0, PT, R18, UR4, PT ;  /* 0x0000000412007c0c */ /* 0x000fe2000bf06270 */
[----:B------:R-:W-:Y:S01]  /*1b6e0*/  ULDC UR4, c[0x0][0x248] ;  /* 0x0000920000047ab9 */ /* 0x000fe20000000800 */
        /* <DEDUP_REMOVED lines=43> */
[----:B------:R-:W-:Y:S01]  /*1b9a0*/  ULDC UR6, c[0x0][0x22c] ;  /* 0x00008b0000067ab9 */ /* 0x000fe20000000800 */
[----:B----4-:R-:W-:Y:S01]  /*1b9b0*/  PRMT R18, R108, 0x7632, R18 ;  /* 0x000076326c127816 */ /* 0x010fe20000000012 */
[----:B------:R-:W0:Y:S01]  /*1b9c0*/  LDS.128 R20, [R11] ;  /* 0x000000000b147984 */ /* 0x000e220000000c00 */
[----:B------:R-:W-:Y:S01]  /*1b9d0*/  IMAD.WIDE R14, R17, 0x2, R2 ;  /* 0x00000002110e7825 */ /* 0x000fe200078e0202 */
[----:B------:R-:W-:Y:S01]  /*1b9e0*/  ISETP.LT.AND P0, PT, R10, UR8, !P0 ;  /* 0x000000080a007c0c */ /* 0x000fe2000c701270 */
[----:B------:R-:W-:Y:S01]  /*1b9f0*/  ULDC UR8, c[0x0][0x228] ;  /* 0x00008a0000087ab9 */ /* 0x000fe20000000800 */
[----:B------:R2:W-:Y:S01]  /*1ba00*/  @P4 STG.E.U16 desc[UR14][R4.64], R6 ;  /* 0x0000000604004986 */ /* 0x0005e2000c10150e */
[----:B------:R-:W-:-:S03]  /*1ba10*/  VIADD R0, R8, 0x78 ;  /* 0x0000007808007836 */ /* 0x000fc60000000000 */
[----:B------:R3:W-:Y:S02]  /*1ba20*/  @P2 STG.E.U16 desc[UR14][R12.64], R16 ;  /* 0x000000100c002986 */ /* 0x0007e4000c10150e */
[----:B------:R-:W-:Y:S01]  /*1ba30*/  ISETP.GE.AND P4, PT, R0, UR4, PT ;  /* 0x0000000400007c0c */ /* 0x000fe2000bf86270 */
[----:B------:R-:W-:Y:S01]  /*1ba40*/  ULDC UR4, c[0x0][0x248] ;  /* 0x0000920000047ab9 */ /* 0x000fe20000000800 */
[----:B------:R4:W-:Y:S01]  /*1ba50*/  @P6 STG.E.U16 desc[UR14][R14.64], R106 ;  /* 0x0000006a0e006986 */ /* 0x0009e2000c10150e */
[----:B------:R-:W-:Y:S01]  /*1ba60*/  ISETP.LT.AND P6, PT, R9, UR10, !P5 ;  /* 0x0000000a09007c0c */ /* 0x000fe2000efc1270 */
[----:B------:R-:W-:Y:S01]  /*1ba70*/  VIADD R0, R8, 0x79 ;  /* 0x0000007908007836 */ /* 0x000fe20000000000 */
[----:B------:R-:W-:Y:S01]  /*1ba80*/  ISETP.LT.AND P5, PT, R10, UR12, !P5 ;  /* 0x0000000c0a007c0c */ /* 0x000fe2000efa1270 */
[C---:B------:R-:W-:Y:S01]  /*1ba90*/  VIADD R19, R17.reuse, UR4 ;  /* 0x0000000411137c36 */ /* 0x040fe20008000000 */
[----:B------:R-:W-:Y:S01]  /*1baa0*/  ULDC UR4, c[0x0][0x22c] ;  /* 0x00008b0000047ab9 */ /* 0x000fe20000000800 */
[----:B--2---:R-:W-:Y:S01]  /*1bab0*/  IMAD.WIDE R4, R17, 0x2, R248 ;  /* 0x0000000211047825 */ /* 0x004fe200078e02f8 */
[----:B------:R-:W-:Y:S01]  /*1bac0*/  ISETP.GE.AND P2, PT, R0, UR6, PT ;  /* 0x0000000600007c0c */ /* 0x000fe2000bf46270 */
[----:B------:R-:W-:Y:S01]  /*1bad0*/  ULDC UR10, c[0x0][0x228] ;  /* 0x00008a00000a7ab9 */ /* 0x000fe20000000800 */
[----:B------:R-:W-:Y:S01]  /*1bae0*/  PRMT R0, R7, 0x7632, R0 ;  /* 0x0000763207007816 */ /* 0x000fe20000000000 */
[----:B---3--:R-:W-:Y:S01]  /*1baf0*/  IMAD.WIDE R12, R19, 0x2, R2 ;  /* 0x00000002130c7825 */ /* 0x008fe200078e0202 */
[----:B------:R-:W-:Y:S01]  /*1bb00*/  ULDC UR12, c[0x0][0x228] ;  /* 0x00008a00000c7ab9 */ /* 0x000fe20000000800 */
[----:B----4-:R-:W-:Y:S01]  /*1bb10*/  PRMT R106, R106, 0x7632, R106 ;  /* 0x000076326a6a7816 */ /* 0x010fe2000000006a */
[----:B------:R-:W-:Y:S01]  /*1bb20*/  ULDC UR6, c[0x0][0x248] ;  /* 0x0000920000067ab9 */ /* 0x000fe20000000800 */
[----:B------:R-:W-:-:S02]  /*1bb30*/  VIADD R6, R8, 0x7a ;  /* 0x0000007a08067836 */ /* 0x000fc40000000000 */
        /* <DEDUP_REMOVED lines=12> */
[----:B--2---:R-:W-:Y:S01]  /*1bc00*/  IMAD.WIDE R4, R19, 0x2, R2 ;  /* 0x0000000213047825 */ /* 0x004fe200078e0202 */
[----:B------:R-:W-:Y:S01]  /*1bc10*/  ISETP.LT.AND P4, PT, R10, UR16, !P4 ;  /* 0x000000100a007c0c */ /* 0x000fe2000e781270 */
[----:B------:R-:W-:Y:S01]  /*1bc20*/  ULDC UR8, c[0x0][0x228] ;  /* 0x00008a0000087ab9 */ /* 0x000fe20000000800 */
[----:B------:R-:W-:Y:S01]  /*1bc30*/  PRMT R16, R107, 0x7632, R16 ;  /* 0x000076326b107816 */ /* 0x000fe20000000010 */
[----:B---3--:R-:W-:Y:S01]  /*1bc40*/  IMAD.WIDE R6, R19, 0x2, R248 ;  /* 0x0000000213067825 */ /* 0x008fe200078e02f8 */
[----:B------:R-:W-:Y:S01]  /*1bc50*/  ULDC UR10, c[0x0][0x228] ;  /* 0x00008a00000a7ab9 */ /* 0x000fe20000000800 */
[----:B------:R-:W-:Y:S01]  /*1bc60*/  ULDC UR12, c[0x0][0x228] ;  /* 0x00008a00000c7ab9 */ /* 0x000fe20000000800 */
[----:B------:R-:W-:Y:S01]  /*1bc70*/  ULDC UR6, c[0x0][0x22c] ;  /* 0x00008b0000067ab9 */ /* 0x000fe20000000800 */
[----:B------:R-:W-:Y:S01]  /*1bc80*/  IMAD.WIDE R12, R17, 0x2, R2 ;  /* 0x00000002110c7825 */ /* 0x000fe200078e0202 */
[----:B------:R-:W-:Y:S01]  /*1bc90*/  ULDC UR16, c[0x0][0x228] ;  /* 0x00008a0000107ab9 */ /* 0x000fe20000000800 */
[----:B------:R-:W-:Y:S02]  /*1bca0*/  @P5 STG.E.U16 desc[UR14][R4.64], R107 ;  /* 0x0000006b04005986 */ /* 0x000fe4000c10150e */
[----:B----4-:R-:W-:-:S02]  /*1bcb0*/  VIADD R0, R8, 0x7b ;  /* 0x0000007b08007836 */ /* 0x010fc40000000000 */
        /* <DEDUP_REMOVED lines=12> */
[----:B--2---:R-:W-:Y:S01]  /*1bd80*/  VIADD R7, R17, UR4 ;  /* 0x0000000411077c36 */ /* 0x004fe20008000000 */
[----:B------:R-:W-:Y:S01]  /*1bd90*/  ULDC UR4, c[0x0][0x248] ;  /* 0x0000920000047ab9 */ /* 0x000fe20000000800 */
[----:B------:R-:W-:Y:S01]  /*1bda0*/  ISETP.GE.AND P1, PT, R0, UR6, PT ;  /* 0x0000000600007c0c */ /* 0x000fe2000bf26270 */
[----:B------:R-:W-:Y:S01]  /*1bdb0*/  ULDC UR10, c[0x0][0x228] ;  /* 0x00008a00000a7ab9 */ /* 0x000fe20000000800 */
[----:B------:R-:W-:Y:S01]  /*1bdc0*/  IMAD.WIDE R4, R7, 0x2, R2 ;  /* 0x0000000207047825 */ /* 0x000fe200078e0202 */
[----:B---3--:R-:W-:-:S03]  /*1bdd0*/  PRMT R14, R112, 0x7632, R14 ;  /* 0x00007632700e7816 */ /* 0x008fc6000000000e */
        /* <DEDUP_REMOVED lines=12> */
[C---:B--2---:R-:W-:Y:S01]  /*1bea0*/  IMAD.WIDE R4, R15.reuse, 0x2, R248 ;  /* 0x000000020f047825 */ /* 0x044fe200078e02f8 */
        /* <DEDUP_REMOVED lines=8> */
[----:B---3--:R-:W-:-:S02]  /*1bf30*/  PRMT R109, R109, 0x7632, R109 ;  /* 0x000076326d6d7816 */ /* 0x008fc4000000006d */
        /* <DEDUP_REMOVED lines=17> */
[C---:B--2---:R-:W-:Y:S01]  /*1c050*/  IMAD.WIDE R4, R17.reuse, 0x2, R2 ;  /* 0x0000000211047825 */ /* 0x044fe200078e0202 */
[----:B------:R-:W-:Y:S01]  /*1c060*/  ISETP.LT.AND P4, PT, R10, UR16, !P4 ;  /* 0x000000100a007c0c */ /* 0x000fe2000e781270 */
[----:B------:R-:W-:Y:S01]  /*1c070*/  ULDC UR8, c[0x0][0x228] ;  /* 0x00008a0000087ab9 */ /* 0x000fe20000000800 */
[----:B------:R-:W-:Y:S01]  /*1c080*/  PRMT R16, R110, 0x7632, R16 ;  /* 0x000076326e107816 */ /* 0x000fe20000000010 */
[----:B---3--:R-:W-:Y:S01]  /*1c090*/  IMAD.WIDE R6, R17, 0x2, R248 ;  /* 0x0000000211067825 */ /* 0x008fe200078e02f8 */
[----:B------:R-:W-:Y:S01]  /*1c0a0*/  PRMT R17, R114, 0x7632, R17 ;  /* 0x0000763272117816 */ /* 0x000fe20000000011 */
[----:B------:R-:W-:Y:S01]  /*1c0b0*/  ULDC UR10, c[0x0][0x228] ;  /* 0x00008a00000a7ab9 */ /* 0x000fe20000000800 */
[----:B------:R-:W-:Y:S01]  /*1c0c0*/  ULDC UR12, c[0x0][0x228] ;  /* 0x00008a00000c7ab9 */ /* 0x000fe20000000800 */
[----:B----4-:R-:W-:Y:S01]  /*1c0d0*/  IMAD.WIDE R12, R19, 0x2, R2 ;  /* 0x00000002130c7825 */ /* 0x010fe200078e0202 */
        /* <DEDUP_REMOVED lines=135> */
[----:B------:R-:W-:Y:S01]  /*1c950*/  ULDC UR12, c[0x0][0x228] ;  /* 0x00008a00000c7ab9 */ /* 0x000fe20000000800 */
[----:B---3--:R-:W-:Y:S01]  /*1c960*/  IMAD.WIDE R6, R17, 0x2, R248 ;  /* 0x0000000211067825 */ /* 0x008fe200078e02f8 */
[----:B------:R-:W-:Y:S01]  /*1c970*/  PRMT R17, R123, 0x7632, R17 ;  /* 0x000076327b117816 */ /* 0x000fe20000000011 */
[----:B------:R-:W-:Y:S01]  /*1c980*/  ULDC UR6, c[0x0][0x22c] ;  /* 0x00008b0000067ab9 */ /* 0x000fe20000000800 */
[----:B------:R-:W-:Y:S01]  /*1c990*/  ULDC UR16, c[0x0][0x228] ;  /* 0x00008a0000107ab9 */ /* 0x000fe20000000800 */
[----:B----4-:R-:W-:Y:S01]  /*1c9a0*/  VIADD R0, R8, 0x8a ;  /* 0x0000008a08007836 */ /* 0x010fe20000000000 */
        /* <DEDUP_REMOVED lines=238> */
[----:B------:R3:W-:Y:S01]  /*1d890*/  @P2 STG.E.U16 desc[UR14][R6.64], R14 ;  /* 0x0000000e06002986 */ /* 0x0007e2000c10150e */
        /* <DEDUP_REMOVED lines=9> */
[C---:B------:R-:W-:Y:S01]  /*1d930*/  VIADD R0, R8.reuse, 0x9c ;  /* 0x0000009c08007836 */ /* 0x040fe20000000000 */
[----:B------:R-:W-:Y:S01]  /*1d940*/  ULDC UR12, c[0x0][0x228] ;  /* 0x00008a00000c7ab9 */ /* 0x000fe20000000800 */
[----:B------:R-:W-:Y:S01]  /*1d950*/  VIADD R17, R15, UR4 ;  /* 0x000000040f117c36 */ /* 0x000fe20008000000 */
[----:B------:R-:W-:Y:S01]  /*1d960*/  ULDC UR4, c[0x0][0x22c] ;  /* 0x00008b0000047ab9 */ /* 0x000fe20000000800 */
[----:B---3--:R-:W-:Y:S01]  /*1d970*/  VIADD R14, R8, 0x9d ;  /* 0x0000009d080e7836 */ /* 0x008fe20000000000 */
[----:B----4-:R-:W-:Y:S01]  /*1d980*/  PRMT R140, R140, 0x7632, R140 ;  /* 0x000076328c8c7816 */ /* 0x010fe2000000008c */
[C---:B------:R-:W-:Y:S01]  /*1d990*/  IMAD.WIDE R6, R17.reuse, 0x2, R2 ;  /* 0x0000000211067825 */ /* 0x040fe200078e0202 */
[----:B------:R-:W-:Y:S01]  /*1d9a0*/  ISETP.GE.AND P2, PT, R0, UR6, PT ;  /* 0x0000000600007c0c */ /* 0x000fe2000bf46270 */
[----:B------:R-:W-:Y:S01]  /*1d9b0*/  ULDC UR6, c[0x0][0x248] ;  /* 0x0000920000067ab9 */ /* 0x000fe20000000800 */
[----:B------:R-:W-:Y:S01]  /*1d9c0*/  PRMT R0, R144, 0x7632, R0 ;  /* 0x0000763290007816 */ /* 0x000fe20000000000 */
[----:B------:R-:W-:Y:S01]  /*1d9d0*/  IMAD.WIDE R12, R17, 0x2, R248 ;  /* 0x00000002110c7825 */ /* 0x000fe200078e02f8 */
[----:B------:R2:W-:Y:S01]  /*1d9e0*/  @P0 STG.E.U16 desc[UR14][R4.64], R140 ;  /* 0x0000008c04000986 */ /* 0x0005e2000c10150e */
[----:B------:R-:W-:Y:S01]  /*1d9f0*/  ISETP.GE.AND P0, PT, R14, UR4, PT ;  /* 0x000000040e007c0c */ /* 0x000fe2000bf06270 */
[----:B------:R-:W-:-:S02]  /*1da00*/  ULDC UR4, c[0x0][0x248] ;  /* 0x0000920000047ab9 */ /* 0x000fc40000000800 */
[----:B------:R3:W-:Y:S01]  /*1da10*/  @P6 STG.E.U16 desc[UR14][R6.64], R144 ;  /* 0x0000009006006986 */ /* 0x0007e2000c10150e */
[----:B------:R-:W-:Y:S01]  /*1da20*/  ISETP.LT.AND P6, PT, R9, UR8, !P1 ;  /* 0x0000000809007c0c */ /* 0x000fe2000cfc1270 */
[----:B------:R-:W-:Y:S01]  /*1da30*/  VIADD R17, R17, UR4 ;  /* 0x0000000411117c36 */ /* 0x000fe20008000000 */
[C---:B------:R-:W-:Y:S01]  /*1da40*/  ISETP.LT.AND P1, PT, R10.reuse, UR10, !P1 ;  /* 0x0000000a0a007c0c */ /* 0x040fe2000cf21270 */
[----:B------:R4:W-:Y:S01]  /*1da50*/  @P5 STG.E.U16 desc[UR14][R12.64], R0 ;  /* 0x000000000c005986 */ /* 0x0009e2000c10150e */
[----:B------:R-:W-:Y:S01]  /*1da60*/  ISETP.LT.AND P5, PT, R9, UR12, !P4 ;  /* 0x0000000c09007c0c */ /* 0x000fe2000e7a1270 */
[C---:B------:R-:W-:Y:S01]  /*1da70*/  VIADD R19, R17.reuse, UR6 ;  /* 0x0000000611137c36 */ /* 0x040fe20008000000 */
[----:B------:R-:W-:Y:S01]  /*1da80*/  ISETP.LT.AND P4, PT, R10, UR16, !P4 ;  /* 0x000000100a007c0c */ /* 0x000fe2000e781270 */
[----:B--2---:R-:W-:Y:S01]  /*1da90*/  IMAD.WIDE R4, R17, 0x2, R2 ;  /* 0x0000000211047825 */ /* 0x004fe200078e0202 */
[----:B------:R-:W-:Y:S01]  /*1daa0*/  PRMT R16, R141, 0x7632, R16 ;  /* 0x000076328d107816 */ /* 0x000fe20000000010 */
[----:B------:R-:W-:Y:S01]  /*1dab0*/  ULDC UR4, c[0x0][0x22c] ;  /* 0x00008b0000047ab9 */ /* 0x000fe20000000800 */
[----:B------:R-:W-:Y:S01]  /*1dac0*/  ULDC UR8, c[0x0][0x228] ;  /* 0x00008a0000087ab9 */ /* 0x000fe20000000800 */
[----:B---3--:R-:W-:Y:S01]  /*1dad0*/  IMAD.WIDE R6, R17, 0x2, R248 ;  /* 0x0000000211067825 */ /* 0x008fe200078e02f8 */
[----:B------:R-:W-:Y:S01]  /*1dae0*/  PRMT R17, R145, 0x7632, R17 ;  /* 0x0000763291117816 */ /* 0x000fe20000000011 */
[----:B------:R-:W-:Y:S01]  /*1daf0*/  ULDC UR10, c[0x0][0x228] ;  /* 0x00008a00000a7ab9 */ /* 0x000fe20000000800 */
[----:B------:R-:W-:Y:S01]  /*1db00*/  ULDC UR12, c[0x0][0x228] ;  /* 0x00008a00000c7ab9 */ /* 0x000fe20000000800 */
[----:B----4-:R-:W-:Y:S01]  /*1db10*/  IMAD.WIDE R12, R19, 0x2, R2 ;  /* 0x00000002130c7825 */ /* 0x010fe200078e0202 */
[----:B------:R-:W-:Y:S01]  /*1db20*/  @P6 STG.E.U16 desc[UR14][R4.64], R141 ;  /* 0x0000008d04006986 */ /* 0x000fe2000c10150e */
[----:B------:R-:W-:Y:S01]  /*1db30*/  ULDC UR6, c[0x0][0x22c] ;  /* 0x00008b0000067ab9 */ /* 0x000fe20000000800 */
        /* <DEDUP_REMOVED lines=43> */
[----:B------:R-:W-:Y:S01]  /*1ddf0*/  IMAD.WIDE R6, R17, 0x2, R2 ;  /* 0x0000000211067825 */ /* 0x000fe200078e0202 */
        /* <DEDUP_REMOVED lines=1122> */
[----:B------:R-:W-:Y:S01]  /*22420*/  IMAD.WIDE R12, R17, 0x2, R248 ;  /* 0x00000002110c7825 */ /* 0x000fe200078e02f8 */
[----:B------:R2:W-:Y:S03]  /*22430*/  @P0 STG.E.U16 desc[UR14][R4.64], R226 ;  /* 0x000000e204000986 */ /* 0x0005e6000c10150e */
[----:B------:R-:W-:Y:S01]  /*22440*/  VIADD R14, R8, 0xf2 ;  /* 0x000000f2080e7836 */ /* 0x000fe20000000000 */
[----:B------:R3:W-:Y:S04]  /*22450*/  @P6 STG.E.U16 desc[UR14][R6.64], R223 ;  /* 0x000000df06006986 */ /* 0x0007e8000c10150e */
[----:B------:R4:W-:Y:S01]  /*22460*/  @P5 STG.E.U16 desc[UR14][R12.64], R0 ;  /* 0x000000000c005986 */ /* 0x0009e2000c10150e */
[----:B------:R-:W-:Y:S01]  /*22470*/  ISETP.GE.AND P0, PT, R14, UR4, PT ;  /* 0x000000040e007c0c */ /* 0x000fe2000bf06270 */
[----:B------:R-:W-:Y:S01]  /*22480*/  ULDC UR4, c[0x0][0x248] ;  /* 0x0000920000047ab9 */ /* 0x000fe20000000800 */
[----:B------:R-:W-:Y:S01]  /*22490*/  ISETP.LT.AND P5, PT, R9, UR8, !P1 ;  /* 0x0000000809007c0c */ /* 0x000fe2000cfa1270 */
[----:B------:R-:W-:Y:S01]  /*224a0*/  VIADD R17, R17, UR4 ;  /* 0x0000000411117c36 */ /* 0x000fe20008000000 */
[C---:B------:R-:W-:Y:S01]  /*224b0*/  ISETP.LT.AND P1, PT, R10.reuse, UR10, !P1 ;  /* 0x0000000a0a007c0c */ /* 0x040fe2000cf21270 */
[----:B------:R-:W-:Y:S01]  /*224c0*/  ULDC UR4, c[0x0][0x22c] ;  /* 0x00008b0000047ab9 */ /* 0x000fe20000000800 */
        /* <DEDUP_REMOVED lines=8> */
[----:B------:R-:W-:-:S03]  /*22550*/  PRMT R17, R228, 0x7632, R17 ;  /* 0x00007632e4117816 */ /* 0x000fc60000000011 */
[----:B----4-:R-:W-:Y:S01]  /*22560*/  VIADD R0, R8, 0xf3 ;  /* 0x000000f308007836 */ /* 0x010fe20000000000 */
[----:B------:R-:W-:Y:S01]  /*22570*/  ULDC UR6, c[0x0][0x248] ;  /* 0x0000920000067ab9 */ /* 0x000fe20000000800 */
[C---:B------:R-:W-:Y:S01]  /*22580*/  IMAD.WIDE R12, R19.reuse, 0x2, R2 ;  /* 0x00000002130c7825 */ /* 0x040fe200078e0202 */
[----:B------:R-:W-:Y:S01]  /*22590*/  @P5 STG.E.U16 desc[UR14][R4.64], R227 ;  /* 0x000000e304005986 */ /* 0x000fe2000c10150e */
[----:B------:R-:W-:Y:S01]  /*225a0*/  ULDC UR16, c[0x0][0x228] ;  /* 0x00008a0000107ab9 */ /* 0x000fe20000000800 */
[----:B------:R-:W-:Y:S01]  /*225b0*/  ULDC UR8, c[0x0][0x22c] ;  /* 0x00008b0000087ab9 */ /* 0x000fe20000000800 */
[----:B------:R-:W-:Y:S01]  /*225c0*/  IMAD.WIDE R14, R19, 0x2, R248 ;  /* 0x00000002130e7825 */ /* 0x000fe200078e02f8 */
[----:B------:R2:W-:Y:S01]  /*225d0*/  @P1 STG.E.U16 desc[UR14][R6.64], R16 ;  /* 0x0000001006001986 */ /* 0x0005e2000c10150e */
[----:B------:R-:W-:Y:S01]  /*225e0*/  ISETP.GE.AND P5, PT, R0, UR4, PT ;  /* 0x0000000400007c0c */ /* 0x000fe2000bfa6270 */
[----:B------:R-:W-:Y:S01]  /*225f0*/  ULDC UR4, c[0x0][0x248] ;  /* 0x0000920000047ab9 */ /* 0x000fe20000000800 */
[----:B------:R-:W-:Y:S01]  /*22600*/  ISETP.LT.AND P1, PT, R9, UR10, !P2 ;  /* 0x0000000a09007c0c */ /* 0x000fe2000d721270 */
[----:B------:R-:W-:Y:S01]  /*22610*/  @P6 STG.E.U16 desc[UR14][R12.64], R228 ;  /* 0x000000e40c006986 */ /* 0x000fe2000c10150e */
[----:B------:R-:W-:Y:S01]  /*22620*/  ISETP.LT.AND P2, PT, R10, UR12, !P2 ;  /* 0x0000000c0a007c0c */ /* 0x000fe2000d741270 */
[----:B------:R-:W-:-:S02]  /*22630*/  VIADD R0, R8, 0xf4 ;  /* 0x000000f408007836 */ /* 0x000fc40000000000 */
[----:B--2---:R-:W-:Y:S01]  /*22640*/  VIADD R7, R19, UR4 ;  /* 0x0000000413077c36 */ /* 0x004fe20008000000 */
[----:B------:R2:W-:Y:S01]  /*22650*/  @P4 STG.E.U16 desc[UR14][R14.64], R17 ;  /* 0x000000110e004986 */ /* 0x0005e2000c10150e */
[----:B------:R-:W-:Y:S01]  /*22660*/  ISETP.LT.AND P4, PT, R9, UR16, !P0 ;  /* 0x0000001009007c0c */ /* 0x000fe2000c781270 */
[----:B------:R-:W-:Y:S01]  /*22670*/  ULDC UR4, c[0x0][0x248] ;  /* 0x0000920000047ab9 */ /* 0x000fe20000000800 */
[C---:B------:R-:W-:Y:S01]  /*22680*/  IMAD.WIDE R4, R7.reuse, 0x2, R2 ;  /* 0x0000000207047825 */ /* 0x040fe200078e0202 */
[----:B------:R-:W-:Y:S01]  /*22690*/  ISETP.LT.AND P6, PT, R10, UR18, !P0 ;  /* 0x000000120a007c0c */ /* 0x000fe2000c7c1270 */
[----:B------:R-:W-:Y:S01]  /*226a0*/  ULDC UR10, c[0x0][0x228] ;  /* 0x00008a00000a7ab9 */ /* 0x000fe20000000800 */
[----:B-1----:R-:W-:Y:S01]  /*226b0*/  PRMT R16, R232, 0x7632, R16 ;  /* 0x00007632e8107816 */ /* 0x002fe20000000010 */
[----:B------:R-:W-:Y:S01]  /*226c0*/  ULDC UR12, c[0x0][0x228] ;  /* 0x00008a00000c7ab9 */ /* 0x000fe20000000800 */
[C---:B--2---:R-:W-:Y:S01]  /*226d0*/  VIADD R17, R7.reuse, UR6 ;  /* 0x0000000607117c36 */ /* 0x044fe20008000000 */
[----:B------:R-:W-:Y:S01]  /*226e0*/  ISETP.GE.AND P0, PT, R0, UR8, PT ;  /* 0x0000000800007c0c */ /* 0x000fe2000bf06270 */
[----:B------:R-:W-:Y:S01]  /*226f0*/  IMAD.WIDE R6, R7, 0x2, R248 ;  /* 0x0000000207067825 */ /* 0x000fe200078e02f8 */
[----:B------:R-:W-:Y:S01]  /*22700*/  @P1 STG.E.U16 desc[UR14][R4.64], R232 ;  /* 0x000000e804001986 */ /* 0x000fe2000c10150e */
[----:B------:R-:W-:Y:S01]  /*22710*/  ULDC UR6, c[0x0][0x228] ;  /* 0x00008a0000067ab9 */ /* 0x000fe20000000800 */
[----:B------:R-:W-:Y:S01]  /*22720*/  ULDC UR8, c[0x0][0x228] ;  /* 0x00008a0000087ab9 */ /* 0x000fe20000000800 */
[----:B------:R-:W-:Y:S01]  /*22730*/  IMAD.WIDE R12, R17, 0x2, R2 ;  /* 0x00000002110c7825 */ /* 0x000fe200078e0202 */
[----:B------:R1:W-:Y:S01]  /*22740*/  @P2 STG.E.U16 desc[UR14][R6.64], R16 ;  /* 0x0000001006002986 */ /* 0x0003e2000c10150e */
[----:B------:R-:W-:Y:S01]  /*22750*/  ISETP.LT.AND P2, PT, R9, UR6, !P5 ;  /* 0x0000000609007c0c */ /* 0x000fe2000ef41270 */
[----:B------:R-:W-:Y:S01]  /*22760*/  ULDC UR6, c[0x0][0x228] ;  /* 0x00008a0000067ab9 */ /* 0x000fe20000000800 */
[----:B------:R-:W-:Y:S01]  /*22770*/  VIADD R0, R8, 0xf5 ;  /* 0x000000f508007836 */ /* 0x000fe20000000000 */
[----:B------:R2:W-:Y:S01]  /*22780*/  @P4 STG.E.U16 desc[UR14][R12.64], R229 ;  /* 0x000000e50c004986 */ /* 0x0005e2000c10150e */
[----:B------:R-:W-:Y:S01]  /*22790*/  ISETP.LT.AND P5, PT, R10, UR8, !P5 ;  /* 0x000000080a007c0c */ /* 0x000fe2000efa1270 */
[----:B------:R-:W-:Y:S01]  /*227a0*/  IMAD.WIDE R14, R17, 0x2, R248 ;  /* 0x00000002110e7825 */ /* 0x000fe200078e02f8 */
[----:B------:R-:W-:Y:S01]  /*227b0*/  PRMT R18, R229, 0x7632, R18 ;  /* 0x00007632e5127816 */ /* 0x000fe20000000012 */
[----:B------:R-:W-:Y:S01]  /*227c0*/  ULDC UR8, c[0x0][0x228] ;  /* 0x00008a0000087ab9 */ /* 0x000fe20000000800 */
[----:B------:R-:W-:Y:S01]  /*227d0*/  ISETP.LT.AND P4, PT, R9, UR10, !P0 ;  /* 0x0000000a09007c0c */ /* 0x000fe2000c781270 */
[----:B------:R-:W-:Y:S01]  /*227e0*/  ULDC UR10, c[0x0][0x228] ;  /* 0x00008a00000a7ab9 */ /* 0x000fe20000000800 */
[----:B------:R-:W-:Y:S01]  /*227f0*/  ISETP.GE.AND P1, PT, R0, UR5, PT ;  /* 0x0000000500007c0c */ /* 0x000fe2000bf26270 */
[----:B-1----:R-:W-:Y:S01]  /*22800*/  VIADD R7, R17, UR4 ;  /* 0x0000000411077c36 */ /* 0x002fe20008000000 */
[----:B------:R-:W-:Y:S01]  /*22810*/  ULDC UR5, c[0x0][0x248] ;  /* 0x0000920000057ab9 */ /* 0x000fe20000000800 */
[----:B------:R1:W-:Y:S01]  /*22820*/  @P6 STG.E.U16 desc[UR14][R14.64], R18 ;  /* 0x000000120e006986 */ /* 0x0003e2000c10150e */
[----:B------:R-:W-:Y:S01]  /*22830*/  VIADD R0, R8, 0xf6 ;  /* 0x000000f608007836 */ /* 0x000fe20000000000 */
[----:B------:R-:W-:Y:S01]  /*22840*/  PRMT R16, R233, 0x7632, R16 ;  /* 0x00007632e9107816 */ /* 0x000fe20000000010 */
[C---:B------:R-:W-:Y:S01]  /*22850*/  VIADD R17, R7.reuse, UR5 ;  /* 0x0000000507117c36 */ /* 0x040fe20008000000 */
[----:B------:R-:W-:Y:S01]  /*22860*/  ISETP.LT.AND P6, PT, R10, UR12, !P0 ;  /* 0x0000000c0a007c0c */ /* 0x000fe2000c7c1270 */
[----:B------:R-:W-:Y:S01]  /*22870*/  IMAD.WIDE R4, R7, 0x2, R2 ;  /* 0x0000000207047825 */ /* 0x000fe200078e0202 */
[----:B------:R-:W-:Y:S01]  /*22880*/  ULDC UR4, c[0x0][0x248] ;  /* 0x0000920000047ab9 */ /* 0x000fe20000000800 */
[----:B------:R-:W-:-:S02]  /*22890*/  ULDC UR5, c[0x0][0x248] ;  /* 0x0000920000057ab9 */ /* 0x000fc40000000800 */
[----:B------:R-:W-:Y:S01]  /*228a0*/  IMAD.WIDE R6, R7, 0x2, R248 ;  /* 0x0000000207067825 */ /* 0x000fe200078e02f8 */
[----:B------:R-:W-:Y:S03]  /*228b0*/  @P2 STG.E.U16 desc[UR14][R4.64], R233 ;  /* 0x000000e904002986 */ /* 0x000fe6000c10150e */
[C---:B--2---:R-:W-:Y:S01]  /*228c0*/  IMAD.WIDE R12, R17.reuse, 0x2, R2 ;  /* 0x00000002110c7825 */ /* 0x044fe200078e0202 */
[----:B------:R-:W-:Y:S01]  /*228d0*/  ISETP.GE.AND P0, PT, R0, UR7, PT ;  /* 0x0000000700007c0c */ /* 0x000fe2000bf06270 */
[----:B------:R2:W-:Y:S01]  /*228e0*/  @P5 STG.E.U16 desc[UR14][R6.64], R16 ;  /* 0x0000001006005986 */ /* 0x0005e2000c10150e */
[----:B------:R-:W-:Y:S01]  /*228f0*/  ULDC UR7, c[0x0][0x228] ;  /* 0x00008a0000077ab9 */ /* 0x000fe20000000800 */
[----:B------:R-:W-:Y:S01]  /*22900*/  VIADD R0, R8, 0xf7 ;  /* 0x000000f708007836 */ /* 0x000fe20000000000 */
[----:B-1----:R-:W-:Y:S01]  /*22910*/  PRMT R18, R230, 0x7632, R18 ;  /* 0x00007632e6127816 */ /* 0x002fe20000000012 */
[----:B------:R-:W-:Y:S01]  /*22920*/  @P4 STG.E.U16 desc[UR14][R12.64], R230 ;  /* 0x000000e60c004986 */ /* 0x000fe2000c10150e */
[----:B------:R-:W-:Y:S01]  /*22930*/  IMAD.WIDE R14, R17, 0x2, R248 ;  /* 0x00000002110e7825 */ /* 0x000fe200078e02f8 */
[C---:B------:R-:W-:Y:S01]  /*22940*/  ISETP.LT.AND P4, PT, R9.reuse, UR6, !P1 ;  /* 0x0000000609007c0c */ /* 0x040fe2000cf81270 */
[----:B------:R-:W-:Y:S01]  /*22950*/  ULDC UR6, c[0x0][0x228] ;  /* 0x00008a0000067ab9 */ /* 0x000fe20000000800 */
[----:B------:R-:W-:Y:S01]  /*22960*/  ISETP.LT.AND P1, PT, R10, UR7, !P1 ;  /* 0x000000070a007c0c */ /* 0x000fe2000cf21270 */
[----:B------:R-:W-:Y:S01]  /*22970*/  ULDC UR7, c[0x0][0x228] ;  /* 0x00008a0000077ab9 */ /* 0x000fe20000000800 */
[----:B------:R-:W-:Y:S01]  /*22980*/  ISETP.LT.AND P5, PT, R9, UR8, !P0 ;  /* 0x0000000809007c0c */ /* 0x000fe2000c7a1270 */
[----:B--2---:R-:W-:Y:S01]  /*22990*/  VIADD R7, R17, UR4 ;  /* 0x0000000411077c36 */ /* 0x004fe20008000000 */
[----:B------:R-:W-:Y:S01]  /*229a0*/  ISETP.GE.AND P2, PT, R0, UR11, PT ;  /* 0x0000000b00007c0c */ /* 0x000fe2000bf46270 */
[----:B------:R1:W-:Y:S01]  /*229b0*/  @P6 STG.E.U16 desc[UR14][R14.64], R18 ;  /* 0x000000120e006986 */ /* 0x0003e2000c10150e */
[----:B------:R-:W-:Y:S01]  /*229c0*/  VIADD R0, R8, 0xf8 ;  /* 0x000000f808007836 */ /* 0x000fe20000000000 */
[----:B------:R-:W-:Y:S01]  /*229d0*/  ISETP.LT.AND P6, PT, R10, UR10, !P0 ;  /* 0x0000000a0a007c0c */ /* 0x000fe2000c7c1270 */
[C---:B------:R-:W-:Y:S01]  /*229e0*/  VIADD R17, R7.reuse, UR5 ;  /* 0x0000000507117c36 */ /* 0x040fe20008000000 */
[----:B------:R-:W-:Y:S01]  /*229f0*/  PRMT R16, R234, 0x7632, R16 ;  /* 0x00007632ea107816 */ /* 0x000fe20000000010 */
[C---:B------:R-:W-:Y:S01]  /*22a00*/  IMAD.WIDE R4, R7.reuse, 0x2, R2 ;  /* 0x0000000207047825 */ /* 0x040fe200078e0202 */
[----:B------:R-:W-:Y:S01]  /*22a10*/  ISETP.GE.AND P0, PT, R0, UR9, PT ;  /* 0x0000000900007c0c */ /* 0x000fe2000bf06270 */
[----:B------:R-:W-:Y:S01]  /*22a20*/  ULDC UR4, c[0x0][0x248] ;  /* 0x0000920000047ab9 */ /* 0x000fe20000000800 */
[----:B------:R-:W-:Y:S01]  /*22a30*/  ULDC UR8, c[0x0][0x228] ;  /* 0x00008a0000087ab9 */ /* 0x000fe20000000800 */
[----:B------:R-:W-:Y:S01]  /*22a40*/  IMAD.WIDE R6, R7, 0x2, R248 ;  /* 0x0000000207067825 */ /* 0x000fe200078e02f8 */
[----:B------:R-:W-:Y:S01]  /*22a50*/  @P4 STG.E.U16 desc[UR14][R4.64], R234 ;  /* 0x000000ea04004986 */ /* 0x000fe2000c10150e */
[----:B------:R-:W-:Y:S01]  /*22a60*/  ULDC UR9, c[0x0][0x228] ;  /* 0x00008a0000097ab9 */ /* 0x000fe20000000800 */
[----:B-1----:R-:W-:Y:S01]  /*22a70*/  PRMT R18, R231, 0x7632, R18 ;  /* 0x00007632e7127816 */ /* 0x002fe20000000012 */
[----:B------:R-:W-:Y:S01]  /*22a80*/  IMAD.WIDE R12, R17, 0x2, R2 ;  /* 0x00000002110c7825 */ /* 0x000fe200078e0202 */
[----:B------:R1:W-:Y:S01]  /*22a90*/  @P1 STG.E.U16 desc[UR14][R6.64], R16 ;  /* 0x0000001006001986 */ /* 0x0003e2000c10150e */
[----:B------:R-:W-:-:S02]  /*22aa0*/  ULDC UR5, c[0x0][0x248] ;  /* 0x0000920000057ab9 */ /* 0x000fc40000000800 */
[----:B------:R-:W-:Y:S01]  /*22ab0*/  VIADD R0, R8, 0xf9 ;  /* 0x000000f908007836 */ /* 0x000fe20000000000 */
[----:B------:R-:W-:Y:S01]  /*22ac0*/  ISETP.LT.AND P1, PT, R9, UR6, !P2 ;  /* 0x0000000609007c0c */ /* 0x000fe2000d721270 */
[----:B------:R-:W-:Y:S01]  /*22ad0*/  IMAD.WIDE R14, R17, 0x2, R248 ;  /* 0x00000002110e7825 */ /* 0x000fe200078e02f8 */
[----:B------:R2:W-:Y:S01]  /*22ae0*/  @P5 STG.E.U16 desc[UR14][R12.64], R231 ;  /* 0x000000e70c005986 */ /* 0x0005e2000c10150e */
[----:B------:R-:W-:Y:S01]  /*22af0*/  ISETP.LT.AND P2, PT, R10, UR7, !P2 ;  /* 0x000000070a007c0c */ /* 0x000fe2000d741270 */
[----:B------:R-:W-:Y:S01]  /*22b00*/  ULDC UR6, c[0x0][0x228] ;  /* 0x00008a0000067ab9 */ /* 0x000fe20000000800 */
[----:B------:R-:W-:Y:S01]  /*22b10*/  ISETP.GE.AND P4, PT, R0, UR17, PT ;  /* 0x0000001100007c0c */ /* 0x000fe2000bf86270 */
[----:B------:R-:W-:Y:S01]  /*22b20*/  VIADD R0, R8, 0xfa ;  /* 0x000000fa08007836 */ /* 0x000fe20000000000 */
[----:B------:R-:W-:Y:S01]  /*22b30*/  ISETP.LT.AND P5, PT, R9, UR8, !P0 ;  /* 0x0000000809007c0c */ /* 0x000fe2000c7a1270 */
[----:B-1----:R-:W-:Y:S01]  /*22b40*/  VIADD R7, R17, UR4 ;  /* 0x0000000411077c36 */ /* 0x002fe20008000000 */
[----:B------:R1:W-:Y:S01]  /*22b50*/  @P6 STG.E.U16 desc[UR14][R14.64], R18 ;  /* 0x000000120e006986 */ /* 0x0003e2000c10150e */
[----:B------:R-:W-:Y:S01]  /*22b60*/  ISETP.LT.AND P6, PT, R10, UR9, !P0 ;  /* 0x000000090a007c0c */ /* 0x000fe2000c7c1270 */
[----:B------:R-:W-:Y:S01]  /*22b70*/  ULDC UR4, c[0x0][0x248] ;  /* 0x0000920000047ab9 */ /* 0x000fe20000000800 */
[C---:B------:R-:W-:Y:S01]  /*22b80*/  VIADD R11, R7.reuse, UR5 ;  /* 0x00000005070b7c36 */ /* 0x040fe20008000000 */
[----:B------:R-:W-:Y:S01]  /*22b90*/  ISETP.GE.AND P0, PT, R0, UR13, PT ;  /* 0x0000000d00007c0c */ /* 0x000fe2000bf06270 */
[----:B------:R-:W-:Y:S01]  /*22ba0*/  IMAD.WIDE R4, R7, 0x2, R2 ;  /* 0x0000000207047825 */ /* 0x000fe200078e0202 */
[----:B------:R-:W-:Y:S01]  /*22bb0*/  PRMT R0, R235, 0x7632, R0 ;  /* 0x00007632eb007816 */ /* 0x000fe20000000000 */
[----:B------:R-:W-:Y:S01]  /*22bc0*/  ULDC UR5, c[0x0][0x228] ;  /* 0x00008a0000057ab9 */ /* 0x000fe20000000800 */
[----:B------:R-:W-:Y:S01]  /*22bd0*/  PRMT R16, R236, 0x7632, R16 ;  /* 0x00007632ec107816 */ /* 0x000fe20000000010 */
[----:B------:R-:W-:Y:S01]  /*22be0*/  IMAD.WIDE R6, R7, 0x2, R248 ;  /* 0x0000000207067825 */ /* 0x000fe200078e02f8 */
[----:B------:R-:W-:Y:S01]  /*22bf0*/  @P1 STG.E.U16 desc[UR14][R4.64], R235 ;  /* 0x000000eb04001986 */ /* 0x000fe2000c10150e */
[----:B------:R-:W-:Y:S01]  /*22c00*/  ULDC UR7, c[0x0][0x228] ;  /* 0x00008a0000077ab9 */ /* 0x000fe20000000800 */
[----:B------:R-:W-:Y:S01]  /*22c10*/  ULDC UR8, c[0x0][0x228] ;  /* 0x00008a0000087ab9 */ /* 0x000fe20000000800 */
[----:B--2---:R-:W-:Y:S01]  /*22c20*/  IMAD.WIDE R12, R11, 0x2, R2 ;  /* 0x000000020b0c7825 */ /* 0x004fe200078e0202 */
[----:B------:R2:W-:Y:S01]  /*22c30*/  @P2 STG.E.U16 desc[UR14][R6.64], R0 ;  /* 0x0000000006002986 */ /* 0x0005e2000c10150e */
[----:B------:R-:W-:-:S02]  /*22c40*/  ULDC UR9, c[0x0][0x228] ;  /* 0x00008a0000097ab9 */ /* 0x000fc40000000800 */
[----:B-1----:R-:W-:Y:S01]  /*22c50*/  IMAD.WIDE R14, R11, 0x2, R248 ;  /* 0x000000020b0e7825 */ /* 0x002fe200078e02f8 */
[----:B------:R-:W-:Y:S01]  /*22c60*/  @P5 STG.E.U16 desc[UR14][R12.64], R236 ;  /* 0x000000ec0c005986 */ /* 0x000fe2000c10150e */
[----:B------:R-:W-:Y:S01]  /*22c70*/  ISETP.LT.AND P5, PT, R9, UR5, !P4 ;  /* 0x0000000509007c0c */ /* 0x000fe2000e7a1270 */
[----:B------:R-:W-:Y:S01]  /*22c80*/  ULDC UR5, c[0x0][0x228] ;  /* 0x00008a0000057ab9 */ /* 0x000fe20000000800 */
[----:B------:R-:W-:Y:S01]  /*22c90*/  ISETP.LT.AND P4, PT, R10, UR6, !P4 ;  /* 0x000000060a007c0c */ /* 0x000fe2000e781270 */
[----:B------:R1:W-:Y:S01]  /*22ca0*/  @P6 STG.E.U16 desc[UR14][R14.64], R16 ;  /* 0x000000100e006986 */ /* 0x0003e2000c10150e */
[----:B------:R-:W-:Y:S01]  /*22cb0*/  VIADD R11, R11, UR4 ;  /* 0x000000040b0b7c36 */ /* 0x000fe20008000000 */
[----:B------:R-:W-:Y:S01]  /*22cc0*/  ISETP.LT.AND P6, PT, R9, UR7, !P0 ;  /* 0x0000000709007c0c */ /* 0x000fe2000c7c1270 */
[----:B------:R-:W-:Y:S01]  /*22cd0*/  ULDC UR4, c[0x0][0x248] ;  /* 0x0000920000047ab9 */ /* 0x000fe20000000800 */
[C---:B------:R-:W-:Y:S01]  /*22ce0*/  VIADD R17, R8.reuse, 0xfb ;  /* 0x000000fb08117836 */ /* 0x040fe20000000000 */
[----:B------:R-:W-:Y:S01]  /*22cf0*/  ULDC UR6, c[0x0][0x228] ;  /* 0x00008a0000067ab9 */ /* 0x000fe20000000800 */
[----:B--2---:R-:W-:Y:S01]  /*22d00*/  VIADD R0, R8, 0xfc ;  /* 0x000000fc08007836 */ /* 0x004fe20000000000 */
[----:B------:R-:W-:Y:S01]  /*22d10*/  ULDC UR7, c[0x0][0x228] ;  /* 0x00008a0000077ab9 */ /* 0x000fe20000000800 */
[----:B------:R-:W-:-:S04]  /*22d20*/  IMAD.WIDE R4, R11, 0x2, R2 ;  /* 0x000000020b047825 */ /* 0x000fc800078e0202 */
[C---:B-1----:R-:W-:Y:S02]  /*22d30*/  VIADD R15, R11.reuse, UR4 ;  /* 0x000000040b0f7c36 */ /* 0x042fe40008000000 */
[----:B------:R-:W-:Y:S01]  /*22d40*/  IMAD.WIDE R6, R11, 0x2, R248 ;  /* 0x000000020b067825 */ /* 0x000fe200078e02f8 */
[----:B0-----:R-:W-:Y:S02]  /*22d50*/  PRMT R11, R20, 0x7632, R11 ;  /* 0x00007632140b7816 */ /* 0x001fe4000000000b */
[----:B------:R-:W-:Y:S01]  /*22d60*/  ISETP.GE.AND P1, PT, R17, UR21, PT ;  /* 0x0000001511007c0c */ /* 0x000fe2000bf26270 */
[----:B------:R-:W-:Y:S01]  /*22d70*/  IMAD.WIDE R12, R15, 0x2, R2 ;  /* 0x000000020f0c7825 */ /* 0x000fe200078e0202 */
[----:B------:R-:W-:Y:S01]  /*22d80*/  ISETP.GE.AND P2, PT, R0, UR19, PT ;  /* 0x0000001300007c0c */ /* 0x000fe2000bf46270 */
[----:B------:R0:W-:Y:S01]  /*22d90*/  @P5 STG.E.U16 desc[UR14][R4.64], R20 ;  /* 0x0000001404005986 */ /* 0x0001e2000c10150e */
[----:B------:R-:W-:Y:S01]  /*22da0*/  ISETP.LT.AND P0, PT, R10, UR5, !P0 ;  /* 0x000000050a007c0c */ /* 0x000fe2000c701270 */
[----:B------:R-:W-:Y:S01]  /*22db0*/  ULDC UR4, c[0x0][0x248] ;  /* 0x0000920000047ab9 */ /* 0x000fe20000000800 */
[----:B------:R-:W-:Y:S01]  /*22dc0*/  VIADD R14, R8, 0xfd ;  /* 0x000000fd080e7836 */ /* 0x000fe20000000000 */
[----:B------:R1:W-:Y:S01]  /*22dd0*/  @P4 STG.E.U16 desc[UR14][R6.64], R11 ;  /* 0x0000000b06004986 */ /* 0x0003e2000c10150e */
[----:B------:R-:W-:-:S02]  /*22de0*/  ISETP.LT.AND P4, PT, R9, UR6, !P1 ;  /* 0x0000000609007c0c */ /* 0x000fc4000cf81270 */
[----:B------:R-:W-:Y:S01]  /*22df0*/  PRMT R0, R237, 0x7632, R0 ;  /* 0x00007632ed007816 */ /* 0x000fe20000000000 */
[----:B------:R2:W-:Y:S01]  /*22e00*/  @P6 STG.E.U16 desc[UR14][R12.64], R237 ;  /* 0x000000ed0c006986 */ /* 0x0005e2000c10150e */
[----:B------:R-:W-:Y:S01]  /*22e10*/  ISETP.LT.AND P1, PT, R10, UR7, !P1 ;  /* 0x000000070a007c0c */ /* 0x000fe2000cf21270 */
[----:B------:R-:W-:Y:S01]  /*22e20*/  VIADD R8, R8, 0xfe ;  /* 0x000000fe08087836 */ /* 0x000fe20000000000 */
[----:B------:R-:W-:Y:S01]  /*22e30*/  ISETP.LT.AND P6, PT, R9, UR8, !P2 ;  /* 0x0000000809007c0c */ /* 0x000fe2000d7c1270 */
[C---:B0-----:R-:W-:Y:S01]  /*22e40*/  IMAD.WIDE R4, R15.reuse, 0x2, R248 ;  /* 0x000000020f047825 */ /* 0x041fe200078e02f8 */
[----:B------:R-:W-:Y:S01]  /*22e50*/  ISETP.GE.AND P5, PT, R14, UR25, PT ;  /* 0x000000190e007c0c */ /* 0x000fe2000bfa6270 */
[----:B------:R-:W-:Y:S01]  /*22e60*/  ULDC UR6, c[0x0][0x228] ;  /* 0x00008a0000067ab9 */ /* 0x000fe20000000800 */
[----:B------:R-:W-:Y:S01]  /*22e70*/  ULDC UR5, c[0x0][0x228] ;  /* 0x00008a0000057ab9 */ /* 0x000fe20000000800 */
[----:B-1----:R-:W-:Y:S01]  /*22e80*/  VIADD R11, R15, UR4 ;  /* 0x000000040f0b7c36 */ /* 0x002fe20008000000 */
[----:B------:R-:W-:Y:S01]  /*22e90*/  ULDC UR4, c[0x0][0x248] ;  /* 0x0000920000047ab9 */ /* 0x000fe20000000800 */
[----:B------:R-:W-:Y:S01]  /*22ea0*/  ULDC UR7, c[0x0][0x228] ;  /* 0x00008a0000077ab9 */ /* 0x000fe20000000800 */
[----:B------:R-:W-:Y:S01]  /*22eb0*/  ULDC UR8, c[0x0][0x228] ;  /* 0x00008a0000087ab9 */ /* 0x000fe20000000800 */
[C---:B------:R-:W-:Y:S01]  /*22ec0*/  VIADD R17, R11.reuse, UR4 ;  /* 0x000000040b117c36 */ /* 0x040fe20008000000 */
[----:B------:R-:W-:Y:S01]  /*22ed0*/  @P0 STG.E.U16 desc[UR14][R4.64], R0 ;  /* 0x0000000004000986 */ /* 0x000fe2000c10150e */
[----:B------:R-:W-:Y:S01]  /*22ee0*/  IMAD.WIDE R6, R11, 0x2, R2 ;  /* 0x000000020b067825 */ /* 0x000fe200078e0202 */
[----:B------:R-:W-:-:S03]  /*22ef0*/  ULDC UR4, c[0x0][0x228] ;  /* 0x00008a0000047ab9 */ /* 0x000fc60000000800 */
[----:B--2---:R-:W-:Y:S01]  /*22f00*/  IMAD.WIDE R12, R11, 0x2, R248 ;  /* 0x000000020b0c7825 */ /* 0x004fe200078e02f8 */
[----:B------:R-:W-:-:S03]  /*22f10*/  PRMT R11, R21, 0x7632, R11 ;  /* 0x00007632150b7816 */ /* 0x000fc6000000000b */
[----:B------:R-:W-:Y:S01]  /*22f20*/  IMAD.WIDE R14, R17, 0x2, R2 ;  /* 0x00000002110e7825 */ /* 0x000fe200078e0202 */
[----:B------:R-:W-:Y:S01]  /*22f30*/  @P4 STG.E.U16 desc[UR14][R6.64], R21 ;  /* 0x0000001506004986 */ /* 0x000fe2000c10150e */
[----:B------:R-:W-:-:S03]  /*22f40*/  ISETP.GE.AND P0, PT, R8, UR23, PT ;  /* 0x0000001708007c0c */ /* 0x000fc6000bf06270 */
[----:B------:R0:W-:Y:S01]  /*22f50*/  @P1 STG.E.U16 desc[UR14][R12.64], R11 ;  /* 0x0000000b0c001986 */ /* 0x0001e2000c10150e */
[C---:B------:R-:W-:Y:S01]  /*22f60*/  ISETP.LT.AND P1, PT, R9.reuse, UR6, !P3 ;  /* 0x0000000609007c0c */ /* 0x040fe2000df21270 */
[----:B------:R-:W-:Y:S02]  /*22f70*/  ULDC UR6, c[0x0][0x228] ;  /* 0x00008a0000067ab9 */ /* 0x000fe40000000800 */
[----:B------:R1:W-:Y:S01]  /*22f80*/  @P6 STG.E.U16 desc[UR14][R14.64], R238 ;  /* 0x000000ee0e006986 */ /* 0x0003e2000c10150e */
[C---:B------:R-:W-:Y:S01]  /*22f90*/  ISETP.LT.AND P6, PT, R9.reuse, UR4, !P5 ;  /* 0x0000000409007c0c */ /* 0x040fe2000efc1270 */
[----:B------:R-:W-:Y:S01]  /*22fa0*/  ULDC UR4, c[0x0][0x248] ;  /* 0x0000920000047ab9 */ /* 0x000fe20000000800 */
[----:B------:R-:W-:Y:S01]  /*22fb0*/  ISETP.LT.AND P4, PT, R9, UR5, !P0 ;  /* 0x0000000509007c0c */ /* 0x000fe2000c781270 */
[----:B------:R-:W-:Y:S01]  /*22fc0*/  VIADD R9, R17, UR4 ;  /* 0x0000000411097c36 */ /* 0x000fe20008000000 */
[C---:B------:R-:W-:Y:S01]  /*22fd0*/  ISETP.LT.AND P2, PT, R10.reuse, UR6, !P2 ;  /* 0x000000060a007c0c */ /* 0x040fe2000d741270 */
[----:B------:R-:W-:Y:S01]  /*22fe0*/  ULDC UR5, c[0x0][0x248] ;  /* 0x0000920000057ab9 */ /* 0x000fe20000000800 */
[C---:B------:R-:W-:Y:S01]  /*22ff0*/  ISETP.LT.AND P5, PT, R10.reuse, UR7, !P5 ;  /* 0x000000070a007c0c */ /* 0x040fe2000efa1270 */
[----:B0-----:R-:W-:Y:S01]  /*23000*/  VIADD R13, R9, UR5 ;  /* 0x00000005090d7c36 */ /* 0x001fe20008000000 */
[C---:B------:R-:W-:Y:S01]  /*23010*/  ISETP.LT.AND P0, PT, R10.reuse, UR8, !P0 ;  /* 0x000000080a007c0c */ /* 0x040fe2000c701270 */
[----:B------:R-:W-:Y:S01]  /*23020*/  ULDC UR4, c[0x0][0x248] ;  /* 0x0000920000047ab9 */ /* 0x000fe20000000800 */
[----:B------:R-:W-:Y:S01]  /*23030*/  ISETP.LT.AND P3, PT, R10, UR9, !P3 ;  /* 0x000000090a007c0c */ /* 0x000fe2000df61270 */
[----:B------:R-:W-:Y:S01]  /*23040*/  IMAD.WIDE R4, R17, 0x2, R248 ;  /* 0x0000000211047825 */ /* 0x000fe200078e02f8 */
[----:B-1----:R-:W-:-:S02]  /*23050*/  PRMT R238, R238, 0x7632, R238 ;  /* 0x00007632eeee7816 */ /* 0x002fc400000000ee */
[----:B------:R-:W-:Y:S01]  /*23060*/  PRMT R0, R22, 0x7632, R0 ;  /* 0x0000763216007816 */ /* 0x000fe20000000000 */
[----:B------:R-:W-:Y:S02]  /*23070*/  VIADD R15, R13, UR4 ;  /* 0x000000040d0f7c36 */ /* 0x000fe40008000000 */
[----:B------:R-:W-:Y:S01]  /*23080*/  IMAD.WIDE R6, R9, 0x2, R2 ;  /* 0x0000000209067825 */ /* 0x000fe200078e0202 */
[----:B------:R-:W-:-:S03]  /*23090*/  PRMT R14, R239, 0x7632, R14 ;  /* 0x00007632ef0e7816 */ /* 0x000fc6000000000e */
[----:B------:R-:W-:Y:S01]  /*230a0*/  IMAD.WIDE R8, R9, 0x2, R248 ;  /* 0x0000000209087825 */ /* 0x000fe200078e02f8 */
[----:B------:R0:W-:Y:S03]  /*230b0*/  @P2 STG.E.U16 desc[UR14][R4.64], R238 ;  /* 0x000000ee04002986 */ /* 0x0001e6000c10150e */
[C---:B------:R-:W-:Y:S01]  /*230c0*/  IMAD.WIDE R10, R13.reuse, 0x2, R2 ;  /* 0x000000020d0a7825 */ /* 0x040fe200078e0202 */
[----:B------:R0:W-:Y:S03]  /*230d0*/  @P6 STG.E.U16 desc[UR14][R6.64], R22 ;  /* 0x0000001606006986 */ /* 0x0001e6000c10150e */
[----:B------:R-:W-:Y:S01]  /*230e0*/  IMAD.WIDE R12, R13, 0x2, R248 ;  /* 0x000000020d0c7825 */ /* 0x000fe200078e02f8 */
[----:B------:R0:W-:Y:S03]  /*230f0*/  @P5 STG.E.U16 desc[UR14][R8.64], R0 ;  /* 0x0000000008005986 */ /* 0x0001e6000c10150e */
[C---:B------:R-:W-:Y:S01]  /*23100*/  IMAD.WIDE R2, R15.reuse, 0x2, R2 ;  /* 0x000000020f027825 */ /* 0x040fe200078e0202 */
[----:B------:R0:W-:Y:S04]  /*23110*/  @P4 STG.E.U16 desc[UR14][R10.64], R239 ;  /* 0x000000ef0a004986 */ /* 0x0001e8000c10150e */
[----:B------:R0:W-:Y:S01]  /*23120*/  @P0 STG.E.U16 desc[UR14][R12.64], R14 ;  /* 0x0000000e0c000986 */ /* 0x0001e2000c10150e */
[----:B------:R-:W-:-:S03]  /*23130*/  IMAD.WIDE R248, R15, 0x2, R248 ;  /* 0x000000020ff87825 */ /* 0x000fc600078e02f8 */
[----:B------:R0:W-:Y:S01]  /*23140*/  @P1 STG.E.U16 desc[UR14][R2.64], R23 ;  /* 0x0000001702001986 */ /* 0x0001e2000c10150e */
[----:B------:R-:W-:Y:S05]  /*23150*/  @!P3 EXIT ;  /* 0x000000000000b94d */ /* 0x000fea0003800000 */
[----:B------:R-:W-:-:S05]  /*23160*/  PRMT R124, R23, 0x7632, R124 ;  /* 0x00007632177c7816 */ /* 0x000fca000000007c */
[----:B------:R-:W-:Y:S01]  /*23170*/  STG.E.U16 desc[UR14][R248.64], R124 ;  /* 0x0000007cf8007986 */ /* 0x000fe2000c10150e */
[----:B------:R-:W-:Y:S05]  /*23180*/  EXIT ;  /* 0x000000000000794d */ /* 0x000fea0003800000 */
.L_x_2:
[----:B------:R-:W-:-:S00]  /*23190*/  BRA `(.L_x_2) ;  /* 0xfffffffc00fc7947 */ /* 0x000fc0000383ffff */
[----:B------:R-:W-:-:S00]  /*231a0*/  NOP ;  /* 0x0000000000007918 */ /* 0x000fc00000000000 */
        /* <DEDUP_REMOVED lines=13> */
.L_x_3:


//--------------------- .nv.shared.matmul_kernel  --------------------------
	.section	.nv.shared.matmul_kernel,"aw",@nobits
	.sectionflags	@""
	.align	16
	.zero		1024


//--------------------- .nv.shared.reserved.0     --------------------------
	.section	.nv.shared.reserved.0,"aw",@nobits
	.weak		__nv_reservedSMEM_offset_0_alias
	.size		__nv_reservedSMEM_offset_0_alias, 0, 0
	.other		__nv_reservedSMEM_offset_0_alias,@"STO_CUDA_RESERVED_SHARED STV_DEFAULT"
__nv_reservedSMEM_offset_0_alias:
	.zero		0


//--------------------- .nv.constant0.matmul_kernel --------------------------
	.section	.nv.constant0.matmul_kernel,"a",@progbits
	.sectionflags	@""
	.align	4
.nv.constant0.matmul_kernel:
	.zero		608


//--------------------- SYMBOLS --------------------------

	.type		.nv.reservedSmem.offset0,@object
	.size		.nv.reservedSmem.offset0,0x4
